	.target	sm_90a

	.elftype	@"ET_EXEC"


//--------------------- .note.nv.tkinfo           --------------------------
	.section	.note.nv.tkinfo,"",@"SHT_NOTE"
	.sectionflags	@"SHF_NOTE_NV_TKINFO"
	.tkinfo
        /*0018*/ 	.word	0x00000002
        /*0030*/ 	.string	""
        /*0030*/ 	.string	"ptxas"
        /*0030*/ 	.string	"Cuda compilation tools, release 13.0, V13.0.88"
        /*0030*/ 	.string	"Build cuda_13.0.r13.0/compiler.36424714_0"
        /*0030*/ 	.string	"-arch sm_90a -m 64 "



//--------------------- .note.nv.cuinfo           --------------------------
	.section	.note.nv.cuinfo,"",@"SHT_NOTE"
	.sectionflags	@"SHF_NOTE_NV_CUINFO"
        /*0018*/ 	.short	0x0002
        /*001a*/ 	.short	0x005a
        /*001c*/ 	.short	0x0082
	.zero		2


//--------------------- .nv.info                  --------------------------
	.section	.nv.info,"",@"SHT_CUDA_INFO"
	.align	4


	//----- nvinfo : EIATTR_REGCOUNT
	.align		4
        /*0000*/ 	.byte	0x04, 0x2f
        /*0002*/ 	.short	(.L_12 - .L_11)
	.align		4
.L_11:
        /*0004*/ 	.word	index@(_ZN7cutlass6KernelINS_4conv6kernel23ImplicitGemmConvolutionINS1_11threadblock22ImplicitGemmMultistageINS_4gemm9GemmShapeILi128ELi128ELi32EEENS4_48Conv2dFpropActivationTileAccessIteratorOptimizedINS_11MatrixShapeILi128ELi32EEENS_6half_tENS_6layout10TensorNHWCENS_9transform29PitchLinearWarpRakedThreadMapINS_16PitchLinearShapeILi32ELi128EEELi128ENSH_ILi4ELi8EEELi8EEENS_12AlignedArrayISC_Li8ELi16EEEEENSF_11threadblock25RegularTileAccessIteratorISB_SC_NSD_37RowMajorTensorOpMultiplicandCrosswiseILi16ELi32EEELi0ESK_Li16EEELNS_4arch14CacheOperation4KindE0ENS4_44Conv2dFpropFilterTileAccessIteratorOptimizedINSA_ILi32ELi128EEESC_SE_SK_SM_Lb0EEENSP_ISX_SC_NSD_40ColumnMajorTensorOpMultiplicandCrosswiseILi16ELi32EEELi1ESK_Li16EEELSV_1ENS6_11threadblock9MmaPolicyINS6_4warp11MmaTensorOpINS7_ILi64ELi64ELi32EEESC_SR_SC_S10_fNSD_8RowMajorENS14_17MmaTensorOpPolicyINST_3MmaINS7_ILi16ELi8ELi16EEELi32ESC_S17_SC_NSD_11ColumnMajorEfS17_NST_13OpMultiplyAddEEENSA_ILi1ELi1EEEEELi1ELb0EbEENSA_ILi0ELi0EEES1H_Li1EEELi4EbEENS_8epilogue11threadblock8EpilogueIS8_S1G_Li1ENS1L_22PredicatedTileIteratorINS1L_26OutputTileOptimalThreadMapINS1L_15OutputTileShapeILi128ELi8ELi2ELi1ELi1EEENS1P_ILi1ELi8ELi1ELi1ELi8EEELi128ELi4ELi32EEEfLb0ENSD_9NoPermuteELb0EEENS1K_4warp24FragmentIteratorTensorOpIS16_S1A_fNS_5ArrayIfLi4ELb1EEES17_EENS1V_20TileIteratorTensorOpIS16_S1A_fS17_EENS1L_18SharedLoadIteratorINS1S_18CompactedThreadMapEfLi16EEENS1K_6thread21LinearCombinationReluIfLi4EffLNS25_9ScaleType4KindE1ELNS_15FloatRoundStyleE2EEENSA_ILi0ELi8EEELi2ELi1EEENS12_30GemmIdentityThreadblockSwizzleILi1EEELNS1_8OperatorE0ENS1_17Conv2dProblemSizeELNS1_9GroupModeE0EEEEEvNT_6ParamsE)
        /*0008*/ 	.word	0x000000f4


	//----- nvinfo : EIATTR_FRAME_SIZE
	.align		4
.L_12:
        /*000c*/ 	.byte	0x04, 0x11
        /*000e*/ 	.short	(.L_14 - .L_13)
	.align		4
.L_13:
        /*0010*/ 	.word	index@(_ZN7cutlass6KernelINS_4conv6kernel23ImplicitGemmConvolutionINS1_11threadblock22ImplicitGemmMultistageINS_4gemm9GemmShapeILi128ELi128ELi32EEENS4_48Conv2dFpropActivationTileAccessIteratorOptimizedINS_11MatrixShapeILi128ELi32EEENS_6half_tENS_6layout10TensorNHWCENS_9transform29PitchLinearWarpRakedThreadMapINS_16PitchLinearShapeILi32ELi128EEELi128ENSH_ILi4ELi8EEELi8EEENS_12AlignedArrayISC_Li8ELi16EEEEENSF_11threadblock25RegularTileAccessIteratorISB_SC_NSD_37RowMajorTensorOpMultiplicandCrosswiseILi16ELi32EEELi0ESK_Li16EEELNS_4arch14CacheOperation4KindE0ENS4_44Conv2dFpropFilterTileAccessIteratorOptimizedINSA_ILi32ELi128EEESC_SE_SK_SM_Lb0EEENSP_ISX_SC_NSD_40ColumnMajorTensorOpMultiplicandCrosswiseILi16ELi32EEELi1ESK_Li16EEELSV_1ENS6_11threadblock9MmaPolicyINS6_4warp11MmaTensorOpINS7_ILi64ELi64ELi32EEESC_SR_SC_S10_fNSD_8RowMajorENS14_17MmaTensorOpPolicyINST_3MmaINS7_ILi16ELi8ELi16EEELi32ESC_S17_SC_NSD_11ColumnMajorEfS17_NST_13OpMultiplyAddEEENSA_ILi1ELi1EEEEELi1ELb0EbEENSA_ILi0ELi0EEES1H_Li1EEELi4EbEENS_8epilogue11threadblock8EpilogueIS8_S1G_Li1ENS1L_22PredicatedTileIteratorINS1L_26OutputTileOptimalThreadMapINS1L_15OutputTileShapeILi128ELi8ELi2ELi1ELi1EEENS1P_ILi1ELi8ELi1ELi1ELi8EEELi128ELi4ELi32EEEfLb0ENSD_9NoPermuteELb0EEENS1K_4warp24FragmentIteratorTensorOpIS16_S1A_fNS_5ArrayIfLi4ELb1EEES17_EENS1V_20TileIteratorTensorOpIS16_S1A_fS17_EENS1L_18SharedLoadIteratorINS1S_18CompactedThreadMapEfLi16EEENS1K_6thread21LinearCombinationReluIfLi4EffLNS25_9ScaleType4KindE1ELNS_15FloatRoundStyleE2EEENSA_ILi0ELi8EEELi2ELi1EEENS12_30GemmIdentityThreadblockSwizzleILi1EEELNS1_8OperatorE0ENS1_17Conv2dProblemSizeELNS1_9GroupModeE0EEEEEvNT_6ParamsE)
        /*0014*/ 	.word	0x00000000


	//----- nvinfo : EIATTR_REGCOUNT
	.align		4
.L_14:
        /*0018*/ 	.byte	0x04, 0x2f
        /*001a*/ 	.short	(.L_16 - .L_15)
	.align		4
.L_15:
        /*001c*/ 	.word	index@(_ZN7cutlass9reference6device6kernel11Conv2dFpropINS_6half_tENS_6layout10TensorNHWCES4_S6_fS6_ffNS_16NumericConverterIffLNS_15FloatRoundStyleE2EEENS_12multiply_addIfffEELi4ELi4ELi16ELi8EEEvNS_4conv17Conv2dProblemSizeENS_9TensorRefIT_T0_EENSE_IT1_T2_EENSE_IT3_T4_EESN_T5_SO_)
        /*0020*/ 	.word	0x0000007e


	//----- nvinfo : EIATTR_FRAME_SIZE
	.align		4
.L_16:
        /*0024*/ 	.byte	0x04, 0x11
        /*0026*/ 	.short	(.L_18 - .L_17)
	.align		4
.L_17:
        /*0028*/ 	.word	index@($__internal_2_$__cuda_sm20_div_s64)
        /*002c*/ 	.word	0x00000000


	//----- nvinfo : EIATTR_FRAME_SIZE
	.align		4
.L_18:
        /*0030*/ 	.byte	0x04, 0x11
        /*0032*/ 	.short	(.L_20 - .L_19)
	.align		4
.L_19:
        /*0034*/ 	.word	index@(_ZN7cutlass9reference6device6kernel11Conv2dFpropINS_6half_tENS_6layout10TensorNHWCES4_S6_fS6_ffNS_16NumericConverterIffLNS_15FloatRoundStyleE2EEENS_12multiply_addIfffEELi4ELi4ELi16ELi8EEEvNS_4conv17Conv2dProblemSizeENS_9TensorRefIT_T0_EENSE_IT1_T2_EENSE_IT3_T4_EESN_T5_SO_)
        /*0038*/ 	.word	0x00000000


	//----- nvinfo : EIATTR_REGCOUNT
	.align		4
.L_20:
        /*003c*/ 	.byte	0x04, 0x2f
        /*003e*/ 	.short	(.L_22 - .L_21)
	.align		4
.L_21:
        /*0040*/ 	.word	index@(_ZN7cutlass9reference6device6kernel11Conv2dDgradINS_6half_tENS_6layout10TensorNHWCES4_S6_fS6_ffNS_16NumericConverterIffLNS_15FloatRoundStyleE2EEENS_12multiply_addIfffEELi2ELi4ELi16ELi8EEEvNS_4conv17Conv2dProblemSizeENS_9TensorRefIT_T0_EENSE_IT1_T2_EENSE_IT3_T4_EESN_T5_SO_)
        /*0044*/ 	.word	0x00000028


	//----- nvinfo : EIATTR_FRAME_SIZE
	.align		4
.L_22:
        /*0048*/ 	.byte	0x04, 0x11
        /*004a*/ 	.short	(.L_24 - .L_23)
	.align		4
.L_23:
        /*004c*/ 	.word	index@($__internal_1_$__cuda_sm20_div_s64)
        /*0050*/ 	.word	0x00000000


	//----- nvinfo : EIATTR_FRAME_SIZE
	.align		4
.L_24:
        /*0054*/ 	.byte	0x04, 0x11
        /*0056*/ 	.short	(.L_26 - .L_25)
	.align		4
.L_25:
        /*0058*/ 	.word	index@(_ZN7cutlass9reference6device6kernel11Conv2dDgradINS_6half_tENS_6layout10TensorNHWCES4_S6_fS6_ffNS_16NumericConverterIffLNS_15FloatRoundStyleE2EEENS_12multiply_addIfffEELi2ELi4ELi16ELi8EEEvNS_4conv17Conv2dProblemSizeENS_9TensorRefIT_T0_EENSE_IT1_T2_EENSE_IT3_T4_EESN_T5_SO_)
        /*005c*/ 	.word	0x00000000


	//----- nvinfo : EIATTR_REGCOUNT
	.align		4
.L_26:
        /*0060*/ 	.byte	0x04, 0x2f
        /*0062*/ 	.short	(.L_28 - .L_27)
	.align		4
.L_27:
        /*0064*/ 	.word	index@(_ZN7cutlass9reference6device6kernel11Conv2dWgradINS_6half_tENS_6layout10TensorNHWCES4_S6_fS6_ffNS_16NumericConverterIffLNS_15FloatRoundStyleE2EEENS_12multiply_addIfffEELi2ELi4ELi8ELi16EEEvNS_4conv17Conv2dProblemSizeENS_9TensorRefIT_T0_EENSE_IT1_T2_EENSE_IT3_T4_EESN_T5_SO_)
        /*0068*/ 	.word	0x00000048


	//----- nvinfo : EIATTR_FRAME_SIZE
	.align		4
.L_28:
        /*006c*/ 	.byte	0x04, 0x11
        /*006e*/ 	.short	(.L_30 - .L_29)
	.align		4
.L_29:
        /*0070*/ 	.word	index@($__internal_0_$__cuda_sm20_div_s64)
        /*0074*/ 	.word	0x00000000


	//----- nvinfo : EIATTR_FRAME_SIZE
	.align		4
.L_30:
        /*0078*/ 	.byte	0x04, 0x11
        /*007a*/ 	.short	(.L_32 - .L_31)
	.align		4
.L_31:
        /*007c*/ 	.word	index@(_ZN7cutlass9reference6device6kernel11Conv2dWgradINS_6half_tENS_6layout10TensorNHWCES4_S6_fS6_ffNS_16NumericConverterIffLNS_15FloatRoundStyleE2EEENS_12multiply_addIfffEELi2ELi4ELi8ELi16EEEvNS_4conv17Conv2dProblemSizeENS_9TensorRefIT_T0_EENSE_IT1_T2_EENSE_IT3_T4_EESN_T5_SO_)
        /*0080*/ 	.word	0x00000000


	//----- nvinfo : EIATTR_MIN_STACK_SIZE
	.align		4
.L_32:
        /*0084*/ 	.byte	0x04, 0x12
        /*0086*/ 	.short	(.L_34 - .L_33)
	.align		4
.L_33:
        /*0088*/ 	.word	index@(_ZN7cutlass6KernelINS_4conv6kernel23ImplicitGemmConvolutionINS1_11threadblock22ImplicitGemmMultistageINS_4gemm9GemmShapeILi128ELi128ELi32EEENS4_48Conv2dFpropActivationTileAccessIteratorOptimizedINS_11MatrixShapeILi128ELi32EEENS_6half_tENS_6layout10TensorNHWCENS_9transform29PitchLinearWarpRakedThreadMapINS_16PitchLinearShapeILi32ELi128EEELi128ENSH_ILi4ELi8EEELi8EEENS_12AlignedArrayISC_Li8ELi16EEEEENSF_11threadblock25RegularTileAccessIteratorISB_SC_NSD_37RowMajorTensorOpMultiplicandCrosswiseILi16ELi32EEELi0ESK_Li16EEELNS_4arch14CacheOperation4KindE0ENS4_44Conv2dFpropFilterTileAccessIteratorOptimizedINSA_ILi32ELi128EEESC_SE_SK_SM_Lb0EEENSP_ISX_SC_NSD_40ColumnMajorTensorOpMultiplicandCrosswiseILi16ELi32EEELi1ESK_Li16EEELSV_1ENS6_11threadblock9MmaPolicyINS6_4warp11MmaTensorOpINS7_ILi64ELi64ELi32EEESC_SR_SC_S10_fNSD_8RowMajorENS14_17MmaTensorOpPolicyINST_3MmaINS7_ILi16ELi8ELi16EEELi32ESC_S17_SC_NSD_11ColumnMajorEfS17_NST_13OpMultiplyAddEEENSA_ILi1ELi1EEEEELi1ELb0EbEENSA_ILi0ELi0EEES1H_Li1EEELi4EbEENS_8epilogue11threadblock8EpilogueIS8_S1G_Li1ENS1L_22PredicatedTileIteratorINS1L_26OutputTileOptimalThreadMapINS1L_15OutputTileShapeILi128ELi8ELi2ELi1ELi1EEENS1P_ILi1ELi8ELi1ELi1ELi8EEELi128ELi4ELi32EEEfLb0ENSD_9NoPermuteELb0EEENS1K_4warp24FragmentIteratorTensorOpIS16_S1A_fNS_5ArrayIfLi4ELb1EEES17_EENS1V_20TileIteratorTensorOpIS16_S1A_fS17_EENS1L_18SharedLoadIteratorINS1S_18CompactedThreadMapEfLi16EEENS1K_6thread21LinearCombinationReluIfLi4EffLNS25_9ScaleType4KindE1ELNS_15FloatRoundStyleE2EEENSA_ILi0ELi8EEELi2ELi1EEENS12_30GemmIdentityThreadblockSwizzleILi1EEELNS1_8OperatorE0ENS1_17Conv2dProblemSizeELNS1_9GroupModeE0EEEEEvNT_6ParamsE)
        /*008c*/ 	.word	0x00000000


	//----- nvinfo : EIATTR_MIN_STACK_SIZE
	.align		4
.L_34:
        /*0090*/ 	.byte	0x04, 0x12
        /*0092*/ 	.short	(.L_36 - .L_35)
	.align		4
.L_35:
        /*0094*/ 	.word	index@(_ZN7cutlass9reference6device6kernel11Conv2dWgradINS_6half_tENS_6layout10TensorNHWCES4_S6_fS6_ffNS_16NumericConverterIffLNS_15FloatRoundStyleE2EEENS_12multiply_addIfffEELi2ELi4ELi8ELi16EEEvNS_4conv17Conv2dProblemSizeENS_9TensorRefIT_T0_EENSE_IT1_T2_EENSE_IT3_T4_EESN_T5_SO_)
        /*0098*/ 	.word	0x00000000


	//----- nvinfo : EIATTR_MIN_STACK_SIZE
	.align		4
.L_36:
        /*009c*/ 	.byte	0x04, 0x12
        /*009e*/ 	.short	(.L_38 - .L_37)
	.align		4
.L_37:
        /*00a0*/ 	.word	index@(_ZN7cutlass9reference6device6kernel11Conv2dDgradINS_6half_tENS_6layout10TensorNHWCES4_S6_fS6_ffNS_16NumericConverterIffLNS_15FloatRoundStyleE2EEENS_12multiply_addIfffEELi2ELi4ELi16ELi8EEEvNS_4conv17Conv2dProblemSizeENS_9TensorRefIT_T0_EENSE_IT1_T2_EENSE_IT3_T4_EESN_T5_SO_)
        /*00a4*/ 	.word	0x00000000


	//----- nvinfo : EIATTR_MIN_STACK_SIZE
	.align		4
.L_38:
        /*00a8*/ 	.byte	0x04, 0x12
        /*00aa*/ 	.short	(.L_40 - .L_39)
	.align		4
.L_39:
        /*00ac*/ 	.word	index@(_ZN7cutlass9reference6device6kernel11Conv2dFpropINS_6half_tENS_6layout10TensorNHWCES4_S6_fS6_ffNS_16NumericConverterIffLNS_15FloatRoundStyleE2EEENS_12multiply_addIfffEELi4ELi4ELi16ELi8EEEvNS_4conv17Conv2dProblemSizeENS_9TensorRefIT_T0_EENSE_IT1_T2_EENSE_IT3_T4_EESN_T5_SO_)
        /*00b0*/ 	.word	0x00000000
.L_40:


//--------------------- .nv.compat                --------------------------
	.section	.nv.compat,"",@"SHT_CUDA_COMPAT_INFO"
	.align	4
        /*0000*/ 	.byte	0x02, 0x09, 0x01, 0x00, 0x02, 0x02, 0x01, 0x00, 0x02, 0x05, 0x05, 0x00, 0x03, 0x07, 0x01, 0x01
        /*0010*/ 	.byte	0x02, 0x03, 0x00, 0x00, 0x02, 0x06, 0x01, 0x00, 0x04, 0x0b, 0x08, 0x00, 0x00, 0x00, 0x00, 0x00
        /*0020*/ 	.byte	0x00, 0x00, 0x00, 0x00


//--------------------- .nv.info._ZN7cutlass9reference6device6kernel11Conv2dWgradINS_6half_tENS_6layout10TensorNHWCES4_S6_fS6_ffNS_16NumericConverterIffLNS_15FloatRoundStyleE2EEENS_12multiply_addIfffEELi2ELi4ELi8ELi16EEEvNS_4conv17Conv2dProblemSizeENS_9TensorRefIT_T0_EENSE_IT1_T2_EENSE_IT3_T4_EESN_T5_SO_ --------------------------
	.section	.nv.info._ZN7cutlass9reference6device6kernel11Conv2dWgradINS_6half_tENS_6layout10TensorNHWCES4_S6_fS6_ffNS_16NumericConverterIffLNS_15FloatRoundStyleE2EEENS_12multiply_addIfffEELi2ELi4ELi8ELi16EEEvNS_4conv17Conv2dProblemSizeENS_9TensorRefIT_T0_EENSE_IT1_T2_EENSE_IT3_T4_EESN_T5_SO_,"",@"SHT_CUDA_INFO"
	.sectionflags	@""
	.align	4


	//----- nvinfo : EIATTR_CUDA_API_VERSION
	.align		4
        /*0000*/ 	.byte	0x04, 0x37
        /*0002*/ 	.short	(.L_42 - .L_41)
.L_41:
        /*0004*/ 	.word	0x00000082


	//----- nvinfo : EIATTR_KPARAM_INFO
	.align		4
.L_42:
        /*0008*/ 	.byte	0x04, 0x17
        /*000a*/ 	.short	(.L_44 - .L_43)
.L_43:
        /*000c*/ 	.word	0x00000000
        /*0010*/ 	.short	0x0006
        /*0012*/ 	.short	0x00ac
        /*0014*/ 	.byte	0x00, 0xf0, 0x11, 0x00


	//----- nvinfo : EIATTR_KPARAM_INFO
	.align		4
.L_44:
        /*0018*/ 	.byte	0x04, 0x17
        /*001a*/ 	.short	(.L_46 - .L_45)
.L_45:
        /*001c*/ 	.word	0x00000000
        /*0020*/ 	.short	0x0005
        /*0022*/ 	.short	0x00a8
        /*0024*/ 	.byte	0x00, 0xf0, 0x11, 0x00


	//----- nvinfo : EIATTR_KPARAM_INFO
	.align		4
.L_46:
        /*0028*/ 	.byte	0x04, 0x17
        /*002a*/ 	.short	(.L_48 - .L_47)
.L_47:
        /*002c*/ 	.word	0x00000000
        /*0030*/ 	.short	0x0004
        /*0032*/ 	.short	0x0090
        /*0034*/ 	.byte	0x00, 0xf0, 0x61, 0x00


	//----- nvinfo : EIATTR_KPARAM_INFO
	.align		4
.L_48:
        /*0038*/ 	.byte	0x04, 0x17
        /*003a*/ 	.short	(.L_50 - .L_49)
.L_49:
        /*003c*/ 	.word	0x00000000
        /*0040*/ 	.short	0x0003
        /*0042*/ 	.short	0x0078
        /*0044*/ 	.byte	0x00, 0xf0, 0x61, 0x00


	//----- nvinfo : EIATTR_KPARAM_INFO
	.align		4
.L_50:
        /*0048*/ 	.byte	0x04, 0x17
        /*004a*/ 	.short	(.L_52 - .L_51)
.L_51:
        /*004c*/ 	.word	0x00000000
        /*0050*/ 	.short	0x0002
        /*0052*/ 	.short	0x0060
        /*0054*/ 	.byte	0x00, 0xf0, 0x61, 0x00


	//----- nvinfo : EIATTR_KPARAM_INFO
	.align		4
.L_52:
        /*0058*/ 	.byte	0x04, 0x17
        /*005a*/ 	.short	(.L_54 - .L_53)
.L_53:
        /*005c*/ 	.word	0x00000000
        /*0060*/ 	.short	0x0001
        /*0062*/ 	.short	0x0048
        /*0064*/ 	.byte	0x00, 0xf0, 0x61, 0x00


	//----- nvinfo : EIATTR_KPARAM_INFO
	.align		4
.L_54:
        /*0068*/ 	.byte	0x04, 0x17
        /*006a*/ 	.short	(.L_56 - .L_55)
.L_55:
        /*006c*/ 	.word	0x00000000
        /*0070*/ 	.short	0x0000
        /*0072*/ 	.short	0x0000
        /*0074*/ 	.byte	0x00, 0xf0, 0x21, 0x01


	//----- nvinfo : EIATTR_SPARSE_MMA_MASK
	.align		4
.L_56:
        /*0078*/ 	.byte	0x03, 0x50
        /*007a*/ 	.short	0x0000


	//----- nvinfo : EIATTR_MAXREG_COUNT
	.align		4
        /*007c*/ 	.byte	0x03, 0x1b
        /*007e*/ 	.short	0x00ff


	//----- nvinfo : EIATTR_MERCURY_ISA_VERSION
	.align		4
        /*0080*/ 	.byte	0x03, 0x5f
        /*0082*/ 	.short	0x0101


	//----- nvinfo : EIATTR_EXIT_INSTR_OFFSETS
	.align		4
        /*0084*/ 	.byte	0x04, 0x1c
        /*0086*/ 	.short	(.L_58 - .L_57)


	//   ....[0]....
.L_57:
        /*0088*/ 	.word	0x00003500


	//   ....[1]....
        /*008c*/ 	.word	0x00003a00


	//   ....[2]....
        /*0090*/ 	.word	0x00003a50


	//   ....[3]....
        /*0094*/ 	.word	0x00003f40


	//   ....[4]....
        /*0098*/ 	.word	0x00004090


	//----- nvinfo : EIATTR_CRS_STACK_SIZE
	.align		4
.L_58:
        /*009c*/ 	.byte	0x04, 0x1e
        /*009e*/ 	.short	(.L_60 - .L_59)
.L_59:
        /*00a0*/ 	.word	0x00000000


	//----- nvinfo : EIATTR_CBANK_PARAM_SIZE
	.align		4
.L_60:
        /*00a4*/ 	.byte	0x03, 0x19
        /*00a6*/ 	.short	0x00b0


	//----- nvinfo : EIATTR_PARAM_CBANK
	.align		4
        /*00a8*/ 	.byte	0x04, 0x0a
        /*00aa*/ 	.short	(.L_62 - .L_61)
	.align		4
.L_61:
        /*00ac*/ 	.word	index@(.nv.constant0._ZN7cutlass9reference6device6kernel11Conv2dWgradINS_6half_tENS_6layout10TensorNHWCES4_S6_fS6_ffNS_16NumericConverterIffLNS_15FloatRoundStyleE2EEENS_12multiply_addIfffEELi2ELi4ELi8ELi16EEEvNS_4conv17Conv2dProblemSizeENS_9TensorRefIT_T0_EENSE_IT1_T2_EENSE_IT3_T4_EESN_T5_SO_)
        /*00b0*/ 	.short	0x0210
        /*00b2*/ 	.short	0x00b0


	//----- nvinfo : EIATTR_SW_WAR
	.align		4
.L_62:
        /*00b4*/ 	.byte	0x04, 0x36
        /*00b6*/ 	.short	(.L_64 - .L_63)
.L_63:
        /*00b8*/ 	.word	0x00000008
.L_64:


//--------------------- .nv.info._ZN7cutlass9reference6device6kernel11Conv2dDgradINS_6half_tENS_6layout10TensorNHWCES4_S6_fS6_ffNS_16NumericConverterIffLNS_15FloatRoundStyleE2EEENS_12multiply_addIfffEELi2ELi4ELi16ELi8EEEvNS_4conv17Conv2dProblemSizeENS_9TensorRefIT_T0_EENSE_IT1_T2_EENSE_IT3_T4_EESN_T5_SO_ --------------------------
	.section	.nv.info._ZN7cutlass9reference6device6kernel11Conv2dDgradINS_6half_tENS_6layout10TensorNHWCES4_S6_fS6_ffNS_16NumericConverterIffLNS_15FloatRoundStyleE2EEENS_12multiply_addIfffEELi2ELi4ELi16ELi8EEEvNS_4conv17Conv2dProblemSizeENS_9TensorRefIT_T0_EENSE_IT1_T2_EENSE_IT3_T4_EESN_T5_SO_,"",@"SHT_CUDA_INFO"
	.sectionflags	@""
	.align	4


	//----- nvinfo : EIATTR_CUDA_API_VERSION
	.align		4
        /*0000*/ 	.byte	0x04, 0x37
        /*0002*/ 	.short	(.L_66 - .L_65)
.L_65:
        /*0004*/ 	.word	0x00000082


	//----- nvinfo : EIATTR_KPARAM_INFO
	.align		4
.L_66:
        /*0008*/ 	.byte	0x04, 0x17
        /*000a*/ 	.short	(.L_68 - .L_67)
.L_67:
        /*000c*/ 	.word	0x00000000
        /*0010*/ 	.short	0x0006
        /*0012*/ 	.short	0x00ac
        /*0014*/ 	.byte	0x00, 0xf0, 0x11, 0x00


	//----- nvinfo : EIATTR_KPARAM_INFO
	.align		4
.L_68:
        /*0018*/ 	.byte	0x04, 0x17
        /*001a*/ 	.short	(.L_70 - .L_69)
.L_69:
        /*001c*/ 	.word	0x00000000
        /*0020*/ 	.short	0x0005
        /*0022*/ 	.short	0x00a8
        /*0024*/ 	.byte	0x00, 0xf0, 0x11, 0x00


	//----- nvinfo : EIATTR_KPARAM_INFO
	.align		4
.L_70:
        /*0028*/ 	.byte	0x04, 0x17
        /*002a*/ 	.short	(.L_72 - .L_71)
.L_71:
        /*002c*/ 	.word	0x00000000
        /*0030*/ 	.short	0x0004
        /*0032*/ 	.short	0x0090
        /*0034*/ 	.byte	0x00, 0xf0, 0x61, 0x00


	//----- nvinfo : EIATTR_KPARAM_INFO
	.align		4
.L_72:
        /*0038*/ 	.byte	0x04, 0x17
        /*003a*/ 	.short	(.L_74 - .L_73)
.L_73:
        /*003c*/ 	.word	0x00000000
        /*0040*/ 	.short	0x0003
        /*0042*/ 	.short	0x0078
        /*0044*/ 	.byte	0x00, 0xf0, 0x61, 0x00


	//----- nvinfo : EIATTR_KPARAM_INFO
	.align		4
.L_74:
        /*0048*/ 	.byte	0x04, 0x17
        /*004a*/ 	.short	(.L_76 - .L_75)
.L_75:
        /*004c*/ 	.word	0x00000000
        /*0050*/ 	.short	0x0002
        /*0052*/ 	.short	0x0060
        /*0054*/ 	.byte	0x00, 0xf0, 0x61, 0x00


	//----- nvinfo : EIATTR_KPARAM_INFO
	.align		4
.L_76:
        /*0058*/ 	.byte	0x04, 0x17
        /*005a*/ 	.short	(.L_78 - .L_77)
.L_77:
        /*005c*/ 	.word	0x00000000
        /*0060*/ 	.short	0x0001
        /*0062*/ 	.short	0x0048
        /*0064*/ 	.byte	0x00, 0xf0, 0x61, 0x00


	//----- nvinfo : EIATTR_KPARAM_INFO
	.align		4
.L_78:
        /*0068*/ 	.byte	0x04, 0x17
        /*006a*/ 	.short	(.L_80 - .L_79)
.L_79:
        /*006c*/ 	.word	0x00000000
        /*0070*/ 	.short	0x0000
        /*0072*/ 	.short	0x0000
        /*0074*/ 	.byte	0x00, 0xf0, 0x21, 0x01


	//----- nvinfo : EIATTR_SPARSE_MMA_MASK
	.align		4
.L_80:
        /*0078*/ 	.byte	0x03, 0x50
        /*007a*/ 	.short	0x0000


	//----- nvinfo : EIATTR_MAXREG_COUNT
	.align		4
        /*007c*/ 	.byte	0x03, 0x1b
        /*007e*/ 	.short	0x00ff


	//----- nvinfo : EIATTR_MERCURY_ISA_VERSION
	.align		4
        /*0080*/ 	.byte	0x03, 0x5f
        /*0082*/ 	.short	0x0101


	//----- nvinfo : EIATTR_EXIT_INSTR_OFFSETS
	.align		4
        /*0084*/ 	.byte	0x04, 0x1c
        /*0086*/ 	.short	(.L_82 - .L_81)


	//   ....[0]....
.L_81:
        /*0088*/ 	.word	0x000026a0


	//   ....[1]....
        /*008c*/ 	.word	0x00002920


	//   ....[2]....
        /*0090*/ 	.word	0x00002970


	//   ....[3]....
        /*0094*/ 	.word	0x00002c10


	//   ....[4]....
        /*0098*/ 	.word	0x00002c70


	//----- nvinfo : EIATTR_CRS_STACK_SIZE
	.align		4
.L_82:
        /*009c*/ 	.byte	0x04, 0x1e
        /*009e*/ 	.short	(.L_84 - .L_83)
.L_83:
        /*00a0*/ 	.word	0x00000000


	//----- nvinfo : EIATTR_CBANK_PARAM_SIZE
	.align		4
.L_84:
        /*00a4*/ 	.byte	0x03, 0x19
        /*00a6*/ 	.short	0x00b0


	//----- nvinfo : EIATTR_PARAM_CBANK
	.align		4
        /*00a8*/ 	.byte	0x04, 0x0a
        /*00aa*/ 	.short	(.L_86 - .L_85)
	.align		4
.L_85:
        /*00ac*/ 	.word	index@(.nv.constant0._ZN7cutlass9reference6device6kernel11Conv2dDgradINS_6half_tENS_6layout10TensorNHWCES4_S6_fS6_ffNS_16NumericConverterIffLNS_15FloatRoundStyleE2EEENS_12multiply_addIfffEELi2ELi4ELi16ELi8EEEvNS_4conv17Conv2dProblemSizeENS_9TensorRefIT_T0_EENSE_IT1_T2_EENSE_IT3_T4_EESN_T5_SO_)
        /*00b0*/ 	.short	0x0210
        /*00b2*/ 	.short	0x00b0


	//----- nvinfo : EIATTR_SW_WAR
	.align		4
.L_86:
        /*00b4*/ 	.byte	0x04, 0x36
        /*00b6*/ 	.short	(.L_88 - .L_87)
.L_87:
        /*00b8*/ 	.word	0x00000008
.L_88:


//--------------------- .nv.info._ZN7cutlass9reference6device6kernel11Conv2dFpropINS_6half_tENS_6layout10TensorNHWCES4_S6_fS6_ffNS_16NumericConverterIffLNS_15FloatRoundStyleE2EEENS_12multiply_addIfffEELi4ELi4ELi16ELi8EEEvNS_4conv17Conv2dProblemSizeENS_9TensorRefIT_T0_EENSE_IT1_T2_EENSE_IT3_T4_EESN_T5_SO_ --------------------------
	.section	.nv.info._ZN7cutlass9reference6device6kernel11Conv2dFpropINS_6half_tENS_6layout10TensorNHWCES4_S6_fS6_ffNS_16NumericConverterIffLNS_15FloatRoundStyleE2EEENS_12multiply_addIfffEELi4ELi4ELi16ELi8EEEvNS_4conv17Conv2dProblemSizeENS_9TensorRefIT_T0_EENSE_IT1_T2_EENSE_IT3_T4_EESN_T5_SO_,"",@"SHT_CUDA_INFO"
	.sectionflags	@""
	.align	4


	//----- nvinfo : EIATTR_CUDA_API_VERSION
	.align		4
        /*0000*/ 	.byte	0x04, 0x37
        /*0002*/ 	.short	(.L_90 - .L_89)
.L_89:
        /*0004*/ 	.word	0x00000082


	//----- nvinfo : EIATTR_KPARAM_INFO
	.align		4
.L_90:
        /*0008*/ 	.byte	0x04, 0x17
        /*000a*/ 	.short	(.L_92 - .L_91)
.L_91:
        /*000c*/ 	.word	0x00000000
        /*0010*/ 	.short	0x0006
        /*0012*/ 	.short	0x00ac
        /*0014*/ 	.byte	0x00, 0xf0, 0x11, 0x00


	//----- nvinfo : EIATTR_KPARAM_INFO
	.align		4
.L_92:
        /*0018*/ 	.byte	0x04, 0x17
        /*001a*/ 	.short	(.L_94 - .L_93)
.L_93:
        /*001c*/ 	.word	0x00000000
        /*0020*/ 	.short	0x0005
        /*0022*/ 	.short	0x00a8
        /*0024*/ 	.byte	0x00, 0xf0, 0x11, 0x00


	//----- nvinfo : EIATTR_KPARAM_INFO
	.align		4
.L_94:
        /*0028*/ 	.byte	0x04, 0x17
        /*002a*/ 	.short	(.L_96 - .L_95)
.L_95:
        /*002c*/ 	.word	0x00000000
        /*0030*/ 	.short	0x0004
        /*0032*/ 	.short	0x0090
        /*0034*/ 	.byte	0x00, 0xf0, 0x61, 0x00


	//----- nvinfo : EIATTR_KPARAM_INFO
	.align		4
.L_96:
        /*0038*/ 	.byte	0x04, 0x17
        /*003a*/ 	.short	(.L_98 - .L_97)
.L_97:
        /*003c*/ 	.word	0x00000000
        /*0040*/ 	.short	0x0003
        /*0042*/ 	.short	0x0078
        /*0044*/ 	.byte	0x00, 0xf0, 0x61, 0x00


	//----- nvinfo : EIATTR_KPARAM_INFO
	.align		4
.L_98:
        /*0048*/ 	.byte	0x04, 0x17
        /*004a*/ 	.short	(.L_100 - .L_99)
.L_99:
        /*004c*/ 	.word	0x00000000
        /*0050*/ 	.short	0x0002
        /*0052*/ 	.short	0x0060
        /*0054*/ 	.byte	0x00, 0xf0, 0x61, 0x00


	//----- nvinfo : EIATTR_KPARAM_INFO
	.align		4
.L_100:
        /*0058*/ 	.byte	0x04, 0x17
        /*005a*/ 	.short	(.L_102 - .L_101)
.L_101:
        /*005c*/ 	.word	0x00000000
        /*0060*/ 	.short	0x0001
        /*0062*/ 	.short	0x0048
        /*0064*/ 	.byte	0x00, 0xf0, 0x61, 0x00


	//----- nvinfo : EIATTR_KPARAM_INFO
	.align		4
.L_102:
        /*0068*/ 	.byte	0x04, 0x17
        /*006a*/ 	.short	(.L_104 - .L_103)
.L_103:
        /*006c*/ 	.word	0x00000000
        /*0070*/ 	.short	0x0000
        /*0072*/ 	.short	0x0000
        /*0074*/ 	.byte	0x00, 0xf0, 0x21, 0x01


	//----- nvinfo : EIATTR_SPARSE_MMA_MASK
	.align		4
.L_104:
        /*0078*/ 	.byte	0x03, 0x50
        /*007a*/ 	.short	0x0000


	//----- nvinfo : EIATTR_MAXREG_COUNT
	.align		4
        /*007c*/ 	.byte	0x03, 0x1b
        /*007e*/ 	.short	0x00ff


	//----- nvinfo : EIATTR_MERCURY_ISA_VERSION
	.align		4
        /*0080*/ 	.byte	0x03, 0x5f
        /*0082*/ 	.short	0x0101


	//----- nvinfo : EIATTR_EXIT_INSTR_OFFSETS
	.align		4
        /*0084*/ 	.byte	0x04, 0x1c
        /*0086*/ 	.short	(.L_106 - .L_105)


	//   ....[0]....
.L_105:
        /*0088*/ 	.word	0x00004180


	//   ....[1]....
        /*008c*/ 	.word	0x00004400


	//   ....[2]....
        /*0090*/ 	.word	0x00004450


	//   ....[3]....
        /*0094*/ 	.word	0x000046f0


	//   ....[4]....
        /*0098*/ 	.word	0x00004750


	//----- nvinfo : EIATTR_CRS_STACK_SIZE
	.align		4
.L_106:
        /*009c*/ 	.byte	0x04, 0x1e
        /*009e*/ 	.short	(.L_108 - .L_107)
.L_107:
        /*00a0*/ 	.word	0x00000000


	//----- nvinfo : EIATTR_CBANK_PARAM_SIZE
	.align		4
.L_108:
        /*00a4*/ 	.byte	0x03, 0x19
        /*00a6*/ 	.short	0x00b0


	//----- nvinfo : EIATTR_PARAM_CBANK
	.align		4
        /*00a8*/ 	.byte	0x04, 0x0a
        /*00aa*/ 	.short	(.L_110 - .L_109)
	.align		4
.L_109:
        /*00ac*/ 	.word	index@(.nv.constant0._ZN7cutlass9reference6device6kernel11Conv2dFpropINS_6half_tENS_6layout10TensorNHWCES4_S6_fS6_ffNS_16NumericConverterIffLNS_15FloatRoundStyleE2EEENS_12multiply_addIfffEELi4ELi4ELi16ELi8EEEvNS_4conv17Conv2dProblemSizeENS_9TensorRefIT_T0_EENSE_IT1_T2_EENSE_IT3_T4_EESN_T5_SO_)
        /*00b0*/ 	.short	0x0210
        /*00b2*/ 	.short	0x00b0


	//----- nvinfo : EIATTR_SW_WAR
	.align		4
.L_110:
        /*00b4*/ 	.byte	0x04, 0x36
        /*00b6*/ 	.short	(.L_112 - .L_111)
.L_111:
        /*00b8*/ 	.word	0x00000008
.L_112:


//--------------------- .nv.info._ZN7cutlass6KernelINS_4conv6kernel23ImplicitGemmConvolutionINS1_11threadblock22ImplicitGemmMultistageINS_4gemm9GemmShapeILi128ELi128ELi32EEENS4_48Conv2dFpropActivationTileAccessIteratorOptimizedINS_11MatrixShapeILi128ELi32EEENS_6half_tENS_6layout10TensorNHWCENS_9transform29PitchLinearWarpRakedThreadMapINS_16PitchLinearShapeILi32ELi128EEELi128ENSH_ILi4ELi8EEELi8EEENS_12AlignedArrayISC_Li8ELi16EEEEENSF_11threadblock25RegularTileAccessIteratorISB_SC_NSD_37RowMajorTensorOpMultiplicandCrosswiseILi16ELi32EEELi0ESK_Li16EEELNS_4arch14CacheOperation4KindE0ENS4_44Conv2dFpropFilterTileAccessIteratorOptimizedINSA_ILi32ELi128EEESC_SE_SK_SM_Lb0EEENSP_ISX_SC_NSD_40ColumnMajorTensorOpMultiplicandCrosswiseILi16ELi32EEELi1ESK_Li16EEELSV_1ENS6_11threadblock9MmaPolicyINS6_4warp11MmaTensorOpINS7_ILi64ELi64ELi32EEESC_SR_SC_S10_fNSD_8RowMajorENS14_17MmaTensorOpPolicyINST_3MmaINS7_ILi16ELi8ELi16EEELi32ESC_S17_SC_NSD_11ColumnMajorEfS17_NST_13OpMultiplyAddEEENSA_ILi1ELi1EEEEELi1ELb0EbEENSA_ILi0ELi0EEES1H_Li1EEELi4EbEENS_8epilogue11threadblock8EpilogueIS8_S1G_Li1ENS1L_22PredicatedTileIteratorINS1L_26OutputTileOptimalThreadMapINS1L_15OutputTileShapeILi128ELi8ELi2ELi1ELi1EEENS1P_ILi1ELi8ELi1ELi1ELi8EEELi128ELi4ELi32EEEfLb0ENSD_9NoPermuteELb0EEENS1K_4warp24FragmentIteratorTensorOpIS16_S1A_fNS_5ArrayIfLi4ELb1EEES17_EENS1V_20TileIteratorTensorOpIS16_S1A_fS17_EENS1L_18SharedLoadIteratorINS1S_18CompactedThreadMapEfLi16EEENS1K_6thread21LinearCombinationReluIfLi4EffLNS25_9ScaleType4KindE1ELNS_15FloatRoundStyleE2EEENSA_ILi0ELi8EEELi2ELi1EEENS12_30GemmIdentityThreadblockSwizzleILi1EEELNS1_8OperatorE0ENS1_17Conv2dProblemSizeELNS1_9GroupModeE0EEEEEvNT_6ParamsE --------------------------
	.section	.nv.info._ZN7cutlass6KernelINS_4conv6kernel23ImplicitGemmConvolutionINS1_11threadblock22ImplicitGemmMultistageINS_4gemm9GemmShapeILi128ELi128ELi32EEENS4_48Conv2dFpropActivationTileAccessIteratorOptimizedINS_11MatrixShapeILi128ELi32EEENS_6half_tENS_6layout10TensorNHWCENS_9transform29PitchLinearWarpRakedThreadMapINS_16PitchLinearShapeILi32ELi128EEELi128ENSH_ILi4ELi8EEELi8EEENS_12AlignedArrayISC_Li8ELi16EEEEENSF_11threadblock25RegularTileAccessIteratorISB_SC_NSD_37RowMajorTensorOpMultiplicandCrosswiseILi16ELi32EEELi0ESK_Li16EEELNS_4arch14CacheOperation4KindE0ENS4_44Conv2dFpropFilterTileAccessIteratorOptimizedINSA_ILi32ELi128EEESC_SE_SK_SM_Lb0EEENSP_ISX_SC_NSD_40ColumnMajorTensorOpMultiplicandCrosswiseILi16ELi32EEELi1ESK_Li16EEELSV_1ENS6_11threadblock9MmaPolicyINS6_4warp11MmaTensorOpINS7_ILi64ELi64ELi32EEESC_SR_SC_S10_fNSD_8RowMajorENS14_17MmaTensorOpPolicyINST_3MmaINS7_ILi16ELi8ELi16EEELi32ESC_S17_SC_NSD_11ColumnMajorEfS17_NST_13OpMultiplyAddEEENSA_ILi1ELi1EEEEELi1ELb0EbEENSA_ILi0ELi0EEES1H_Li1EEELi4EbEENS_8epilogue11threadblock8EpilogueIS8_S1G_Li1ENS1L_22PredicatedTileIteratorINS1L_26OutputTileOptimalThreadMapINS1L_15OutputTileShapeILi128ELi8ELi2ELi1ELi1EEENS1P_ILi1ELi8ELi1ELi1ELi8EEELi128ELi4ELi32EEEfLb0ENSD_9NoPermuteELb0EEENS1K_4warp24FragmentIteratorTensorOpIS16_S1A_fNS_5ArrayIfLi4ELb1EEES17_EENS1V_20TileIteratorTensorOpIS16_S1A_fS17_EENS1L_18SharedLoadIteratorINS1S_18CompactedThreadMapEfLi16EEENS1K_6thread21LinearCombinationReluIfLi4EffLNS25_9ScaleType4KindE1ELNS_15FloatRoundStyleE2EEENSA_ILi0ELi8EEELi2ELi1EEENS12_30GemmIdentityThreadblockSwizzleILi1EEELNS1_8OperatorE0ENS1_17Conv2dProblemSizeELNS1_9GroupModeE0EEEEEvNT_6ParamsE,"",@"SHT_CUDA_INFO"
	.sectionflags	@""
	.align	4


	//----- nvinfo : EIATTR_CUDA_API_VERSION
	.align		4
        /*0000*/ 	.byte	0x04, 0x37
        /*0002*/ 	.short	(.L_114 - .L_113)
.L_113:
        /*0004*/ 	.word	0x00000082


	//----- nvinfo : EIATTR_KPARAM_INFO
	.align		4
.L_114:
        /*0008*/ 	.byte	0x04, 0x17
        /*000a*/ 	.short	(.L_116 - .L_115)
.L_115:
        /*000c*/ 	.word	0x00000000
        /*0010*/ 	.short	0x0000
        /*0012*/ 	.short	0x0000
        /*0014*/ 	.byte	0x00, 0xf0, 0xe1, 0x06


	//----- nvinfo : EIATTR_SPARSE_MMA_MASK
	.align		4
.L_116:
        /*0018*/ 	.byte	0x03, 0x50
        /*001a*/ 	.short	0x0000


	//----- nvinfo : EIATTR_MAXREG_COUNT
	.align		4
        /*001c*/ 	.byte	0x03, 0x1b
        /*001e*/ 	.short	0x00ff


	//----- nvinfo : EIATTR_NUM_BARRIERS
	.align		4
        /*0020*/ 	.byte	0x02, 0x4c
        /*0022*/ 	.byte	0x01
	.zero		1


	//----- nvinfo : EIATTR_MERCURY_ISA_VERSION
	.align		4
        /*0024*/ 	.byte	0x03, 0x5f
        /*0026*/ 	.short	0x0101


	//----- nvinfo : EIATTR_COOP_GROUP_MASK_REGIDS
	.align		4
        /*0028*/ 	.byte	0x04, 0x29
        /*002a*/ 	.short	(.L_118 - .L_117)


	//   ....[0]....
.L_117:
        /*002c*/ 	.word	0xffffffff


	//----- nvinfo : EIATTR_COOP_GROUP_INSTR_OFFSETS
	.align		4
.L_118:
        /*0030*/ 	.byte	0x04, 0x28
        /*0032*/ 	.short	(.L_120 - .L_119)


	//   ....[0]....
.L_119:
        /*0034*/ 	.word	0x00001010


	//----- nvinfo : EIATTR_EXIT_INSTR_OFFSETS
	.align		4
.L_120:
        /*0038*/ 	.byte	0x04, 0x1c
        /*003a*/ 	.short	(.L_122 - .L_121)


	//   ....[0]....
.L_121:
        /*003c*/ 	.word	0x000000d0


	//   ....[1]....
        /*0040*/ 	.word	0x000070a0


	//   ....[2]....
        /*0044*/ 	.word	0x000070d0


	//   ....[3]....
        /*0048*/ 	.word	0x00007100


	//   ....[4]....
        /*004c*/ 	.word	0x000071c0


	//----- nvinfo : EIATTR_CRS_STACK_SIZE
	.align		4
.L_122:
        /*0050*/ 	.byte	0x04, 0x1e
        /*0052*/ 	.short	(.L_124 - .L_123)
.L_123:
        /*0054*/ 	.word	0x00000000


	//----- nvinfo : EIATTR_CBANK_PARAM_SIZE
	.align		4
.L_124:
        /*0058*/ 	.byte	0x03, 0x19
        /*005a*/ 	.short	0x01b8


	//----- nvinfo : EIATTR_PARAM_CBANK
	.align		4
        /*005c*/ 	.byte	0x04, 0x0a
        /*005e*/ 	.short	(.L_126 - .L_125)
	.align		4
.L_125:
        /*0060*/ 	.word	index@(.nv.constant0._ZN7cutlass6KernelINS_4conv6kernel23ImplicitGemmConvolutionINS1_11threadblock22ImplicitGemmMultistageINS_4gemm9GemmShapeILi128ELi128ELi32EEENS4_48Conv2dFpropActivationTileAccessIteratorOptimizedINS_11MatrixShapeILi128ELi32EEENS_6half_tENS_6layout10TensorNHWCENS_9transform29PitchLinearWarpRakedThreadMapINS_16PitchLinearShapeILi32ELi128EEELi128ENSH_ILi4ELi8EEELi8EEENS_12AlignedArrayISC_Li8ELi16EEEEENSF_11threadblock25RegularTileAccessIteratorISB_SC_NSD_37RowMajorTensorOpMultiplicandCrosswiseILi16ELi32EEELi0ESK_Li16EEELNS_4arch14CacheOperation4KindE0ENS4_44Conv2dFpropFilterTileAccessIteratorOptimizedINSA_ILi32ELi128EEESC_SE_SK_SM_Lb0EEENSP_ISX_SC_NSD_40ColumnMajorTensorOpMultiplicandCrosswiseILi16ELi32EEELi1ESK_Li16EEELSV_1ENS6_11threadblock9MmaPolicyINS6_4warp11MmaTensorOpINS7_ILi64ELi64ELi32EEESC_SR_SC_S10_fNSD_8RowMajorENS14_17MmaTensorOpPolicyINST_3MmaINS7_ILi16ELi8ELi16EEELi32ESC_S17_SC_NSD_11ColumnMajorEfS17_NST_13OpMultiplyAddEEENSA_ILi1ELi1EEEEELi1ELb0EbEENSA_ILi0ELi0EEES1H_Li1EEELi4EbEENS_8epilogue11threadblock8EpilogueIS8_S1G_Li1ENS1L_22PredicatedTileIteratorINS1L_26OutputTileOptimalThreadMapINS1L_15OutputTileShapeILi128ELi8ELi2ELi1ELi1EEENS1P_ILi1ELi8ELi1ELi1ELi8EEELi128ELi4ELi32EEEfLb0ENSD_9NoPermuteELb0EEENS1K_4warp24FragmentIteratorTensorOpIS16_S1A_fNS_5ArrayIfLi4ELb1EEES17_EENS1V_20TileIteratorTensorOpIS16_S1A_fS17_EENS1L_18SharedLoadIteratorINS1S_18CompactedThreadMapEfLi16EEENS1K_6thread21LinearCombinationReluIfLi4EffLNS25_9ScaleType4KindE1ELNS_15FloatRoundStyleE2EEENSA_ILi0ELi8EEELi2ELi1EEENS12_30GemmIdentityThreadblockSwizzleILi1EEELNS1_8OperatorE0ENS1_17Conv2dProblemSizeELNS1_9GroupModeE0EEEEEvNT_6ParamsE)
        /*0064*/ 	.short	0x0210
        /*0066*/ 	.short	0x01b8


	//----- nvinfo : EIATTR_SW_WAR
	.align		4
.L_126:
        /*0068*/ 	.byte	0x04, 0x36
        /*006a*/ 	.short	(.L_128 - .L_127)
.L_127:
        /*006c*/ 	.word	0x00000008
.L_128:


//--------------------- .nv.callgraph             --------------------------
	.section	.nv.callgraph,"",@"SHT_CUDA_CALLGRAPH"
	.align	4
	.sectionentsize	8
	.align		4
        /*0000*/ 	.word	0x00000000
	.align		4
        /*0004*/ 	.word	0xffffffff
	.align		4
        /*0008*/ 	.word	0x00000000
	.align		4
        /*000c*/ 	.word	0xfffffffe
	.align		4
        /*0010*/ 	.word	0x00000000
	.align		4
        /*0014*/ 	.word	0xfffffffd
	.align		4
        /*0018*/ 	.word	0x00000000
	.align		4
        /*001c*/ 	.word	0xfffffffc


//--------------------- .nv.constant4             --------------------------
	.section	.nv.constant4,"a",@progbits
	.align	8
	.align		8
.nv.constant4:
        /*0000*/ 	.dword	_ZN33_INTERNAL_d67dadec_4_k_cu__Z3runv4cuda3std3__45__cpo5beginE
	.align		8
        /*0008*/ 	.dword	_ZN33_INTERNAL_d67dadec_4_k_cu__Z3runv4cuda3std3__45__cpo3endE
	.align		8
        /*0010*/ 	.dword	_ZN33_INTERNAL_d67dadec_4_k_cu__Z3runv4cuda3std3__45__cpo6cbeginE
	.align		8
        /*0018*/ 	.dword	_ZN33_INTERNAL_d67dadec_4_k_cu__Z3runv4cuda3std3__45__cpo4cendE
	.align		8
        /*0020*/ 	.dword	_ZN33_INTERNAL_d67dadec_4_k_cu__Z3runv4cuda3std3__435_GLOBAL__N__d67dadec_4_k_cu__Z3runv6ignoreE
	.align		8
        /*0028*/ 	.dword	_ZN33_INTERNAL_d67dadec_4_k_cu__Z3runv4cuda3std3__419piecewise_constructE
	.align		8
        /*0030*/ 	.dword	_ZN33_INTERNAL_d67dadec_4_k_cu__Z3runv4cuda3std3__48in_placeE
	.align		8
        /*0038*/ 	.dword	_ZN33_INTERNAL_d67dadec_4_k_cu__Z3runv4cuda3std6ranges3__45__cpo4swapE
	.align		8
        /*0040*/ 	.dword	_ZN33_INTERNAL_d67dadec_4_k_cu__Z3runv4cuda3std6ranges3__45__cpo9iter_moveE
	.align		8
        /*0048*/ 	.dword	_ZN33_INTERNAL_d67dadec_4_k_cu__Z3runv4cute7productE
	.align		8
        /*0050*/ 	.dword	_ZN33_INTERNAL_d67dadec_4_k_cu__Z3runv4cute1_E


//--------------------- .text._ZN7cutlass9reference6device6kernel11Conv2dWgradINS_6half_tENS_6layout10TensorNHWCES4_S6_fS6_ffNS_16NumericConverterIffLNS_15FloatRoundStyleE2EEENS_12multiply_addIfffEELi2ELi4ELi8ELi16EEEvNS_4conv17Conv2dProblemSizeENS_9TensorRefIT_T0_EENSE_IT1_T2_EENSE_IT3_T4_EESN_T5_SO_ --------------------------
	.section	.text._ZN7cutlass9reference6device6kernel11Conv2dWgradINS_6half_tENS_6layout10TensorNHWCES4_S6_fS6_ffNS_16NumericConverterIffLNS_15FloatRoundStyleE2EEENS_12multiply_addIfffEELi2ELi4ELi8ELi16EEEvNS_4conv17Conv2dProblemSizeENS_9TensorRefIT_T0_EENSE_IT1_T2_EENSE_IT3_T4_EESN_T5_SO_,"ax",@progbits
	.align	128
        .global         _ZN7cutlass9reference6device6kernel11Conv2dWgradINS_6half_tENS_6layout10TensorNHWCES4_S6_fS6_ffNS_16NumericConverterIffLNS_15FloatRoundStyleE2EEENS_12multiply_addIfffEELi2ELi4ELi8ELi16EEEvNS_4conv17Conv2dProblemSizeENS_9TensorRefIT_T0_EENSE_IT1_T2_EENSE_IT3_T4_EESN_T5_SO_
        .type           _ZN7cutlass9reference6device6kernel11Conv2dWgradINS_6half_tENS_6layout10TensorNHWCES4_S6_fS6_ffNS_16NumericConverterIffLNS_15FloatRoundStyleE2EEENS_12multiply_addIfffEELi2ELi4ELi8ELi16EEEvNS_4conv17Conv2dProblemSizeENS_9TensorRefIT_T0_EENSE_IT1_T2_EENSE_IT3_T4_EESN_T5_SO_,@function
        .size           _ZN7cutlass9reference6device6kernel11Conv2dWgradINS_6half_tENS_6layout10TensorNHWCES4_S6_fS6_ffNS_16NumericConverterIffLNS_15FloatRoundStyleE2EEENS_12multiply_addIfffEELi2ELi4ELi8ELi16EEEvNS_4conv17Conv2dProblemSizeENS_9TensorRefIT_T0_EENSE_IT1_T2_EENSE_IT3_T4_EESN_T5_SO_,(.L_x_151 - _ZN7cutlass9reference6device6kernel11Conv2dWgradINS_6half_tENS_6layout10TensorNHWCES4_S6_fS6_ffNS_16NumericConverterIffLNS_15FloatRoundStyleE2EEENS_12multiply_addIfffEELi2ELi4ELi8ELi16EEEvNS_4conv17Conv2dProblemSizeENS_9TensorRefIT_T0_EENSE_IT1_T2_EENSE_IT3_T4_EESN_T5_SO_)
        .other          _ZN7cutlass9reference6device6kernel11Conv2dWgradINS_6half_tENS_6layout10TensorNHWCES4_S6_fS6_ffNS_16NumericConverterIffLNS_15FloatRoundStyleE2EEENS_12multiply_addIfffEELi2ELi4ELi8ELi16EEEvNS_4conv17Conv2dProblemSizeENS_9TensorRefIT_T0_EENSE_IT1_T2_EENSE_IT3_T4_EESN_T5_SO_,@"STO_CUDA_ENTRY STV_DEFAULT"
_ZN7cutlass9reference6device6kernel11Conv2dWgradINS_6half_tENS_6layout10TensorNHWCES4_S6_fS6_ffNS_16NumericConverterIffLNS_15FloatRoundStyleE2EEENS_12multiply_addIfffEELi2ELi4ELi8ELi16EEEvNS_4conv17Conv2dProblemSizeENS_9TensorRefIT_T0_EENSE_IT1_T2_EENSE_IT3_T4_EESN_T5_SO_:
.text._ZN7cutlass9reference6device6kernel11Conv2dWgradINS_6half_tENS_6layout10TensorNHWCES4_S6_fS6_ffNS_16NumericConverterIffLNS_15FloatRoundStyleE2EEENS_12multiply_addIfffEELi2ELi4ELi8ELi16EEEvNS_4conv17Conv2dProblemSizeENS_9TensorRefIT_T0_EENSE_IT1_T2_EENSE_IT3_T4_EESN_T5_SO_:
[----:B------:R-:W-:Y:S01]  /*0000*/  LDC R1, c[0x0][0x28] ;  /* 0x00000a00ff017b82 */ /* 0x000fe20000000800 */
[----:B------:R-:W0:Y:S01]  /*0010*/  S2R R0, SR_TID.Y ;  /* 0x0000000000007919 */ /* 0x000e220000002200 */
[----:B------:R-:W-:Y:S01]  /*0020*/  HFMA2.MMA R3, -RZ, RZ, 0, 0 ;  /* 0x00000000ff037435 */ /* 0x000fe200000001ff */
[----:B------:R-:W-:Y:S01]  /*0030*/  ULDC UR5, c[0x0][0x21c] ;  /* 0x0000870000057ab9 */ /* 0x000fe20000000800 */
[----:B------:R-:W-:Y:S01]  /*0040*/  ULDC UR6, c[0x0][0x230] ;  /* 0x00008c0000067ab9 */ /* 0x000fe20000000800 */
[----:B------:R-:W1:Y:S01]  /*0050*/  S2R R16, SR_CTAID.Y ;  /* 0x0000000000107919 */ /* 0x000e620000002600 */
[----:B------:R-:W-:Y:S01]  /*0060*/  UIMAD.WIDE UR6, UR6, UR5, URZ ;  /* 0x00000005060672a5 */ /* 0x000fe2000f8e023f */
[----:B------:R-:W-:Y:S01]  /*0070*/  BSSY B0, `(.L_x_0) ;  /* 0x000002c000007945 */ /* 0x000fe20003800000 */
[----:B------:R-:W-:Y:S01]  /*0080*/  USHF.R.S32.HI UR5, URZ, 0x1f, UR5 ;  /* 0x0000001f3f057899 */ /* 0x000fe20008011405 */
[----:B0-----:R-:W-:-:S04]  /*0090*/  IMAD.SHL.U32 R2, R0, 0x4, RZ ;  /* 0x0000000400027824 */ /* 0x001fc800078e00ff */
[----:B-1----:R-:W-:-:S05]  /*00a0*/  IMAD.WIDE.U32 R16, R16, 0x40, R2 ;  /* 0x0000004010107825 */ /* 0x002fca00078e0002 */
[----:B------:R-:W-:-:S04]  /*00b0*/  LOP3.LUT R0, R17, UR7, RZ, 0xfc, !PT ;  /* 0x0000000711007c12 */ /* 0x000fc8000f8efcff */
[----:B------:R-:W-:-:S13]  /*00c0*/  ISETP.NE.U32.AND P0, PT, R0, RZ, PT ;  /* 0x000000ff0000720c */ /* 0x000fda0003f05070 */
[----:B------:R-:W-:Y:S05]  /*00d0*/  @!P0 BRA `(.L_x_1) ;  /* 0x0000000000408947 */ /* 0x000fea0003800000 */
[----:B------:R-:W-:Y:S01]  /*00e0*/  IMAD.U32 R9, RZ, RZ, UR7 ;  /* 0x00000007ff097e24 */ /* 0x000fe2000f8e00ff */
[----:B------:R-:W-:Y:S01]  /*00f0*/  MOV R6, UR6 ;  /* 0x0000000600067c02 */ /* 0x000fe20008000f00 */
[----:B------:R-:W-:Y:S01]  /*0100*/  IMAD.U32 R8, RZ, RZ, UR6 ;  /* 0x00000006ff087e24 */ /* 0x000fe2000f8e00ff */
[----:B------:R-:W-:Y:S01]  /*0110*/  MOV R58, R16 ;  /* 0x00000010003a7202 */ /* 0x000fe20000000f00 */
[----:B------:R-:W-:Y:S01]  /*0120*/  IMAD.U32 R7, RZ, RZ, UR7 ;  /* 0x00000007ff077e24 */ /* 0x000fe2000f8e00ff */
[----:B------:R-:W-:Y:S02]  /*0130*/  MOV R9, R17 ;  /* 0x0000001100097202 */ /* 0x000fe40000000f00 */
[----:B------:R-:W-:Y:S02]  /*0140*/  MOV R6, 0x160 ;  /* 0x0000016000067802 */ /* 0x000fe40000000f00 */
[----:B------:R-:W-:Y:S05]  /*0150*/  CALL.REL.NOINC `($__internal_0_$__cuda_sm20_div_s64) ;  /* 0x0000003c00d07944 */ /* 0x000fea0003c00000 */
[-C--:B------:R-:W-:Y:S02]  /*0160*/  IADD3 R3, P0, RZ, -R0.reuse, RZ ;  /* 0x80000000ff037210 */ /* 0x080fe40007f1e0ff */
[----:B------:R-:W-:Y:S02]  /*0170*/  MOV R64, R0 ;  /* 0x0000000000407202 */ /* 0x000fe40000000f00 */
[----:B------:R-:W-:Y:S01]  /*0180*/  IADD3.X R2, RZ, ~R2, RZ, P0, !PT ;  /* 0x80000002ff027210 */ /* 0x000fe200007fe4ff */
[----:B------:R-:W-:-:S04]  /*0190*/  IMAD.WIDE.U32 R52, R3, UR6, R16 ;  /* 0x0000000603347c25 */ /* 0x000fc8000f8e0010 */
[----:B------:R-:W-:-:S04]  /*01a0*/  IMAD R2, R2, UR6, RZ ;  /* 0x0000000602027c24 */ /* 0x000fc8000f8e02ff */
[----:B------:R-:W-:-:S05]  /*01b0*/  IMAD R2, R3, UR7, R2 ;  /* 0x0000000703027c24 */ /* 0x000fca000f8e0202 */
[----:B------:R-:W-:Y:S01]  /*01c0*/  IADD3 R9, R53, R2, RZ ;  /* 0x0000000235097210 */ /* 0x000fe20007ffe0ff */
[----:B------:R-:W-:Y:S05]  /*01d0*/  BRA `(.L_x_2) ;  /* 0x0000000000547947 */ /* 0x000fea0003800000 */
.L_x_1:
[----:B------:R-:W0:Y:S01]  /*01e0*/  I2F.U32.RP R4, UR6 ;  /* 0x0000000600047d06 */ /* 0x000e220008209000 */
[----:B------:R-:W-:Y:S01]  /*01f0*/  IADD3 R0, RZ, -UR6, RZ ;  /* 0x80000006ff007c10 */ /* 0x000fe2000fffe0ff */
[----:B------:R-:W-:Y:S01]  /*0200*/  IMAD.MOV.U32 R9, RZ, RZ, RZ ;  /* 0x000000ffff097224 */ /* 0x000fe200078e00ff */
[----:B------:R-:W-:-:S05]  /*0210*/  ISETP.NE.U32.AND P1, PT, RZ, UR6, PT ;  /* 0x00000006ff007c0c */ /* 0x000fca000bf25070 */
[----:B0-----:R-:W0:Y:S02]  /*0220*/  MUFU.RCP R2, R4 ;  /* 0x0000000400027308 */ /* 0x001e240000001000 */
[----:B0-----:R-:W-:-:S06]  /*0230*/  IADD3 R2, R2, 0xffffffe, RZ ;  /* 0x0ffffffe02027810 */ /* 0x001fcc0007ffe0ff */
[----:B------:R-:W0:Y:S02]  /*0240*/  F2I.FTZ.U32.TRUNC.NTZ R3, R2 ;  /* 0x0000000200037305 */ /* 0x000e24000021f000 */
[----:B0-----:R-:W-:Y:S02]  /*0250*/  IMAD R5, R0, R3, RZ ;  /* 0x0000000300057224 */ /* 0x001fe400078e02ff */
[----:B------:R-:W-:-:S04]  /*0260*/  IMAD.MOV.U32 R2, RZ, RZ, RZ ;  /* 0x000000ffff027224 */ /* 0x000fc800078e00ff */
[----:B------:R-:W-:-:S06]  /*0270*/  IMAD.HI.U32 R5, R3, R5, R2 ;  /* 0x0000000503057227 */ /* 0x000fcc00078e0002 */
[----:B------:R-:W-:-:S05]  /*0280*/  IMAD.HI.U32 R64, R5, R16, RZ ;  /* 0x0000001005407227 */ /* 0x000fca00078e00ff */
[----:B------:R-:W-:-:S05]  /*0290*/  IADD3 R3, -R64, RZ, RZ ;  /* 0x000000ff40037210 */ /* 0x000fca0007ffe1ff */
[----:B------:R-:W-:-:S05]  /*02a0*/  IMAD R3, R3, UR6, R16 ;  /* 0x0000000603037c24 */ /* 0x000fca000f8e0210 */
[----:B------:R-:W-:-:S13]  /*02b0*/  ISETP.GE.U32.AND P0, PT, R3, UR6, PT ;  /* 0x0000000603007c0c */ /* 0x000fda000bf06070 */
[----:B------:R-:W-:Y:S01]  /*02c0*/  @P0 VIADD R3, R3, -UR6 ;  /* 0x8000000603030c36 */ /* 0x000fe20008000000 */
[----:B------:R-:W-:-:S04]  /*02d0*/  @P0 IADD3 R64, R64, 0x1, RZ ;  /* 0x0000000140400810 */ /* 0x000fc80007ffe0ff */
[----:B------:R-:W-:-:S13]  /*02e0*/  ISETP.GE.U32.AND P2, PT, R3, UR6, PT ;  /* 0x0000000603007c0c */ /* 0x000fda000bf46070 */
[----:B------:R-:W-:Y:S01]  /*02f0*/  @P2 VIADD R64, R64, 0x1 ;  /* 0x0000000140402836 */ /* 0x000fe20000000000 */
[----:B------:R-:W-:-:S04]  /*0300*/  @!P1 LOP3.LUT R64, RZ, UR6, RZ, 0x33, !PT ;  /* 0x00000006ff409c12 */ /* 0x000fc8000f8e33ff */
[----:B------:R-:W-:-:S05]  /*0310*/  IADD3 R3, -R64, RZ, RZ ;  /* 0x000000ff40037210 */ /* 0x000fca0007ffe1ff */
[----:B------:R-:W-:Y:S02]  /*0320*/  IMAD R52, R3, UR6, R16 ;  /* 0x0000000603347c24 */ /* 0x000fe4000f8e0210 */
.L_x_2:
[----:B------:R-:W-:Y:S05]  /*0330*/  BSYNC B0 ;  /* 0x0000000000007941 */ /* 0x000fea0003800000 */
.L_x_0:
[----:B------:R-:W-:Y:S01]  /*0340*/  LOP3.LUT R0, R9, UR5, RZ, 0xfc, !PT ;  /* 0x0000000509007c12 */ /* 0x000fe2000f8efcff */
[----:B------:R-:W-:Y:S03]  /*0350*/  BSSY B0, `(.L_x_3) ;  /* 0x0000023000007945 */ /* 0x000fe60003800000 */
[----:B------:R-:W-:-:S13]  /*0360*/  ISETP.NE.U32.AND P0, PT, R0, RZ, PT ;  /* 0x000000ff0000720c */ /* 0x000fda0003f05070 */
[----:B------:R-:W-:Y:S05]  /*0370*/  @!P0 BRA `(.L_x_4) ;  /* 0x00000000002c8947 */ /* 0x000fea0003800000 */
[----:B------:R-:W-:Y:S01]  /*0380*/  ULDC UR4, c[0x0][0x21c] ;  /* 0x0000870000047ab9 */ /* 0x000fe20000000800 */
[----:B------:R-:W-:Y:S01]  /*0390*/  IMAD.MOV.U32 R58, RZ, RZ, R52 ;  /* 0x000000ffff3a7224 */ /* 0x000fe200078e0034 */
[----:B------:R-:W-:Y:S01]  /*03a0*/  MOV R7, UR5 ;  /* 0x0000000500077c02 */ /* 0x000fe20008000f00 */
[----:B------:R-:W-:Y:S01]  /*03b0*/  IMAD.U32 R8, RZ, RZ, UR4 ;  /* 0x00000004ff087e24 */ /* 0x000fe2000f8e00ff */
[----:B------:R-:W-:Y:S02]  /*03c0*/  MOV R6, 0x3e0 ;  /* 0x000003e000067802 */ /* 0x000fe40000000f00 */
[----:B------:R-:W-:Y:S05]  /*03d0*/  CALL.REL.NOINC `($__internal_0_$__cuda_sm20_div_s64) ;  /* 0x0000003c00307944 */ /* 0x000fea0003c00000 */
[----:B------:R-:W-:Y:S01]  /*03e0*/  IADD3 R3, -R0, RZ, RZ ;  /* 0x000000ff00037210 */ /* 0x000fe20007ffe1ff */
[----:B------:R-:W-:Y:S01]  /*03f0*/  ULDC UR4, c[0x0][0x21c] ;  /* 0x0000870000047ab9 */ /* 0x000fe20000000800 */
[----:B------:R-:W-:-:S03]  /*0400*/  MOV R63, R0 ;  /* 0x00000000003f7202 */ /* 0x000fc60000000f00 */
[----:B------:R-:W-:Y:S01]  /*0410*/  IMAD R52, R3, UR4, R52 ;  /* 0x0000000403347c24 */ /* 0x000fe2000f8e0234 */
[----:B------:R-:W-:Y:S05]  /*0420*/  BRA `(.L_x_5) ;  /* 0x0000000000547947 */ /* 0x000fea0003800000 */
.L_x_4:
[----:B------:R-:W-:Y:S02]  /*0430*/  ULDC UR4, c[0x0][0x21c] ;  /* 0x0000870000047ab9 */ /* 0x000fe40000000800 */
[----:B------:R-:W0:Y:S01]  /*0440*/  I2F.U32.RP R4, UR4 ;  /* 0x0000000400047d06 */ /* 0x000e220008209000 */
[----:B------:R-:W-:-:S07]  /*0450*/  ISETP.NE.U32.AND P2, PT, RZ, UR4, PT ;  /* 0x00000004ff007c0c */ /* 0x000fce000bf45070 */
[----:B0-----:R-:W0:Y:S02]  /*0460*/  MUFU.RCP R2, R4 ;  /* 0x0000000400027308 */ /* 0x001e240000001000 */
[----:B0-----:R-:W-:-:S06]  /*0470*/  IADD3 R2, R2, 0xffffffe, RZ ;  /* 0x0ffffffe02027810 */ /* 0x001fcc0007ffe0ff */
[----:B------:R0:W1:Y:S02]  /*0480*/  F2I.FTZ.U32.TRUNC.NTZ R3, R2 ;  /* 0x0000000200037305 */ /* 0x000064000021f000 */
[----:B0-----:R-:W-:Y:S01]  /*0490*/  HFMA2.MMA R2, -RZ, RZ, 0, 0 ;  /* 0x00000000ff027435 */ /* 0x001fe200000001ff */
[----:B-1----:R-:W-:-:S04]  /*04a0*/  IMAD.MOV R0, RZ, RZ, -R3 ;  /* 0x000000ffff007224 */ /* 0x002fc800078e0a03 */
[----:B------:R-:W-:-:S05]  /*04b0*/  IMAD R5, R0, UR4, RZ ;  /* 0x0000000400057c24 */ /* 0x000fca000f8e02ff */
[----:B------:R-:W-:-:S06]  /*04c0*/  IMAD.HI.U32 R5, R3, R5, R2 ;  /* 0x0000000503057227 */ /* 0x000fcc00078e0002 */
[----:B------:R-:W-:-:S04]  /*04d0*/  IMAD.HI.U32 R63, R5, R52, RZ ;  /* 0x00000034053f7227 */ /* 0x000fc800078e00ff */
[----:B------:R-:W-:-:S04]  /*04e0*/  IMAD.MOV R3, RZ, RZ, -R63 ;  /* 0x000000ffff037224 */ /* 0x000fc800078e0a3f */
[----:B------:R-:W-:-:S05]  /*04f0*/  IMAD R3, R3, UR4, R52 ;  /* 0x0000000403037c24 */ /* 0x000fca000f8e0234 */
[----:B------:R-:W-:-:S13]  /*0500*/  ISETP.GE.U32.AND P0, PT, R3, UR4, PT ;  /* 0x0000000403007c0c */ /* 0x000fda000bf06070 */
[----:B------:R-:W-:Y:S01]  /*0510*/  @P0 IADD3 R3, R3, -UR4, RZ ;  /* 0x8000000403030c10 */ /* 0x000fe2000fffe0ff */
[----:B------:R-:W-:-:S03]  /*0520*/  @P0 VIADD R63, R63, 0x1 ;  /* 0x000000013f3f0836 */ /* 0x000fc60000000000 */
[----:B------:R-:W-:-:S13]  /*0530*/  ISETP.GE.U32.AND P1, PT, R3, UR4, PT ;  /* 0x0000000403007c0c */ /* 0x000fda000bf26070 */
[----:B------:R-:W-:Y:S02]  /*0540*/  @P1 IADD3 R63, R63, 0x1, RZ ;  /* 0x000000013f3f1810 */ /* 0x000fe40007ffe0ff */
[----:B------:R-:W-:-:S04]  /*0550*/  @!P2 LOP3.LUT R63, RZ, UR4, RZ, 0x33, !PT ;  /* 0x00000004ff3fac12 */ /* 0x000fc8000f8e33ff */
[----:B------:R-:W-:-:S05]  /*0560*/  IADD3 R3, -R63, RZ, RZ ;  /* 0x000000ff3f037210 */ /* 0x000fca0007ffe1ff */
[----:B------:R-:W-:Y:S02]  /*0570*/  IMAD R52, R3, UR4, R52 ;  /* 0x0000000403347c24 */ /* 0x000fe4000f8e0234 */
.L_x_5:
[----:B------:R-:W-:Y:S05]  /*0580*/  BSYNC B0 ;  /* 0x0000000000007941 */ /* 0x000fea0003800000 */
.L_x_3:
[----:B------:R-:W-:Y:S01]  /*0590*/  IADD3 R54, P0, R16, 0x1, RZ ;  /* 0x0000000110367810 */ /* 0x000fe20007f1e0ff */
[----:B------:R-:W-:Y:S04]  /*05a0*/  BSSY B0, `(.L_x_6) ;  /* 0x000002a000007945 */ /* 0x000fe80003800000 */
[----:B------:R-:W-:-:S05]  /*05b0*/  IMAD.X R55, RZ, RZ, R17, P0 ;  /* 0x000000ffff377224 */ /* 0x000fca00000e0611 */
        /* <DEDUP_REMOVED lines=19> */
.L_x_7:
        /* <DEDUP_REMOVED lines=21> */
.L_x_8:
[----:B------:R-:W-:Y:S05]  /*0840*/  BSYNC B0 ;  /* 0x0000000000007941 */ /* 0x000fea0003800000 */
.L_x_6:
        /* <DEDUP_REMOVED lines=15> */
.L_x_10:
        /* <DEDUP_REMOVED lines=21> */
.L_x_11:
[----:B------:R-:W-:Y:S05]  /*0a90*/  BSYNC B0 ;  /* 0x0000000000007941 */ /* 0x000fea0003800000 */
.L_x_9:
        /* <DEDUP_REMOVED lines=22> */
.L_x_13:
        /* <DEDUP_REMOVED lines=21> */
.L_x_14:
[----:B------:R-:W-:Y:S05]  /*0d50*/  BSYNC B0 ;  /* 0x0000000000007941 */ /* 0x000fea0003800000 */
.L_x_12:
        /* <DEDUP_REMOVED lines=15> */
.L_x_16:
        /* <DEDUP_REMOVED lines=21> */
.L_x_17:
[----:B------:R-:W-:Y:S05]  /*0fa0*/  BSYNC B0 ;  /* 0x0000000000007941 */ /* 0x000fea0003800000 */
.L_x_15:
        /* <DEDUP_REMOVED lines=18> */
[----:B------:R-:W-:Y:S01]  /*10d0*/  IMAD R2, R2, UR6, RZ ;  /* 0x0000000602027c24 */ /* 0x000fe2000f8e02ff */
[----:B------:R-:W-:-:S03]  /*10e0*/  MOV R58, R16 ;  /* 0x00000010003a7202 */ /* 0x000fc60000000f00 */
[----:B------:R-:W-:-:S05]  /*10f0*/  IMAD R3, R3, UR7, R2 ;  /* 0x0000000703037c24 */ /* 0x000fca000f8e0202 */
[----:B------:R-:W-:Y:S01]  /*1100*/  IADD3 R9, R3, R17, RZ ;  /* 0x0000001103097210 */ /* 0x000fe20007ffe0ff */
[----:B------:R-:W-:Y:S05]  /*1110*/  BRA `(.L_x_20) ;  /* 0x0000000000547947 */ /* 0x000fea0003800000 */
.L_x_19:
        /* <DEDUP_REMOVED lines=21> */
.L_x_20:
[----:B------:R-:W-:Y:S05]  /*1270*/  BSYNC B0 ;  /* 0x0000000000007941 */ /* 0x000fea0003800000 */
.L_x_18:
[----:B------:R-:W-:Y:S01]  /*1280*/  LOP3.LUT R0, R9, UR5, RZ, 0xfc, !PT ;  /* 0x0000000509007c12 */ /* 0x000fe2000f8efcff */
[----:B------:R-:W-:Y:S03]  /*1290*/  BSSY B0, `(.L_x_21) ;  /* 0x0000022000007945 */ /* 0x000fe60003800000 */
[----:B------:R-:W-:-:S13]  /*12a0*/  ISETP.NE.U32.AND P0, PT, R0, RZ, PT ;  /* 0x000000ff0000720c */ /* 0x000fda0003f05070 */
[----:B------:R-:W-:Y:S05]  /*12b0*/  @!P0 BRA `(.L_x_22) ;  /* 0x0000000000288947 */ /* 0x000fea0003800000 */
[----:B------:R-:W-:Y:S01]  /*12c0*/  ULDC UR4, c[0x0][0x21c] ;  /* 0x0000870000047ab9 */ /* 0x000fe20000000800 */
[----:B------:R-:W-:Y:S01]  /*12d0*/  IMAD.U32 R7, RZ, RZ, UR5 ;  /* 0x00000005ff077e24 */ /* 0x000fe2000f8e00ff */
[----:B------:R-:W-:Y:S02]  /*12e0*/  MOV R8, UR4 ;  /* 0x0000000400087c02 */ /* 0x000fe40008000f00 */
[----:B------:R-:W-:Y:S02]  /*12f0*/  MOV R6, 0x1310 ;  /* 0x0000131000067802 */ /* 0x000fe40000000f00 */
[----:B------:R-:W-:Y:S05]  /*1300*/  CALL.REL.NOINC `($__internal_0_$__cuda_sm20_div_s64) ;  /* 0x0000002c00647944 */ /* 0x000fea0003c00000 */
[----:B------:R-:W-:Y:S01]  /*1310*/  IADD3 R3, -R0, RZ, RZ ;  /* 0x000000ff00037210 */ /* 0x000fe20007ffe1ff */
[----:B------:R-:W-:Y:S01]  /*1320*/  ULDC UR4, c[0x0][0x21c] ;  /* 0x0000870000047ab9 */ /* 0x000fe20000000800 */
[----:B------:R-:W-:-:S03]  /*1330*/  MOV R55, R0 ;  /* 0x0000000000377202 */ /* 0x000fc60000000f00 */
[----:B------:R-:W-:Y:S01]  /*1340*/  IMAD R58, R3, UR4, R58 ;  /* 0x00000004033a7c24 */ /* 0x000fe2000f8e023a */
[----:B------:R-:W-:Y:S05]  /*1350*/  BRA `(.L_x_23) ;  /* 0x0000000000547947 */ /* 0x000fea0003800000 */
.L_x_22:
        /* <DEDUP_REMOVED lines=21> */
.L_x_23:
[----:B------:R-:W-:Y:S05]  /*14b0*/  BSYNC B0 ;  /* 0x0000000000007941 */ /* 0x000fea0003800000 */
.L_x_21:
[----:B------:R-:W0:Y:S01]  /*14c0*/  LDC R0, c[0x0][0x210] ;  /* 0x00008400ff007b82 */ /* 0x000e220000000800 */
[----:B------:R-:W1:Y:S01]  /*14d0*/  S2R R2, SR_TID.X ;  /* 0x0000000000027919 */ /* 0x000e620000002100 */
[----:B------:R-:W-:Y:S01]  /*14e0*/  ULDC.64 UR24, c[0x0][0x208] ;  /* 0x0000820000187ab9 */ /* 0x000fe20000000a00 */
[----:B------:R-:W-:Y:S01]  /*14f0*/  IMAD.MOV.U32 R8, RZ, RZ, RZ ;  /* 0x000000ffff087224 */ /* 0x000fe200078e00ff */
[----:B------:R-:W-:Y:S01]  /*1500*/  CS2R R6, SRZ ;  /* 0x0000000000067805 */ /* 0x000fe2000001ff00 */
[----:B------:R-:W1:Y:S01]  /*1510*/  S2R R53, SR_CTAID.X ;  /* 0x0000000000357919 */ /* 0x000e620000002500 */
[----:B------:R-:W-:Y:S02]  /*1520*/  CS2R R4, SRZ ;  /* 0x0000000000047805 */ /* 0x000fe4000001ff00 */
[----:B0-----:R-:W-:Y:S01]  /*1530*/  ISETP.GE.AND P0, PT, R0, 0x1, PT ;  /* 0x000000010000780c */ /* 0x001fe20003f06270 */
[----:B------:R-:W-:Y:S02]  /*1540*/  IMAD.MOV.U32 R0, RZ, RZ, RZ ;  /* 0x000000ffff007224 */ /* 0x000fe400078e00ff */
[----:B-1----:R-:W-:Y:S01]  /*1550*/  IMAD R53, R53, 0x8, R2 ;  /* 0x0000000835357824 */ /* 0x002fe200078e0202 */
[----:B------:R-:W-:-:S03]  /*1560*/  CS2R R2, SRZ ;  /* 0x0000000000027805 */ /* 0x000fc6000001ff00 */
[----:B------:R-:W-:-:S06]  /*1570*/  IMAD.SHL.U32 R53, R53, 0x2, RZ ;  /* 0x0000000235357824 */ /* 0x000fcc00078e00ff */
[----:B------:R-:W-:Y:S05]  /*1580*/  @!P0 BRA `(.L_x_24) ;  /* 0x0000001000e08947 */ /* 0x000fea0003800000 */
[----:B------:R-:W-:Y:S01]  /*1590*/  IADD3 R8, R53, 0x1, RZ ;  /* 0x0000000135087810 */ /* 0x000fe20007ffe0ff */
[----:B------:R-:W-:Y:S01]  /*15a0*/  ULDC.64 UR4, c[0x0][0x228] ;  /* 0x00008a0000047ab9 */ /* 0x000fe20000000a00 */
[----:B------:R-:W-:Y:S01]  /*15b0*/  LOP3.LUT R49, RZ, R64, RZ, 0x33, !PT ;  /* 0x00000040ff317212 */ /* 0x000fe200078e33ff */
[----:B------:R-:W-:Y:S01]  /*15c0*/  ULDC UR6, c[0x0][0x244] ;  /* 0x0000910000067ab9 */ /* 0x000fe20000000800 */
[----:B------:R-:W-:Y:S01]  /*15d0*/  LOP3.LUT R45, RZ, R62, RZ, 0x33, !PT ;  /* 0x0000003eff2d7212 */ /* 0x000fe200078e33ff */
[----:B------:R-:W-:Y:S01]  /*15e0*/  IMAD R47, R64, UR6, RZ ;  /* 0x00000006402f7c24 */ /* 0x000fe2000f8e02ff */
[----:B------:R-:W-:Y:S01]  /*15f0*/  LOP3.LUT R41, RZ, R60, RZ, 0x33, !PT ;  /* 0x0000003cff297212 */ /* 0x000fe200078e33ff */
[----:B------:R-:W-:Y:S01]  /*1600*/  IMAD R43, R62, UR6, RZ ;  /* 0x000000063e2b7c24 */ /* 0x000fe2000f8e02ff */
[----:B------:R-:W-:Y:S01]  /*1610*/  LOP3.LUT R37, RZ, R57, RZ, 0x33, !PT ;  /* 0x00000039ff257212 */ /* 0x000fe200078e33ff */
[----:B------:R-:W-:Y:S01]  /*1620*/  IMAD R39, R60, UR6, RZ ;  /* 0x000000063c277c24 */ /* 0x000fe2000f8e02ff */
[----:B------:R-:W-:Y:S01]  /*1630*/  LOP3.LUT R48, RZ, R63, RZ, 0x33, !PT ;  /* 0x0000003fff307212 */ /* 0x000fe200078e33ff */
[----:B------:R-:W-:Y:S01]  /*1640*/  IMAD R35, R57, UR6, RZ ;  /* 0x0000000639237c24 */ /* 0x000fe2000f8e02ff */
[----:B------:R-:W-:Y:S01]  /*1650*/  LOP3.LUT R44, RZ, R61, RZ, 0x33, !PT ;  /* 0x0000003dff2c7212 */ /* 0x000fe200078e33ff */
[----:B------:R-:W-:Y:S01]  /*1660*/  UMOV UR22, URZ ;  /* 0x0000003f00167c82 */ /* 0x000fe20008000000 */
[----:B------:R-:W-:-:S02]  /*1670*/  LOP3.LUT R40, RZ, R59, RZ, 0x33, !PT ;  /* 0x0000003bff287212 */ /* 0x000fc400078e33ff */
[----:B------:R-:W-:Y:S02]  /*1680*/  LOP3.LUT R36, RZ, R55, RZ, 0x33, !PT ;  /* 0x00000037ff247212 */ /* 0x000fe400078e33ff */
[----:B------:R-:W-:Y:S01]  /*1690*/  ISETP.GE.AND P6, PT, R8, UR4, PT ;  /* 0x0000000408007c0c */ /* 0x000fe2000bfc6270 */
[----:B------:R-:W-:Y:S01]  /*16a0*/  ULDC UR4, c[0x0][0x230] ;  /* 0x00008c0000047ab9 */ /* 0x000fe20000000800 */
[----:B------:R-:W-:Y:S02]  /*16b0*/  IADD3 R49, R49, UR5, RZ ;  /* 0x0000000531317c10 */ /* 0x000fe4000fffe0ff */
[----:B------:R-:W-:Y:S02]  /*16c0*/  IADD3 R45, R45, UR5, RZ ;  /* 0x000000052d2d7c10 */ /* 0x000fe4000fffe0ff */
[----:B------:R-:W-:Y:S01]  /*16d0*/  IADD3 R41, R41, UR5, RZ ;  /* 0x0000000529297c10 */ /* 0x000fe2000fffe0ff */
[----:B------:R-:W-:Y:S01]  /*16e0*/  IMAD R49, R49, UR6, RZ ;  /* 0x0000000631317c24 */ /* 0x000fe2000f8e02ff */
[----:B------:R-:W-:Y:S01]  /*16f0*/  IADD3 R37, R37, UR5, RZ ;  /* 0x0000000525257c10 */ /* 0x000fe2000fffe0ff */
[----:B------:R-:W-:Y:S01]  /*1700*/  ULDC UR5, c[0x0][0x248] ;  /* 0x0000920000057ab9 */ /* 0x000fe20000000800 */
[----:B------:R-:W-:Y:S01]  /*1710*/  IADD3 R48, R48, UR4, RZ ;  /* 0x0000000430307c10 */ /* 0x000fe2000fffe0ff */
[----:B------:R-:W-:Y:S01]  /*1720*/  IMAD R46, R63, UR5, RZ ;  /* 0x000000053f2e7c24 */ /* 0x000fe2000f8e02ff */
[----:B------:R-:W-:Y:S01]  /*1730*/  IADD3 R44, R44, UR4, RZ ;  /* 0x000000042c2c7c10 */ /* 0x000fe2000fffe0ff */
[----:B------:R-:W-:Y:S01]  /*1740*/  IMAD R42, R61, UR5, RZ ;  /* 0x000000053d2a7c24 */ /* 0x000fe2000f8e02ff */
[----:B------:R-:W-:Y:S01]  /*1750*/  IADD3 R40, R40, UR4, RZ ;  /* 0x0000000428287c10 */ /* 0x000fe2000fffe0ff */
[----:B------:R-:W-:Y:S01]  /*1760*/  IMAD R38, R59, UR5, RZ ;  /* 0x000000053b267c24 */ /* 0x000fe2000f8e02ff */
[----:B------:R-:W-:Y:S01]  /*1770*/  IADD3 R36, R36, UR4, RZ ;  /* 0x0000000424247c10 */ /* 0x000fe2000fffe0ff */
[----:B------:R-:W-:Y:S01]  /*1780*/  IMAD R34, R55, UR5, RZ ;  /* 0x0000000537227c24 */ /* 0x000fe2000f8e02ff */
[----:B------:R-:W-:Y:S01]  /*1790*/  MOV R8, RZ ;  /* 0x000000ff00087202 */ /* 0x000fe20000000f00 */
[----:B------:R-:W-:-:S02]  /*17a0*/  IMAD R48, R48, UR5, RZ ;  /* 0x0000000530307c24 */ /* 0x000fc4000f8e02ff */
[----:B------:R-:W-:Y:S02]  /*17b0*/  IMAD R45, R45, UR6, RZ ;  /* 0x000000062d2d7c24 */ /* 0x000fe4000f8e02ff */
[----:B------:R-:W-:Y:S02]  /*17c0*/  IMAD R44, R44, UR5, RZ ;  /* 0x000000052c2c7c24 */ /* 0x000fe4000f8e02ff */
[----:B------:R-:W-:Y:S02]  /*17d0*/  IMAD R41, R41, UR6, RZ ;  /* 0x0000000629297c24 */ /* 0x000fe4000f8e02ff */
[----:B------:R-:W-:Y:S02]  /*17e0*/  IMAD R40, R40, UR5, RZ ;  /* 0x0000000528287c24 */ /* 0x000fe4000f8e02ff */
[----:B------:R-:W-:Y:S02]  /*17f0*/  IMAD R37, R37, UR6, RZ ;  /* 0x0000000625257c24 */ /* 0x000fe4000f8e02ff */
[----:B------:R-:W-:-:S02]  /*1800*/  IMAD R36, R36, UR5, RZ ;  /* 0x0000000524247c24 */ /* 0x000fc4000f8e02ff */
.L_x_32:
[----:B------:R-:W0:Y:S02]  /*1810*/  LDC R9, c[0x0][0x220] ;  /* 0x00008800ff097b82 */ /* 0x000e240000000800 */
[----:B0-----:R-:W-:-:S13]  /*1820*/  ISETP.GE.AND P0, PT, R9, 0x1, PT ;  /* 0x000000010900780c */ /* 0x001fda0003f06270 */
[----:B------:R-:W-:Y:S05]  /*1830*/  @!P0 BRA `(.L_x_25) ;  /* 0x0000001000208947 */ /* 0x000fea0003800000 */
[----:B------:R-:W-:Y:S01]  /*1840*/  UMOV UR21, URZ ;  /* 0x0000003f00157c82 */ /* 0x000fe20008000000 */
.L_x_31:
[----:B------:R-:W0:Y:S02]  /*1850*/  LDC R9, c[0x0][0x224] ;  /* 0x00008900ff097b82 */ /* 0x000e240000000800 */
[----:B0-----:R-:W-:-:S13]  /*1860*/  ISETP.GE.AND P0, PT, R9, 0x1, PT ;  /* 0x000000010900780c */ /* 0x001fda0003f06270 */
[----:B------:R-:W-:Y:S05]  /*1870*/  @!P0 BRA `(.L_x_26) ;  /* 0x0000000c00fc8947 */ /* 0x000fea0003800000 */
[----:B------:R-:W0:Y:S01]  /*1880*/  LDC R50, c[0x0][0x24c] ;  /* 0x00009300ff327b82 */ /* 0x000e220000000800 */
[----:B------:R-:W-:Y:S01]  /*1890*/  ULDC UR9, c[0x0][0x23c] ;  /* 0x00008f0000097ab9 */ /* 0x000fe20000000800 */
[----:B------:R-:W-:Y:S01]  /*18a0*/  ULDC UR6, c[0x0][0x234] ;  /* 0x00008d0000067ab9 */ /* 0x000fe20000000800 */
[----:B------:R-:W-:Y:S01]  /*18b0*/  ULDC UR8, c[0x0][0x280] ;  /* 0x0000a00000087ab9 */ /* 0x000fe20000000800 */
[----:B------:R-:W-:Y:S01]  /*18c0*/  UIMAD UR6, UR21, UR9, -UR6 ;  /* 0x00000009150672a4 */ /* 0x000fe2000f8e0a06 */
[----:B------:R-:W-:Y:S01]  /*18d0*/  P2R R9, PR, RZ, 0x40 ;  /* 0x00000040ff097803 */ /* 0x000fe20000000000 */
[----:B------:R-:W-:Y:S01]  /*18e0*/  ULDC UR5, c[0x0][0x27c] ;  /* 0x00009f0000057ab9 */ /* 0x000fe20000000800 */
[----:B------:R-:W-:Y:S01]  /*18f0*/  UIMAD UR8, UR22, UR8, URZ ;  /* 0x00000008160872a4 */ /* 0x000fe2000f8e023f */
[----:B------:R-:W1:Y:S01]  /*1900*/  LDC R51, c[0x0][0x260] ;  /* 0x00009800ff337b82 */ /* 0x000e620000000800 */
[----:B------:R-:W-:Y:S01]  /*1910*/  ULDC UR4, c[0x0][0x228] ;  /* 0x00008a0000047ab9 */ /* 0x000fe20000000800 */
[----:B------:R-:W-:Y:S01]  /*1920*/  VIADD R32, R49, UR6 ;  /* 0x0000000631207c36 */ /* 0x000fe20008000000 */
[----:B------:R-:W-:Y:S01]  /*1930*/  ISETP.GE.AND P5, PT, R53, UR4, PT ;  /* 0x0000000435007c0c */ /* 0x000fe2000bfa6270 */
[----:B------:R-:W-:Y:S01]  /*1940*/  VIADD R30, R47, UR6 ;  /* 0x000000062f1e7c36 */ /* 0x000fe20008000000 */
[----:B------:R-:W-:Y:S01]  /*1950*/  ULDC UR16, c[0x0][0x264] ;  /* 0x0000990000107ab9 */ /* 0x000fe20000000800 */
[----:B------:R-:W-:Y:S01]  /*1960*/  VIADD R26, R43, UR6 ;  /* 0x000000062b1a7c36 */ /* 0x000fe20008000000 */
[----:B------:R-:W-:Y:S01]  /*1970*/  USHF.R.S32.HI UR4, URZ, 0x1f, UR8 ;  /* 0x0000001f3f047899 */ /* 0x000fe20008011408 */
[----:B------:R-:W-:Y:S01]  /*1980*/  IMAD R32, R32, UR5, RZ ;  /* 0x0000000520207c24 */ /* 0x000fe2000f8e02ff */
[----:B------:R-:W-:Y:S01]  /*1990*/  ULDC UR7, c[0x0][0x268] ;  /* 0x00009a0000077ab9 */ /* 0x000fe20000000800 */
[----:B------:R-:W-:Y:S01]  /*19a0*/  IMAD R30, R30, UR5, RZ ;  /* 0x000000051e1e7c24 */ /* 0x000fe2000f8e02ff */
[----:B------:R-:W-:Y:S01]  /*19b0*/  UIMAD UR16, UR21, UR16, URZ ;  /* 0x00000010151072a4 */ /* 0x000fe2000f8e023f */
[----:B------:R-:W-:Y:S01]  /*19c0*/  VIADD R28, R45, UR6 ;  /* 0x000000062d1c7c36 */ /* 0x000fe20008000000 */
[----:B------:R-:W-:Y:S01]  /*19d0*/  IADD3 R33, P1, R32, UR8, RZ ;  /* 0x0000000820217c10 */ /* 0x000fe2000ff3e0ff */
[----:B------:R-:W-:Y:S01]  /*19e0*/  VIADD R24, R41, UR6 ;  /* 0x0000000629187c36 */ /* 0x000fe20008000000 */
[----:B------:R-:W-:Y:S01]  /*19f0*/  UIMAD UR7, UR22, UR7, URZ ;  /* 0x00000007160772a4 */ /* 0x000fe2000f8e023f */
[----:B0-----:R-:W-:Y:S01]  /*1a00*/  ISETP.NE.AND P0, PT, R50, 0x1, PT ;  /* 0x000000013200780c */ /* 0x001fe20003f05270 */
[----:B------:R-:W-:Y:S01]  /*1a10*/  VIADD R22, R39, UR6 ;  /* 0x0000000627167c36 */ /* 0x000fe20008000000 */
[----:B------:R-:W-:Y:S01]  /*1a20*/  USHF.R.S32.HI UR15, URZ, 0x1f, UR16 ;  /* 0x0000001f3f0f7899 */ /* 0x000fe20008011410 */
[----:B------:R-:W-:Y:S01]  /*1a30*/  VIADD R20, R37, UR6 ;  /* 0x0000000625147c36 */ /* 0x000fe20008000000 */
[----:B------:R-:W-:Y:S01]  /*1a40*/  P2R R10, PR, RZ, 0x1 ;  /* 0x00000001ff0a7803 */ /* 0x000fe20000000000 */
[----:B------:R-:W-:Y:S01]  /*1a50*/  VIADD R18, R35, UR6 ;  /* 0x0000000623127c36 */ /* 0x000fe20008000000 */
[----:B------:R-:W-:Y:S01]  /*1a60*/  IADD3 R31, P0, R30, UR8, RZ ;  /* 0x000000081e1f7c10 */ /* 0x000fe2000ff1e0ff */
[----:B------:R-:W-:Y:S01]  /*1a70*/  IMAD R26, R26, UR5, RZ ;  /* 0x000000051a1a7c24 */ /* 0x000fe2000f8e02ff */
[----:B------:R-:W-:Y:S01]  /*1a80*/  LEA.HI.X.SX32 R32, R32, UR4, 0x1, P1 ;  /* 0x0000000420207c11 */ /* 0x000fe200088f0eff */
[----:B------:R-:W-:Y:S01]  /*1a90*/  IMAD R28, R28, UR5, RZ ;  /* 0x000000051c1c7c24 */ /* 0x000fe2000f8e02ff */
[----:B------:R-:W-:Y:S01]  /*1aa0*/  LEA.HI.X.SX32 R30, R30, UR4, 0x1, P0 ;  /* 0x000000041e1e7c11 */ /* 0x000fe200080f0eff */
[----:B------:R-:W-:Y:S01]  /*1ab0*/  IMAD R24, R24, UR5, RZ ;  /* 0x0000000518187c24 */ /* 0x000fe2000f8e02ff */
[----:B------:R-:W-:Y:S01]  /*1ac0*/  IADD3 R27, P6, R26, UR8, RZ ;  /* 0x000000081a1b7c10 */ /* 0x000fe2000ffde0ff */
[----:B------:R-:W-:Y:S01]  /*1ad0*/  IMAD R22, R22, UR5, RZ ;  /* 0x0000000516167c24 */ /* 0x000fe2000f8e02ff */
[----:B------:R-:W-:Y:S01]  /*1ae0*/  UIADD3 UR16, UP0, UR7, UR16, URZ ;  /* 0x0000001007107290 */ /* 0x000fe2000ff1e03f */
[----:B------:R-:W-:Y:S01]  /*1af0*/  IMAD R20, R20, UR5, RZ ;  /* 0x0000000514147c24 */ /* 0x000fe2000f8e02ff */
[----:B------:R-:W-:Y:S01]  /*1b00*/  IADD3 R29, P3, R28, UR8, RZ ;  /* 0x000000081c1d7c10 */ /* 0x000fe2000ff7e0ff */
[----:B------:R-:W-:Y:S01]  /*1b10*/  IMAD R18, R18, UR5, RZ ;  /* 0x0000000512127c24 */ /* 0x000fe2000f8e02ff */
[----:B------:R-:W-:Y:S01]  /*1b20*/  IADD3 R25, P4, R24, UR8, RZ ;  /* 0x0000000818197c10 */ /* 0x000fe2000ff9e0ff */
[----:B------:R-:W-:Y:S01]  /*1b30*/  ULEA.HI.X.SX32 UR15, UR7, UR15, 0x1, UP0 ;  /* 0x0000000f070f7291 */ /* 0x000fe200080f0e3f */
[----:B------:R-:W-:Y:S01]  /*1b40*/  IADD3 R23, P2, R22, UR8, RZ ;  /* 0x0000000816177c10 */ /* 0x000fe2000ff5e0ff */
[----:B------:R-:W-:Y:S01]  /*1b50*/  UMOV UR20, URZ ;  /* 0x0000003f00147c82 */ /* 0x000fe20008000000 */
[----:B------:R-:W-:Y:S01]  /*1b60*/  IADD3 R21, P1, R20, UR8, RZ ;  /* 0x0000000814157c10 */ /* 0x000fe2000ff3e0ff */
[----:B------:R-:W-:Y:S01]  /*1b70*/  ULDC UR13, c[0x0][0x23c] ;  /* 0x00008f00000d7ab9 */ /* 0x000fe20000000800 */
[----:B------:R-:W-:Y:S01]  /*1b80*/  IADD3 R19, P0, R18, UR8, RZ ;  /* 0x0000000812137c10 */ /* 0x000fe2000ff1e0ff */
[----:B------:R-:W-:Y:S01]  /*1b90*/  ULDC UR12, c[0x0][0x234] ;  /* 0x00008d00000c7ab9 */ /* 0x000fe20000000800 */
[----:B------:R-:W-:Y:S01]  /*1ba0*/  LEA.HI.X.SX32 R26, R26, UR4, 0x1, P6 ;  /* 0x000000041a1a7c11 */ /* 0x000fe2000b0f0eff */
[----:B------:R-:W-:Y:S01]  /*1bb0*/  ULDC UR17, c[0x0][0x214] ;  /* 0x0000850000117ab9 */ /* 0x000fe20000000800 */
[----:B------:R-:W-:Y:S01]  /*1bc0*/  SHF.R.S32.HI R15, RZ, 0x1f, R53 ;  /* 0x0000001fff0f7819 */ /* 0x000fe20000011435 */
[----:B------:R-:W-:Y:S01]  /*1bd0*/  ULDC UR19, c[0x0][0x240] ;  /* 0x0000900000137ab9 */ /* 0x000fe20000000800 */
[----:B------:R-:W-:Y:S01]  /*1be0*/  ISETP.NE.AND P6, PT, R9, RZ, PT ;  /* 0x000000ff0900720c */ /* 0x000fe20003fc5270 */
[----:B------:R-:W-:Y:S01]  /*1bf0*/  ULDC UR18, c[0x0][0x238] ;  /* 0x00008e0000127ab9 */ /* 0x000fe20000000800 */
[----:B------:R-:W-:Y:S01]  /*1c00*/  LEA.HI.X.SX32 R28, R28, UR4, 0x1, P3 ;  /* 0x000000041c1c7c11 */ /* 0x000fe200098f0eff */
[----:B------:R-:W-:Y:S01]  /*1c10*/  ULDC UR11, c[0x0][0x278] ;  /* 0x00009e00000b7ab9 */ /* 0x000fe20000000800 */
[----:B------:R-:W-:Y:S01]  /*1c20*/  LEA.HI.X.SX32 R24, R24, UR4, 0x1, P4 ;  /* 0x0000000418187c11 */ /* 0x000fe2000a0f0eff */
[----:B------:R-:W-:Y:S01]  /*1c30*/  ULDC.64 UR6, c[0x0][0x218] ;  /* 0x0000860000067ab9 */ /* 0x000fe20000000a00 */
[----:B------:R-:W-:Y:S01]  /*1c40*/  LEA.HI.X.SX32 R22, R22, UR4, 0x1, P2 ;  /* 0x0000000416167c11 */ /* 0x000fe200090f0eff */
[----:B------:R-:W-:Y:S01]  /*1c50*/  ULDC.64 UR8, c[0x0][0x258] ;  /* 0x0000960000087ab9 */ /* 0x000fe20000000a00 */
[----:B------:R-:W-:-:S02]  /*1c60*/  LEA.HI.X.SX32 R20, R20, UR4, 0x1, P1 ;  /* 0x0000000414147c11 */ /* 0x000fc400088f0eff */
[----:B------:R-:W-:Y:S01]  /*1c70*/  LEA.HI.X.SX32 R18, R18, UR4, 0x1, P0 ;  /* 0x0000000412127c11 */ /* 0x000fe200080f0eff */
[----:B-1----:R-:W-:-:S06]  /*1c80*/  ULDC.64 UR4, c[0x0][0x270] ;  /* 0x00009c0000047ab9 */ /* 0x002fcc0000000a00 */
.L_x_30:
[----:B------:R-:W-:Y:S01]  /*1c90*/  ISETP.NE.AND P2, PT, R50, 0x1, PT ;  /* 0x000000013200780c */ /* 0x000fe20003f45270 */
[----:B------:R-:W-:Y:S01]  /*1ca0*/  IMAD R16, R51, UR20, RZ ;  /* 0x0000001433107c24 */ /* 0x000fe2000f8e02ff */
[----:B------:R-:W-:Y:S01]  /*1cb0*/  UIMAD UR14, UR20, UR19, -UR18 ;  /* 0x00000013140e72a4 */ /* 0x000fe2000f8e0a12 */
[----:B------:R-:W-:Y:S01]  /*1cc0*/  BSSY B0, `(.L_x_27) ;  /* 0x00000ad000007945 */ /* 0x000fe20003800000 */
[----:B------:R-:W-:Y:S02]  /*1cd0*/  IMAD.MOV.U32 R9, RZ, RZ, RZ ;  /* 0x000000ffff097224 */ /* 0x000fe400078e00ff */
[--C-:B------:R-:W-:Y:S01]  /*1ce0*/  SHF.R.S32.HI R10, RZ, 0x1f, R16.reuse ;  /* 0x0000001fff0a7819 */ /* 0x100fe20000011410 */
[----:B------:R-:W-:Y:S01]  /*1cf0*/  IMAD.MOV.U32 R14, RZ, RZ, RZ ;  /* 0x000000ffff0e7224 */ /* 0x000fe200078e00ff */
[----:B------:R-:W-:Y:S04]  /*1d00*/  IADD3 R11, P1, P0, R53, UR16, R16 ;  /* 0x00000010350b7c10 */ /* 0x000fe8000f83e010 */
[----:B------:R-:W-:Y:S02]  /*1d10*/  IADD3.X R10, R15, UR15, R10, P1, P0 ;  /* 0x0000000f0f0a7c10 */ /* 0x000fe40008fe040a */
[C---:B------:R-:W-:Y:S04]  /*1d20*/  LEA R12, P0, R11.reuse, UR8, 0x1 ;  /* 0x000000080b0c7c11 */ /* 0x040fe8000f8008ff */
[----:B------:R-:W-:Y:S05]  /*1d30*/  LEA.HI.X R13, R11, UR9, R10, 0x1, P0 ;  /* 0x000000090b0d7c11 */ /* 0x000fea00080f0c0a */
[----:B------:R-:W2:Y:S04]  /*1d40*/  @!P5 LDG.E.U16 R10, desc[UR24][R12.64] ;  /* 0x000000180c0ad981 */ /* 0x000ea8000c1e1500 */
[----:B------:R-:W3:Y:S01]  /*1d50*/  @!P6 LDG.E.U16 R11, desc[UR24][R12.64+0x2] ;  /* 0x000002180c0be981 */ /* 0x000ee2000c1e1500 */
[----:B--2---:R-:W-:Y:S02]  /*1d60*/  @!P5 HADD2.F32 R9, -RZ, R10.H0_H0 ;  /* 0x2000000aff09d230 */ /* 0x004fe40000004100 */
[----:B---3--:R-:W-:Y:S01]  /*1d70*/  @!P6 HADD2.F32 R14, -RZ, R11.H0_H0 ;  /* 0x2000000bff0ee230 */ /* 0x008fe20000004100 */
[----:B------:R-:W-:Y:S06]  /*1d80*/  @!P2 BRA `(.L_x_28) ;  /* 0x000000040040a947 */ /* 0x000fec0003800000 */
[----:B------:R-:W-:Y:S01]  /*1d90*/  SHF.R.S32.HI R69, RZ, 0x1f, R52 ;  /* 0x0000001fff457819 */ /* 0x000fe20000011434 */
[----:B------:R-:W-:Y:S01]  /*1da0*/  UIMAD UR10, UR21, UR13, -UR12 ;  /* 0x0000000d150a72a4 */ /* 0x000fe2000f8e0a0c */
[----:B------:R-:W-:Y:S02]  /*1db0*/  VIADD R16, R46, UR14 ;  /* 0x0000000e2e107c36 */ /* 0x000fe40008000000 */
[----:B------:R-:W-:Y:S03]  /*1dc0*/  VIADD R66, R42, UR14 ;  /* 0x0000000e2a427c36 */ /* 0x000fe60008000000 */
[----:B------:R-:W-:Y:S02]  /*1dd0*/  VIADD R65, R47, UR10 ;  /* 0x0000000a2f417c36 */ /* 0x000fe40008000000 */
[----:B------:R-:W-:Y:S03]  /*1de0*/  VIADD R17, R43, UR10 ;  /* 0x0000000a2b117c36 */ /* 0x000fe60008000000 */
[----:B------:R-:W-:Y:S04]  /*1df0*/  LOP3.LUT R67, R16, R65, RZ, 0xfc, !PT ;  /* 0x0000004110437212 */ /* 0x000fe800078efcff */
[----:B------:R-:W-:Y:S02]  /*1e00*/  ISETP.GE.AND P0, PT, R67, RZ, PT ;  /* 0x000000ff4300720c */ /* 0x000fe40003f06270 */
[----:B------:R-:W-:Y:S02]  /*1e10*/  LOP3.LUT R67, R66, R17, RZ, 0xfc, !PT ;  /* 0x0000001142437212 */ /* 0x000fe400078efcff */
[----:B------:R-:W-:Y:S02]  /*1e20*/  ISETP.GE.OR P1, PT, R65, UR17, !P0 ;  /* 0x0000001141007c0c */ /* 0x000fe4000c726670 */
[----:B------:R-:W-:Y:S02]  /*1e30*/  ISETP.GE.AND P0, PT, R67, RZ, PT ;  /* 0x000000ff4300720c */ /* 0x000fe40003f06270 */
[----:B------:R-:W-:Y:S02]  /*1e40*/  ISETP.GE.OR P1, PT, R16, UR6, P1 ;  /* 0x0000000610007c0c */ /* 0x000fe40008f26670 */
[----:B------:R-:W-:Y:S02]  /*1e50*/  ISETP.GE.OR P0, PT, R17, UR17, !P0 ;  /* 0x0000001111007c0c */ /* 0x000fe4000c706670 */
[----:B------:R-:W-:Y:S02]  /*1e60*/  ISETP.GE.OR P3, PT, R52, UR7, P1 ;  /* 0x0000000734007c0c */ /* 0x000fe40008f66670 */
[----:B------:R-:W-:Y:S02]  /*1e70*/  ISETP.GE.OR P0, PT, R66, UR6, P0 ;  /* 0x0000000642007c0c */ /* 0x000fe40008706670 */
[----:B------:R-:W-:Y:S02]  /*1e80*/  SHF.R.S32.HI R67, RZ, 0x1f, R54 ;  /* 0x0000001fff437819 */ /* 0x000fe40000011436 */
[----:B------:R-:W-:Y:S07]  /*1e90*/  ISETP.GE.OR P2, PT, R54, UR7, P0 ;  /* 0x0000000736007c0c */ /* 0x000fee0008746670 */
[----:B------:R-:W0:Y:S08]  /*1ea0*/  @!P3 LDC R17, c[0x0][0x278] ;  /* 0x00009e00ff11bb82 */ /* 0x000e300000000800 */
[----:B------:R-:W1:Y:S02]  /*1eb0*/  @!P2 LDC R65, c[0x0][0x278] ;  /* 0x00009e00ff41ab82 */ /* 0x000e640000000800 */
[----:B-1----:R-:W-:Y:S02]  /*1ec0*/  @!P2 IMAD R65, R66, R65, RZ ;  /* 0x000000414241a224 */ /* 0x002fe400078e02ff */
[----:B0-----:R-:W-:Y:S03]  /*1ed0*/  @!P3 IMAD R17, R16, R17, RZ ;  /* 0x000000111011b224 */ /* 0x001fe600078e02ff */
[----:B------:R-:W-:Y:S02]  /*1ee0*/  @!P2 SHF.R.S32.HI R66, RZ, 0x1f, R65 ;  /* 0x0000001fff42a819 */ /* 0x000fe40000011441 */
[--C-:B------:R-:W-:Y:S02]  /*1ef0*/  @!P3 SHF.R.S32.HI R16, RZ, 0x1f, R17.reuse ;  /* 0x0000001fff10b819 */ /* 0x100fe40000011411 */
[----:B------:R-:W-:Y:S01]  /*1f00*/  @!P3 IADD3 R10, P1, P0, R52, R31, R17 ;  /* 0x0000001f340ab210 */ /* 0x000fe2000783e011 */
[----:B------:R-:W-:Y:S03]  /*1f10*/  VIADD R17, R38, UR14 ;  /* 0x0000000e26117c36 */ /* 0x000fe60008000000 */
[----:B------:R-:W-:Y:S01]  /*1f20*/  @!P3 IADD3.X R69, R69, R30, R16, P1, P0 ;  /* 0x0000001e4545b210 */ /* 0x000fe20000fe0410 */
[----:B------:R-:W-:Y:S01]  /*1f30*/  VIADD R16, R39, UR10 ;  /* 0x0000000a27107c36 */ /* 0x000fe20008000000 */
[----:B------:R-:W-:Y:S04]  /*1f40*/  @!P2 IADD3 R13, P1, P0, R54, R27, R65 ;  /* 0x0000001b360da210 */ /* 0x000fe8000783e041 */
[----:B------:R-:W-:Y:S02]  /*1f50*/  LOP3.LUT R65, R17, R16, RZ, 0xfc, !PT ;  /* 0x0000001011417212 */ /* 0x000fe400078efcff */
[----:B------:R-:W-:Y:S02]  /*1f60*/  @!P2 IADD3.X R67, R67, R26, R66, P1, P0 ;  /* 0x0000001a4343a210 */ /* 0x000fe40000fe0442 */
[----:B------:R-:W-:Y:S04]  /*1f70*/  ISETP.GE.AND P0, PT, R65, RZ, PT ;  /* 0x000000ff4100720c */ /* 0x000fe80003f06270 */
[----:B------:R-:W-:Y:S04]  /*1f80*/  ISETP.GE.OR P0, PT, R16, UR17, !P0 ;  /* 0x0000001110007c0c */ /* 0x000fe8000c706670 */
[C---:B------:R-:W-:Y:S04]  /*1f90*/  ISETP.GE.OR P0, PT, R17.reuse, UR6, P0 ;  /* 0x0000000611007c0c */ /* 0x040fe80008706670 */
[C---:B------:R-:W-:Y:S11]  /*1fa0*/  ISETP.GE.OR P1, PT, R56.reuse, UR7, P0 ;  /* 0x0000000738007c0c */ /* 0x040ff60008726670 */
[----:B------:R-:W-:Y:S02]  /*1fb0*/  @!UPT UIADD3 URZ, URZ, URZ, URZ ;  /* 0x0000003f3f3ff290 */ /* 0x000fe4000fffe03f */
[----:B------:R-:W0:Y:S02]  /*1fc0*/  @!P1 LDC R16, c[0x0][0x278] ;  /* 0x00009e00ff109b82 */ /* 0x000e240000000800 */
[----:B0-----:R-:W-:Y:S01]  /*1fd0*/  @!P1 IMAD R65, R17, R16, RZ ;  /* 0x0000001011419224 */ /* 0x001fe200078e02ff */
[----:B------:R-:W-:Y:S04]  /*1fe0*/  SHF.R.S32.HI R17, RZ, 0x1f, R56 ;  /* 0x0000001fff117819 */ /* 0x000fe80000011438 */
[--C-:B------:R-:W-:Y:S02]  /*1ff0*/  @!P1 SHF.R.S32.HI R66, RZ, 0x1f, R65.reuse ;  /* 0x0000001fff429819 */ /* 0x100fe40000011441 */
[----:B------:R-:W-:Y:S04]  /*2000*/  @!P1 IADD3 R65, P4, P0, R56, R23, R65 ;  /* 0x0000001738419210 */ /* 0x000fe8000789e041 */
[----:B------:R-:W-:Y:S02]  /*2010*/  @!P1 IADD3.X R66, R17, R22, R66, P4, P0 ;  /* 0x0000001611429210 */ /* 0x000fe400027e0442 */
[----:B------:R-:W0:Y:S02]  /*2020*/  @!P3 LDC.64 R16, c[0x0][0x270] ;  /* 0x00009c00ff10bb82 */ /* 0x000e240000000a00 */
[C---:B0-----:R-:W-:Y:S04]  /*2030*/  @!P3 LEA R68, P0, R10.reuse, R16, 0x1 ;  /* 0x000000100a44b211 */ /* 0x041fe800078008ff */
[----:B------:R-:W-:Y:S02]  /*2040*/  @!P3 LEA.HI.X R69, R10, R17, R69, 0x1, P0 ;  /* 0x000000110a45b211 */ /* 0x000fe400000f0c45 */
[----:B------:R-:W-:Y:S01]  /*2050*/  CS2R R10, SRZ ;  /* 0x00000000000a7805 */ /* 0x000fe2000001ff00 */
[----:B------:R-:W0:Y:S02]  /*2060*/  @!P2 LDC.64 R16, c[0x0][0x270] ;  /* 0x00009c00ff10ab82 */ /* 0x000e240000000a00 */
[----:B------:R-:W2:Y:S01]  /*2070*/  @!P3 LDG.E.U16 R68, desc[UR24][R68.64] ;  /* 0x000000184444b981 */ /* 0x000ea2000c1e1500 */
[C---:B0-----:R-:W-:Y:S04]  /*2080*/  @!P2 LEA R12, P0, R13.reuse, R16, 0x1 ;  /* 0x000000100d0ca211 */ /* 0x041fe800078008ff */
[----:B------:R-:W-:Y:S01]  /*2090*/  @!P2 LEA.HI.X R13, R13, R17, R67, 0x1, P0 ;  /* 0x000000110d0da211 */ /* 0x000fe200000f0c43 */
[----:B------:R-:W-:Y:S01]  /*20a0*/  VIADD R67, R35, UR10 ;  /* 0x0000000a23437c36 */ /* 0x000fe20008000000 */
[----:B------:R-:W0:Y:S02]  /*20b0*/  @!P1 LDC.64 R16, c[0x0][0x270] ;  /* 0x00009c00ff109b82 */ /* 0x000e240000000a00 */
[C---:B0-----:R-:W-:Y:S04]  /*20c0*/  @!P1 LEA R16, P0, R65.reuse, R16, 0x1 ;  /* 0x0000001041109211 */ /* 0x041fe800078008ff */
[----:B------:R-:W-:Y:S01]  /*20d0*/  @!P1 LEA.HI.X R17, R65, R17, R66, 0x1, P0 ;  /* 0x0000001141119211 */ /* 0x000fe200000f0c42 */
[----:B------:R-:W-:Y:S01]  /*20e0*/  VIADD R66, R34, UR14 ;  /* 0x0000000e22427c36 */ /* 0x000fe20008000000 */
[----:B------:R0:W3:Y:S04]  /*20f0*/  @!P2 LDG.E.U16 R65, desc[UR24][R12.64] ;  /* 0x000000180c41a981 */ /* 0x0000e8000c1e1500 */
[----:B------:R1:W4:Y:S01]  /*2100*/  @!P1 LDG.E.U16 R16, desc[UR24][R16.64] ;  /* 0x0000001810109981 */ /* 0x000322000c1e1500 */
[----:B0-----:R-:W-:Y:S02]  /*2110*/  CS2R R12, SRZ ;  /* 0x00000000000c7805 */ /* 0x001fe4000001ff00 */
[C---:B-1----:R-:W-:Y:S04]  /*2120*/  LOP3.LUT R17, R66.reuse, R67, RZ, 0xfc, !PT ;  /* 0x0000004342117212 */ /* 0x042fe800078efcff */
[----:B------:R-:W-:Y:S04]  /*2130*/  ISETP.GE.AND P0, PT, R17, RZ, PT ;  /* 0x000000ff1100720c */ /* 0x000fe80003f06270 */
[----:B------:R-:W-:Y:S04]  /*2140*/  ISETP.GE.OR P0, PT, R67, UR17, !P0 ;  /* 0x0000001143007c0c */ /* 0x000fe8000c706670 */
[----:B------:R-:W-:Y:S01]  /*2150*/  ISETP.GE.OR P0, PT, R66, UR6, P0 ;  /* 0x0000000642007c0c */ /* 0x000fe20008706670 */
[----:B--2---:R-:W-:Y:S02]  /*2160*/  @!P3 HADD2.F32 R10, -RZ, R68.H0_H0 ;  /* 0x20000044ff0ab230 */ /* 0x004fe40000004100 */
[----:B---3--:R-:W-:Y:S02]  /*2170*/  @!P2 HADD2.F32 R11, -RZ, R65.H0_H0 ;  /* 0x20000041ff0ba230 */ /* 0x008fe40000004100 */
[----:B----4-:R-:W-:Y:S08]  /*2180*/  @!P1 HADD2.F32 R12, -RZ, R16.H0_H0 ;  /* 0x20000010ff0c9230 */ /* 0x010ff00000004100 */
[----:B------:R-:W-:Y:S05]  /*2190*/  @P0 BRA `(.L_x_29) ;  /* 0x00000004007c0947 */ /* 0x000fea0003800000 */
[----:B------:R-:W-:Y:S01]  /*21a0*/  HFMA2.MMA R13, -RZ, RZ, 0, 0 ;  /* 0x00000000ff0d7435 */ /* 0x000fe200000001ff */
[----:B------:R-:W-:Y:S11]  /*21b0*/  ISETP.LT.AND P0, PT, R58, UR7, PT ;  /* 0x000000073a007c0c */ /* 0x000ff6000bf01270 */
[----:B------:R-:W-:Y:S02]  /*21c0*/  @!UPT UIADD3 URZ, URZ, URZ, URZ ;  /* 0x0000003f3f3ff290 */ /* 0x000fe4000fffe03f */
[----:B------:R-:W-:Y:S05]  /*21d0*/  @!P0 BRA `(.L_x_29) ;  /* 0x00000004006c8947 */ /* 0x000fea0003800000 */
[----:B------:R-:W-:Y:S01]  /*21e0*/  SHF.R.S32.HI R65, RZ, 0x1f, R58 ;  /* 0x0000001fff417819 */ /* 0x000fe2000001143a */
[----:B------:R-:W-:Y:S04]  /*21f0*/  VIADD R17, R34, UR14 ;  /* 0x0000000e22117c36 */ /* 0x000fe80008000000 */
[----:B------:R-:W-:Y:S05]  /*2200*/  IMAD R17, R17, UR11, RZ ;  /* 0x0000000b11117c24 */ /* 0x000fea000f8e02ff */
[--C-:B------:R-:W-:Y:S02]  /*2210*/  SHF.R.S32.HI R16, RZ, 0x1f, R17.reuse ;  /* 0x0000001fff107819 */ /* 0x100fe40000011411 */
[----:B------:R-:W-:Y:S04]  /*2220*/  IADD3 R17, P1, P0, R58, R19, R17 ;  /* 0x000000133a117210 */ /* 0x000fe8000783e011 */
[----:B------:R-:W-:Y:S02]  /*2230*/  IADD3.X R16, R65, R18, R16, P1, P0 ;  /* 0x0000001241107210 */ /* 0x000fe40000fe0410 */
[C---:B------:R-:W-:Y:S04]  /*2240*/  LEA R66, P0, R17.reuse, UR4, 0x1 ;  /* 0x0000000411427c11 */ /* 0x040fe8000f8008ff */
[----:B------:R-:W-:Y:S05]  /*2250*/  LEA.HI.X R67, R17, UR5, R16, 0x1, P0 ;  /* 0x0000000511437c11 */ /* 0x000fea00080f0c10 */
[----:B------:R-:W2:Y:S02]  /*2260*/  LDG.E.U16 R66, desc[UR24][R66.64] ;  /* 0x0000001842427981 */ /* 0x000ea4000c1e1500 */
[----:B--2---:R-:W-:Y:S01]  /*2270*/  HADD2.F32 R13, -RZ, R66.H0_H0 ;  /* 0x20000042ff0d7230 */ /* 0x004fe20000004100 */
[----:B------:R-:W-:Y:S05]  /*2280*/  BRA `(.L_x_29) ;  /* 0x0000000400407947 */ /* 0x000fea0003800000 */
.L_x_28:
        /* <DEDUP_REMOVED lines=65> */
[----:B------:R-:W-:Y:S01]  /*26a0*/  ISETP.LT.AND P0, PT, R58, UR7, PT ;  /* 0x000000073a007c0c */ /* 0x000fe2000bf01270 */
[----:B------:R-:W-:Y:S11]  /*26b0*/  IMAD.MOV.U32 R13, RZ, RZ, RZ ;  /* 0x000000ffff0d7224 */ /* 0x000ff600078e00ff */
[----:B------:R-:W-:Y:S01]  /*26c0*/  @!UPT UIADD3 URZ, URZ, URZ, URZ ;  /* 0x0000003f3f3ff290 */ /* 0x000fe2000fffe03f */
[----:B------:R-:W0:Y:S01]  /*26d0*/  @P0 LDC R66, c[0x0][0x278] ;  /* 0x00009e00ff420b82 */ /* 0x000e220000000800 */
[----:B------:R-:W-:Y:S07]  /*26e0*/  @P0 VIADD R65, R36, UR14 ;  /* 0x0000000e24410c36 */ /* 0x000fee0008000000 */
[----:B------:R-:W1:Y:S01]  /*26f0*/  @P0 LDC.64 R16, c[0x0][0x270] ;  /* 0x00009c00ff100b82 */ /* 0x000e620000000a00 */
[----:B0-----:R-:W-:Y:S01]  /*2700*/  @P0 IMAD R66, R65, R66, RZ ;  /* 0x0000004241420224 */ /* 0x001fe200078e02ff */
[----:B------:R-:W-:Y:S04]  /*2710*/  SHF.R.S32.HI R65, RZ, 0x1f, R58 ;  /* 0x0000001fff417819 */ /* 0x000fe8000001143a */
[--C-:B------:R-:W-:Y:S02]  /*2720*/  @P0 SHF.R.S32.HI R67, RZ, 0x1f, R66.reuse ;  /* 0x0000001fff430819 */ /* 0x100fe40000011442 */
[----:B------:R-:W-:Y:S04]  /*2730*/  @P0 IADD3 R66, P2, P1, R58, R21, R66 ;  /* 0x000000153a420210 */ /* 0x000fe8000795e042 */
[----:B------:R-:W-:Y:S02]  /*2740*/  @P0 IADD3.X R65, R65, R20, R67, P2, P1 ;  /* 0x0000001441410210 */ /* 0x000fe400017e2443 */
[C---:B-1----:R-:W-:Y:S04]  /*2750*/  @P0 LEA R68, P1, R66.reuse, R16, 0x1 ;  /* 0x0000001042440211 */ /* 0x042fe800078208ff */
[----:B------:R-:W-:Y:S05]  /*2760*/  @P0 LEA.HI.X R69, R66, R17, R65, 0x1, P1 ;  /* 0x0000001142450211 */ /* 0x000fea00008f0c41 */
[----:B------:R-:W2:Y:S02]  /*2770*/  @P0 LDG.E.U16 R68, desc[UR24][R68.64] ;  /* 0x0000001844440981 */ /* 0x000ea4000c1e1500 */
[----:B--2---:R-:W-:Y:S02]  /*2780*/  @P0 HADD2.F32 R13, -RZ, R68.H0_H0 ;  /* 0x20000044ff0d0230 */ /* 0x004fe40000004100 */
.L_x_29:
[----:B------:R-:W-:Y:S05]  /*2790*/  BSYNC B0 ;  /* 0x0000000000007941 */ /* 0x000fea0003800000 */
.L_x_27:
[----:B------:R-:W0:Y:S01]  /*27a0*/  LDC R16, c[0x0][0x224] ;  /* 0x00008900ff107b82 */ /* 0x000e220000000800 */
[----:B------:R-:W-:Y:S01]  /*27b0*/  UIADD3 UR20, UR20, 0x1, URZ ;  /* 0x0000000114147890 */ /* 0x000fe2000fffe03f */
[C---:B------:R-:W-:Y:S01]  /*27c0*/  FFMA R0, R9.reuse, R10, R0 ;  /* 0x0000000a09007223 */ /* 0x040fe20000000000 */
[C---:B------:R-:W-:Y:S01]  /*27d0*/  FFMA R2, R9.reuse, R11, R2 ;  /* 0x0000000b09027223 */ /* 0x040fe20000000002 */
[C---:B------:R-:W-:Y:S01]  /*27e0*/  FFMA R3, R9.reuse, R12, R3 ;  /* 0x0000000c09037223 */ /* 0x040fe20000000003 */
[----:B------:R-:W-:Y:S01]  /*27f0*/  FFMA R4, R9, R13, R4 ;  /* 0x0000000d09047223 */ /* 0x000fe20000000004 */
[C---:B------:R-:W-:Y:S01]  /*2800*/  FFMA R5, R14.reuse, R10, R5 ;  /* 0x0000000a0e057223 */ /* 0x040fe20000000005 */
[C---:B------:R-:W-:Y:S01]  /*2810*/  FFMA R6, R14.reuse, R11, R6 ;  /* 0x0000000b0e067223 */ /* 0x040fe20000000006 */
[C---:B------:R-:W-:Y:S01]  /*2820*/  FFMA R7, R14.reuse, R12, R7 ;  /* 0x0000000c0e077223 */ /* 0x040fe20000000007 */
[----:B------:R-:W-:Y:S01]  /*2830*/  FFMA R8, R14, R13, R8 ;  /* 0x0000000d0e087223 */ /* 0x000fe20000000008 */
[----:B0-----:R-:W-:Y:S11]  /*2840*/  ISETP.LE.AND P0, PT, R16, UR20, PT ;  /* 0x0000001410007c0c */ /* 0x001ff6000bf03270 */
[----:B------:R-:W-:Y:S02]  /*2850*/  @!UPT UIADD3 URZ, URZ, URZ, URZ ;  /* 0x0000003f3f3ff290 */ /* 0x000fe4000fffe03f */
[----:B------:R-:W-:Y:S05]  /*2860*/  @!P0 BRA `(.L_x_30) ;  /* 0xfffffff400088947 */ /* 0x000fea000383ffff */
.L_x_26:
[----:B------:R-:W0:Y:S01]  /*2870*/  LDC R9, c[0x0][0x220] ;  /* 0x00008800ff097b82 */ /* 0x000e220000000800 */
[----:B------:R-:W-:-:S06]  /*2880*/  UIADD3 UR21, UR21, 0x1, URZ ;  /* 0x0000000115157890 */ /* 0x000fcc000fffe03f */
[----:B0-----:R-:W-:-:S13]  /*2890*/  ISETP.LE.AND P0, PT, R9, UR21, PT ;  /* 0x0000001509007c0c */ /* 0x001fda000bf03270 */
[----:B------:R-:W-:Y:S05]  /*28a0*/  @P0 BRA `(.L_x_25) ;  /* 0x0000000000040947 */ /* 0x000fea0003800000 */
[----:B------:R-:W-:Y:S05]  /*28b0*/  BRA `(.L_x_31) ;  /* 0xffffffec00e47947 */ /* 0x000fea000383ffff */
.L_x_25:
[----:B------:R-:W0:Y:S01]  /*28c0*/  LDC R9, c[0x0][0x210] ;  /* 0x00008400ff097b82 */ /* 0x000e220000000800 */
[----:B------:R-:W-:-:S06]  /*28d0*/  UIADD3 UR22, UR22, 0x1, URZ ;  /* 0x0000000116167890 */ /* 0x000fcc000fffe03f */
[----:B0-----:R-:W-:-:S13]  /*28e0*/  ISETP.LE.AND P0, PT, R9, UR22, PT ;  /* 0x0000001609007c0c */ /* 0x001fda000bf03270 */
[----:B------:R-:W-:Y:S05]  /*28f0*/  @P0 BRA `(.L_x_24) ;  /* 0x0000000000040947 */ /* 0x000fea0003800000 */
[----:B------:R-:W-:Y:S05]  /*2900*/  BRA `(.L_x_32) ;  /* 0xffffffec00c07947 */ /* 0x000fea000383ffff */
.L_x_24:
[----:B------:R-:W-:Y:S01]  /*2910*/  ULDC UR6, c[0x0][0x228] ;  /* 0x00008a0000067ab9 */ /* 0x000fe20000000800 */
[----:B------:R-:W-:Y:S01]  /*2920*/  BSSY B1, `(.L_x_33) ;  /* 0x00000bb000017945 */ /* 0x000fe20003800000 */
[----:B------:R-:W-:-:S13]  /*2930*/  ISETP.GE.AND P0, PT, R53, UR6, PT ;  /* 0x0000000635007c0c */ /* 0x000fda000bf06270 */
[----:B------:R-:W-:Y:S05]  /*2940*/  @P0 BRA `(.L_x_34) ;  /* 0x0000000800e00947 */ /* 0x000fea0003800000 */
[----:B------:R-:W-:Y:S01]  /*2950*/  ULDC.64 UR4, c[0x0][0x2a8] ;  /* 0x0000aa0000047ab9 */ /* 0x000fe20000000a00 */
[----:B------:R-:W-:Y:S01]  /*2960*/  ULDC UR7, c[0x0][0x2b0] ;  /* 0x0000ac0000077ab9 */ /* 0x000fe20000000800 */
[----:B------:R-:W-:Y:S01]  /*2970*/  IMAD R15, R64, UR5, RZ ;  /* 0x00000005400f7c24 */ /* 0x000fe2000f8e02ff */
[----:B------:R-:W0:Y:S01]  /*2980*/  LDC R12, c[0x0][0x2bc] ;  /* 0x0000af00ff0c7b82 */ /* 0x000e220000000800 */
[----:B------:R-:W-:Y:S02]  /*2990*/  IMAD R21, R53, UR7, RZ ;  /* 0x0000000735157c24 */ /* 0x000fe4000f8e02ff */
[----:B------:R-:W-:Y:S01]  /*29a0*/  IMAD R10, R63, UR4, RZ ;  /* 0x000000043f0a7c24 */ /* 0x000fe2000f8e02ff */
[----:B------:R-:W-:Y:S01]  /*29b0*/  SHF.R.S32.HI R14, RZ, 0x1f, R15 ;  /* 0x0000001fff0e7819 */ /* 0x000fe2000001140f */
[----:B------:R-:W-:Y:S01]  /*29c0*/  IMAD R19, R60, UR5, RZ ;  /* 0x000000053c137c24 */ /* 0x000fe2000f8e02ff */
[--C-:B------:R-:W-:Y:S01]  /*29d0*/  SHF.R.S32.HI R22, RZ, 0x1f, R21.reuse ;  /* 0x0000001fff167819 */ /* 0x100fe20000011415 */
[----:B------:R-:W-:Y:S01]  /*29e0*/  IMAD R17, R62, UR5, RZ ;  /* 0x000000053e117c24 */ /* 0x000fe2000f8e02ff */
[----:B------:R-:W-:Y:S01]  /*29f0*/  IADD3 R15, P1, P0, R10, R15, R21 ;  /* 0x0000000f0a0f7210 */ /* 0x000fe2000783e015 */
[----:B------:R-:W1:Y:S01]  /*2a00*/  LDC R13, c[0x0][0x22c] ;  /* 0x00008b00ff0d7b82 */ /* 0x000e620000000800 */
[----:B------:R-:W-:Y:S01]  /*2a10*/  SHF.R.S32.HI R9, RZ, 0x1f, R10 ;  /* 0x0000001fff097819 */ /* 0x000fe2000001140a */
[----:B------:R-:W-:Y:S01]  /*2a20*/  IMAD R18, R59, UR4, RZ ;  /* 0x000000043b127c24 */ /* 0x000fe2000f8e02ff */
[----:B------:R-:W-:Y:S01]  /*2a30*/  SHF.R.S32.HI R25, RZ, 0x1f, R19 ;  /* 0x0000001fff197819 */ /* 0x000fe20000011413 */
[----:B------:R-:W-:Y:S01]  /*2a40*/  IMAD R20, R61, UR4, RZ ;  /* 0x000000043d147c24 */ /* 0x000fe2000f8e02ff */
[----:B------:R-:W-:Y:S01]  /*2a50*/  IADD3.X R14, R9, R14, R22, P1, P0 ;  /* 0x0000000e090e7210 */ /* 0x000fe20000fe0416 */
[----:B------:R-:W-:Y:S01]  /*2a60*/  IMAD R23, R57, UR5, RZ ;  /* 0x0000000539177c24 */ /* 0x000fe2000f8e02ff */
[----:B------:R-:W-:Y:S01]  /*2a70*/  SHF.R.S32.HI R9, RZ, 0x1f, R52 ;  /* 0x0000001fff097819 */ /* 0x000fe20000011434 */
[----:B------:R-:W2:Y:S01]  /*2a80*/  LDC R10, c[0x0][0x230] ;  /* 0x00008c00ff0a7b82 */ /* 0x000ea20000000800 */
[----:B------:R-:W-:Y:S01]  /*2a90*/  IMAD R16, R55, UR4, RZ ;  /* 0x0000000437107c24 */ /* 0x000fe2000f8e02ff */
[----:B------:R-:W-:Y:S01]  /*2aa0*/  IADD3 R15, P0, R52, R15, RZ ;  /* 0x0000000f340f7210 */ /* 0x000fe20007f1e0ff */
[----:B------:R-:W-:Y:S01]  /*2ab0*/  ULDC.64 UR4, c[0x0][0x2a0] ;  /* 0x0000a80000047ab9 */ /* 0x000fe20000000a00 */
[----:B------:R-:W-:-:S02]  /*2ac0*/  SHF.R.S32.HI R27, RZ, 0x1f, R17 ;  /* 0x0000001fff1b7819 */ /* 0x000fc40000011411 */
[--C-:B------:R-:W-:Y:S01]  /*2ad0*/  IADD3 R19, P4, P3, R18, R19, R21.reuse ;  /* 0x0000001312137210 */ /* 0x100fe20007b9e015 */
[----:B------:R-:W-:Y:S01]  /*2ae0*/  IMAD.X R14, R9, 0x1, R14, P0 ;  /* 0x00000001090e7824 */ /* 0x000fe200000e060e */
[----:B------:R-:W3:Y:S01]  /*2af0*/  LDC R11, c[0x0][0x21c] ;  /* 0x00008700ff0b7b82 */ /* 0x000ee20000000800 */
[--C-:B------:R-:W-:Y:S02]  /*2b00*/  IADD3 R17, P6, P5, R20, R17, R21.reuse ;  /* 0x0000001114117210 */ /* 0x100fe40007dde015 */
[----:B------:R-:W-:Y:S02]  /*2b10*/  SHF.R.S32.HI R18, RZ, 0x1f, R18 ;  /* 0x0000001fff127819 */ /* 0x000fe40000011412 */
[----:B------:R-:W-:Y:S02]  /*2b20*/  IADD3 R21, P2, P1, R16, R23, R21 ;  /* 0x0000001710157210 */ /* 0x000fe4000795e015 */
[----:B------:R-:W-:Y:S02]  /*2b30*/  SHF.R.S32.HI R20, RZ, 0x1f, R20 ;  /* 0x0000001fff147819 */ /* 0x000fe40000011414 */
[----:B------:R-:W-:-:S02]  /*2b40*/  SHF.R.S32.HI R23, RZ, 0x1f, R23 ;  /* 0x0000001fff177819 */ /* 0x000fc40000011417 */
[----:B------:R-:W-:Y:S02]  /*2b50*/  SHF.R.S32.HI R16, RZ, 0x1f, R16 ;  /* 0x0000001fff107819 */ /* 0x000fe40000011410 */
[----:B------:R-:W-:Y:S02]  /*2b60*/  LEA R24, P0, R15, UR4, 0x2 ;  /* 0x000000040f187c11 */ /* 0x000fe4000f8010ff */
[--C-:B------:R-:W-:Y:S02]  /*2b70*/  IADD3.X R18, R18, R25, R22.reuse, P4, P3 ;  /* 0x0000001912127210 */ /* 0x100fe400027e6416 */
[----:B0-----:R-:W-:Y:S02]  /*2b80*/  FSETP.NEU.AND P4, PT, R12, RZ, PT ;  /* 0x000000ff0c00720b */ /* 0x001fe40003f8d000 */
[--C-:B------:R-:W-:Y:S02]  /*2b90*/  IADD3.X R20, R20, R27, R22.reuse, P6, P5 ;  /* 0x0000001b14147210 */ /* 0x100fe400037ea416 */
[----:B------:R-:W-:-:S02]  /*2ba0*/  IADD3.X R16, R16, R23, R22, P2, P1 ;  /* 0x0000001710107210 */ /* 0x000fc400017e2416 */
[----:B------:R-:W-:Y:S02]  /*2bb0*/  LEA.HI.X R25, R15, UR5, R14, 0x2, P0 ;  /* 0x000000050f197c11 */ /* 0x000fe400080f140e */
[----:B------:R-:W-:Y:S02]  /*2bc0*/  SHF.R.S32.HI R27, RZ, 0x1f, R54 ;  /* 0x0000001fff1b7819 */ /* 0x000fe40000011436 */
[----:B------:R-:W-:Y:S02]  /*2bd0*/  SHF.R.S32.HI R23, RZ, 0x1f, R56 ;  /* 0x0000001fff177819 */ /* 0x000fe40000011438 */
[----:B------:R-:W-:Y:S02]  /*2be0*/  SHF.R.S32.HI R15, RZ, 0x1f, R58 ;  /* 0x0000001fff0f7819 */ /* 0x000fe4000001143a */
[----:B------:R-:W-:Y:S02]  /*2bf0*/  IADD3 R17, P2, R54, R17, RZ ;  /* 0x0000001136117210 */ /* 0x000fe40007f5e0ff */
[----:B------:R-:W-:-:S02]  /*2c00*/  IADD3 R19, P1, R56, R19, RZ ;  /* 0x0000001338137210 */ /* 0x000fc40007f3e0ff */
[----:B------:R-:W-:Y:S01]  /*2c10*/  IADD3 R21, P0, R58, R21, RZ ;  /* 0x000000153a157210 */ /* 0x000fe20007f1e0ff */
[----:B------:R-:W-:Y:S01]  /*2c20*/  IMAD.X R20, R27, 0x1, R20, P2 ;  /* 0x000000011b147824 */ /* 0x000fe200010e0614 */
[----:B--2---:R-:W-:Y:S01]  /*2c30*/  ISETP.GE.AND P3, PT, R63, R10, PT ;  /* 0x0000000a3f00720c */ /* 0x004fe20003f66270 */
[----:B------:R-:W-:Y:S01]  /*2c40*/  IMAD.X R18, R23, 0x1, R18, P1 ;  /* 0x0000000117127824 */ /* 0x000fe200008e0612 */
[----:B------:R-:W-:Y:S01]  /*2c50*/  LEA R32, P2, R17, UR4, 0x2 ;  /* 0x0000000411207c11 */ /* 0x000fe2000f8410ff */
[----:B------:R-:W-:Y:S01]  /*2c60*/  IMAD.X R16, R15, 0x1, R16, P0 ;  /* 0x000000010f107824 */ /* 0x000fe200000e0610 */
[----:B------:R-:W-:Y:S02]  /*2c70*/  LEA R30, P1, R19, UR4, 0x2 ;  /* 0x00000004131e7c11 */ /* 0x000fe4000f8210ff */
[----:B------:R-:W-:Y:S02]  /*2c80*/  LEA R28, P0, R21, UR4, 0x2 ;  /* 0x00000004151c7c11 */ /* 0x000fe4000f8010ff */
[----:B-1----:R-:W-:-:S02]  /*2c90*/  ISETP.LT.AND P3, PT, R64, R13, !P3 ;  /* 0x0000000d4000720c */ /* 0x002fc40005f61270 */
[----:B------:R-:W-:Y:S02]  /*2ca0*/  LEA.HI.X R33, R17, UR5, R20, 0x2, P2 ;  /* 0x0000000511217c11 */ /* 0x000fe400090f1414 */
[----:B------:R-:W-:Y:S02]  /*2cb0*/  LEA.HI.X R31, R19, UR5, R18, 0x2, P1 ;  /* 0x00000005131f7c11 */ /* 0x000fe400088f1412 */
[----:B------:R-:W-:Y:S02]  /*2cc0*/  LEA.HI.X R29, R21, UR5, R16, 0x2, P0 ;  /* 0x00000005151d7c11 */ /* 0x000fe400080f1410 */
[----:B---3--:R-:W-:Y:S01]  /*2cd0*/  ISETP.GT.AND P3, PT, R11, R52, P3 ;  /* 0x000000340b00720c */ /* 0x008fe20001f64270 */
[----:B------:R-:W-:-:S12]  /*2ce0*/  @P4 BRA `(.L_x_35) ;  /* 0x00000000006c4947 */ /* 0x000fd80003800000 */
[-C--:B------:R-:W-:Y:S01]  /*2cf0*/  ISETP.GE.AND P1, PT, R61, R10.reuse, PT ;  /* 0x0000000a3d00720c */ /* 0x080fe20003f26270 */
[----:B------:R-:W0:Y:S01]  /*2d00*/  @P3 LDC R15, c[0x0][0x2b8] ;  /* 0x0000ae00ff0f3b82 */ /* 0x000e220000000800 */
[----:B------:R-:W-:Y:S02]  /*2d10*/  ISETP.GE.AND P0, PT, R59, R10, PT ;  /* 0x0000000a3b00720c */ /* 0x000fe40003f06270 */
[-C--:B------:R-:W-:Y:S02]  /*2d20*/  ISETP.GE.OR P1, PT, R62, R13.reuse, P1 ;  /* 0x0000000d3e00720c */ /* 0x080fe40000f26670 */
[----:B------:R-:W-:Y:S02]  /*2d30*/  ISETP.GE.OR P0, PT, R60, R13, P0 ;  /* 0x0000000d3c00720c */ /* 0x000fe40000706670 */
[C---:B------:R-:W-:Y:S02]  /*2d40*/  ISETP.LE.OR P1, PT, R11.reuse, R54, P1 ;  /* 0x000000360b00720c */ /* 0x040fe40000f23670 */
[----:B------:R-:W-:-:S11]  /*2d50*/  ISETP.LE.OR P0, PT, R11, R56, P0 ;  /* 0x000000380b00720c */ /* 0x000fd60000703670 */
[----:B------:R-:W1:Y:S01]  /*2d60*/  @!P1 LDC R9, c[0x0][0x2b8] ;  /* 0x0000ae00ff099b82 */ /* 0x000e620000000800 */
[----:B0-----:R-:W-:-:S07]  /*2d70*/  @P3 FMUL R15, R0, R15 ;  /* 0x0000000f000f3220 */ /* 0x001fce0000400000 */
[----:B------:R-:W0:Y:S01]  /*2d80*/  @!P0 LDC R14, c[0x0][0x2b8] ;  /* 0x0000ae00ff0e8b82 */ /* 0x000e220000000800 */
[----:B------:R-:W-:-:S05]  /*2d90*/  @P3 FFMA R15, RZ, R12, R15 ;  /* 0x0000000cff0f3223 */ /* 0x000fca000000000f */
[----:B------:R4:W-:Y:S01]  /*2da0*/  @P3 STG.E desc[UR24][R24.64], R15 ;  /* 0x0000000f18003986 */ /* 0x0009e2000c101918 */
[----:B-1----:R-:W-:-:S04]  /*2db0*/  @!P1 FMUL R9, R2, R9 ;  /* 0x0000000902099220 */ /* 0x002fc80000400000 */
[----:B------:R-:W-:Y:S01]  /*2dc0*/  @!P1 FFMA R9, RZ, R12, R9 ;  /* 0x0000000cff099223 */ /* 0x000fe20000000009 */
[----:B0-----:R-:W-:-:S04]  /*2dd0*/  @!P0 FMUL R3, R3, R14 ;  /* 0x0000000e03038220 */ /* 0x001fc80000400000 */
[----:B------:R4:W-:Y:S01]  /*2de0*/  @!P1 STG.E desc[UR24][R32.64], R9 ;  /* 0x0000000920009986 */ /* 0x0009e2000c101918 */
[----:B------:R-:W-:-:S05]  /*2df0*/  @!P0 FFMA R3, RZ, R12, R3 ;  /* 0x0000000cff038223 */ /* 0x000fca0000000003 */
[----:B------:R4:W-:Y:S01]  /*2e00*/  @!P0 STG.E desc[UR24][R30.64], R3 ;  /* 0x000000031e008986 */ /* 0x0009e2000c101918 */
[----:B------:R-:W-:-:S04]  /*2e10*/  ISETP.GE.AND P0, PT, R55, R10, PT ;  /* 0x0000000a3700720c */ /* 0x000fc80003f06270 */
[----:B------:R-:W-:-:S04]  /*2e20*/  ISETP.GE.OR P0, PT, R57, R13, P0 ;  /* 0x0000000d3900720c */ /* 0x000fc80000706670 */
[----:B------:R-:W-:-:S13]  /*2e30*/  ISETP.LE.OR P0, PT, R11, R58, P0 ;  /* 0x0000003a0b00720c */ /* 0x000fda0000703670 */
[----:B------:R-:W-:Y:S05]  /*2e40*/  @P0 BRA `(.L_x_34) ;  /* 0x0000000400a00947 */ /* 0x000fea0003800000 */
[----:B------:R-:W-:Y:S02]  /*2e50*/  ULDC UR4, c[0x0][0x2b8] ;  /* 0x0000ae0000047ab9 */ /* 0x000fe40000000800 */
[----:B----4-:R-:W-:-:S04]  /*2e60*/  FMUL R3, R4, UR4 ;  /* 0x0000000404037c20 */ /* 0x010fc80008400000 */
[----:B------:R-:W-:-:S05]  /*2e70*/  FFMA R3, RZ, R12, R3 ;  /* 0x0000000cff037223 */ /* 0x000fca0000000003 */
[----:B------:R0:W-:Y:S01]  /*2e80*/  STG.E desc[UR24][R28.64], R3 ;  /* 0x000000031c007986 */ /* 0x0001e2000c101918 */
[----:B------:R-:W-:Y:S05]  /*2e90*/  BRA `(.L_x_34) ;  /* 0x00000004008c7947 */ /* 0x000fea0003800000 */
.L_x_35:
[-C--:B------:R-:W-:Y:S01]  /*2ea0*/  ISETP.GE.AND P1, PT, R61, R10.reuse, PT ;  /* 0x0000000a3d00720c */ /* 0x080fe20003f26270 */
[----:B------:R-:W-:Y:S01]  /*2eb0*/  BSSY B0, `(.L_x_36) ;  /* 0x000001e000007945 */ /* 0x000fe20003800000 */
[-C--:B------:R-:W-:Y:S02]  /*2ec0*/  ISETP.GE.AND P0, PT, R59, R10.reuse, PT ;  /* 0x0000000a3b00720c */ /* 0x080fe40003f06270 */
[----:B------:R-:W-:Y:S02]  /*2ed0*/  ISETP.GE.AND P2, PT, R55, R10, PT ;  /* 0x0000000a3700720c */ /* 0x000fe40003f46270 */
[-C--:B------:R-:W-:Y:S02]  /*2ee0*/  ISETP.GE.OR P4, PT, R62, R13.reuse, P1 ;  /* 0x0000000d3e00720c */ /* 0x080fe40000f86670 */
[-C--:B------:R-:W-:Y:S02]  /*2ef0*/  ISETP.GE.OR P1, PT, R60, R13.reuse, P0 ;  /* 0x0000000d3c00720c */ /* 0x080fe40000726670 */
[----:B------:R-:W-:-:S02]  /*2f00*/  ISETP.GE.OR P0, PT, R57, R13, P2 ;  /* 0x0000000d3900720c */ /* 0x000fc40001706670 */
[C---:B------:R-:W-:Y:S02]  /*2f10*/  ISETP.LE.OR P4, PT, R11.reuse, R54, P4 ;  /* 0x000000360b00720c */ /* 0x040fe40002783670 */
[C---:B------:R-:W-:Y:S02]  /*2f20*/  ISETP.LE.OR P2, PT, R11.reuse, R56, P1 ;  /* 0x000000380b00720c */ /* 0x040fe40000f43670 */
[----:B------:R-:W-:Y:S01]  /*2f30*/  ISETP.LE.OR P5, PT, R11, R58, P0 ;  /* 0x0000003a0b00720c */ /* 0x000fe200007a3670 */
[----:B------:R-:W-:-:S12]  /*2f40*/  @!P3 BRA `(.L_x_37) ;  /* 0x000000000050b947 */ /* 0x000fd80003800000 */
[----:B------:R-:W-:Y:S01]  /*2f50*/  ULDC.64 UR4, c[0x0][0x290] ;  /* 0x0000a40000047ab9 */ /* 0x000fe20000000a00 */
[----:B------:R-:W-:Y:S01]  /*2f60*/  ULDC UR7, c[0x0][0x298] ;  /* 0x0000a60000077ab9 */ /* 0x000fe20000000800 */
[----:B------:R-:W-:Y:S02]  /*2f70*/  IMAD R11, R63, UR4, RZ ;  /* 0x000000043f0b7c24 */ /* 0x000fe4000f8e02ff */
[----:B------:R-:W-:Y:S01]  /*2f80*/  IMAD R13, R64, UR5, RZ ;  /* 0x00000005400d7c24 */ /* 0x000fe2000f8e02ff */
[----:B------:R-:W-:Y:S01]  /*2f90*/  ULDC.64 UR4, c[0x0][0x288] ;  /* 0x0000a20000047ab9 */ /* 0x000fe20000000a00 */
[----:B------:R-:W-:Y:S01]  /*2fa0*/  IMAD R10, R53, UR7, RZ ;  /* 0x00000007350a7c24 */ /* 0x000fe2000f8e02ff */
[----:B------:R-:W-:-:S04]  /*2fb0*/  SHF.R.S32.HI R14, RZ, 0x1f, R11 ;  /* 0x0000001fff0e7819 */ /* 0x000fc8000001140b */
[--C-:B------:R-:W-:Y:S02]  /*2fc0*/  IADD3 R11, P1, P0, R11, R13, R10.reuse ;  /* 0x0000000d0b0b7210 */ /* 0x100fe4000783e00a */
[----:B------:R-:W-:Y:S02]  /*2fd0*/  SHF.R.S32.HI R13, RZ, 0x1f, R13 ;  /* 0x0000001fff0d7819 */ /* 0x000fe4000001140d */
[----:B------:R-:W-:-:S04]  /*2fe0*/  SHF.R.S32.HI R10, RZ, 0x1f, R10 ;  /* 0x0000001fff0a7819 */ /* 0x000fc8000001140a */
[----:B------:R-:W-:Y:S02]  /*2ff0*/  IADD3.X R10, R14, R13, R10, P1, P0 ;  /* 0x0000000d0e0a7210 */ /* 0x000fe40000fe040a */
[----:B------:R-:W-:-:S05]  /*3000*/  IADD3 R11, P0, R52, R11, RZ ;  /* 0x0000000b340b7210 */ /* 0x000fca0007f1e0ff */
[----:B------:R-:W-:Y:S01]  /*3010*/  IMAD.X R10, R9, 0x1, R10, P0 ;  /* 0x00000001090a7824 */ /* 0x000fe200000e060a */
[----:B------:R-:W-:Y:S01]  /*3020*/  LEA R16, P0, R11, UR4, 0x2 ;  /* 0x000000040b107c11 */ /* 0x000fe2000f8010ff */
[----:B------:R-:W-:-:S03]  /*3030*/  ULDC UR4, c[0x0][0x2b8] ;  /* 0x0000ae0000047ab9 */ /* 0x000fc60000000800 */
[----:B------:R-:W-:-:S05]  /*3040*/  LEA.HI.X R17, R11, UR5, R10, 0x2, P0 ;  /* 0x000000050b117c11 */ /* 0x000fca00080f140a */
[----:B------:R-:W2:Y:S01]  /*3050*/  LDG.E R9, desc[UR24][R16.64] ;  /* 0x0000001810097981 */ /* 0x000ea2000c1e1900 */
[----:B------:R-:W-:-:S04]  /*3060*/  FMUL R0, R0, UR4 ;  /* 0x0000000400007c20 */ /* 0x000fc80008400000 */
[----:B--2---:R-:W-:-:S05]  /*3070*/  FFMA R9, R9, R12, R0 ;  /* 0x0000000c09097223 */ /* 0x004fca0000000000 */
[----:B------:R0:W-:Y:S02]  /*3080*/  STG.E desc[UR24][R24.64], R9 ;  /* 0x0000000918007986 */ /* 0x0001e4000c101918 */
.L_x_37:
[----:B------:R-:W-:Y:S05]  /*3090*/  BSYNC B0 ;  /* 0x0000000000007941 */ /* 0x000fea0003800000 */
.L_x_36:
[----:B------:R-:W-:Y:S04]  /*30a0*/  BSSY B0, `(.L_x_38) ;  /* 0x0000016000007945 */ /* 0x000fe80003800000 */
[----:B------:R-:W-:Y:S05]  /*30b0*/  @P4 BRA `(.L_x_39) ;  /* 0x0000000000504947 */ /* 0x000fea0003800000 */
[----:B------:R-:W-:Y:S01]  /*30c0*/  ULDC.64 UR4, c[0x0][0x290] ;  /* 0x0000a40000047ab9 */ /* 0x000fe20000000a00 */
[----:B------:R-:W-:Y:S01]  /*30d0*/  ULDC UR7, c[0x0][0x298] ;  /* 0x0000a60000077ab9 */ /* 0x000fe20000000800 */
[----:B0-----:R-:W-:Y:S02]  /*30e0*/  IMAD R9, R61, UR4, RZ ;  /* 0x000000043d097c24 */ /* 0x001fe4000f8e02ff */
        /* <DEDUP_REMOVED lines=17> */
.L_x_39:
[----:B------:R-:W-:Y:S05]  /*3200*/  BSYNC B0 ;  /* 0x0000000000007941 */ /* 0x000fea0003800000 */
.L_x_38:
[----:B------:R-:W-:Y:S04]  /*3210*/  BSSY B0, `(.L_x_40) ;  /* 0x0000016000007945 */ /* 0x000fe80003800000 */
[----:B------:R-:W-:Y:S05]  /*3220*/  @P2 BRA `(.L_x_41) ;  /* 0x0000000000502947 */ /* 0x000fea0003800000 */
[----:B------:R-:W-:Y:S01]  /*3230*/  ULDC.64 UR4, c[0x0][0x290] ;  /* 0x0000a40000047ab9 */ /* 0x000fe20000000a00 */
[----:B------:R-:W-:Y:S01]  /*3240*/  ULDC UR7, c[0x0][0x298] ;  /* 0x0000a60000077ab9 */ /* 0x000fe20000000800 */
[----:B01----:R-:W-:Y:S02]  /*3250*/  IMAD R9, R59, UR4, RZ ;  /* 0x000000043b097c24 */ /* 0x003fe4000f8e02ff */
        /* <DEDUP_REMOVED lines=17> */
.L_x_41:
[----:B------:R-:W-:Y:S05]  /*3370*/  BSYNC B0 ;  /* 0x0000000000007941 */ /* 0x000fea0003800000 */
.L_x_40:
[----:B------:R-:W-:Y:S05]  /*3380*/  @P5 BRA `(.L_x_34) ;  /* 0x0000000000505947 */ /* 0x000fea0003800000 */
[----:B------:R-:W-:Y:S01]  /*3390*/  ULDC.64 UR4, c[0x0][0x290] ;  /* 0x0000a40000047ab9 */ /* 0x000fe20000000a00 */
[----:B------:R-:W-:Y:S01]  /*33a0*/  ULDC UR7, c[0x0][0x298] ;  /* 0x0000a60000077ab9 */ /* 0x000fe20000000800 */
[----:B------:R-:W-:Y:S02]  /*33b0*/  IMAD R3, R55, UR4, RZ ;  /* 0x0000000437037c24 */ /* 0x000fe4000f8e02ff */
[----:B012---:R-:W-:Y:S01]  /*33c0*/  IMAD R9, R57, UR5, RZ ;  /* 0x0000000539097c24 */ /* 0x007fe2000f8e02ff */
        /* <DEDUP_REMOVED lines=11> */
[----:B------:R-:W-:-:S06]  /*3480*/  LEA.HI.X R3, R3, UR5, R0, 0x2, P0 ;  /* 0x0000000503037c11 */ /* 0x000fcc00080f1400 */
[----:B------:R-:W2:Y:S01]  /*3490*/  LDG.E R3, desc[UR24][R2.64] ;  /* 0x0000001802037981 */ /* 0x000ea2000c1e1900 */
[----:B------:R-:W-:-:S04]  /*34a0*/  FMUL R4, R4, UR4 ;  /* 0x0000000404047c20 */ /* 0x000fc80008400000 */
[----:B--2---:R-:W-:-:S05]  /*34b0*/  FFMA R9, R3, R12, R4 ;  /* 0x0000000c03097223 */ /* 0x004fca0000000004 */
[----:B------:R3:W-:Y:S02]  /*34c0*/  STG.E desc[UR24][R28.64], R9 ;  /* 0x000000091c007986 */ /* 0x0007e4000c101918 */
.L_x_34:
[----:B------:R-:W-:Y:S05]  /*34d0*/  BSYNC B1 ;  /* 0x0000000000017941 */ /* 0x000fea0003800000 */
.L_x_33:
[----:B------:R-:W-:-:S04]  /*34e0*/  IADD3 R53, R53, 0x1, RZ ;  /* 0x0000000135357810 */ /* 0x000fc80007ffe0ff */
[----:B------:R-:W-:-:S13]  /*34f0*/  ISETP.GE.AND P0, PT, R53, UR6, PT ;  /* 0x0000000635007c0c */ /* 0x000fda000bf06270 */
[----:B------:R-:W-:Y:S05]  /*3500*/  @P0 EXIT ;  /* 0x000000000000094d */ /* 0x000fea0003800000 */
[----:B------:R-:W-:Y:S01]  /*3510*/  ULDC.64 UR4, c[0x0][0x2a8] ;  /* 0x0000aa0000047ab9 */ /* 0x000fe20000000a00 */
[----:B------:R-:W-:Y:S01]  /*3520*/  ULDC UR6, c[0x0][0x2b0] ;  /* 0x0000ac0000067ab9 */ /* 0x000fe20000000800 */
[----:B------:R-:W-:Y:S01]  /*3530*/  IMAD R21, R64, UR5, RZ ;  /* 0x0000000540157c24 */ /* 0x000fe2000f8e02ff */
[----:B------:R-:W-:Y:S01]  /*3540*/  SHF.R.S32.HI R10, RZ, 0x1f, R52 ;  /* 0x0000001fff0a7819 */ /* 0x000fe20000011434 */
[----:B------:R-:W-:Y:S01]  /*3550*/  IMAD R17, R53, UR6, RZ ;  /* 0x0000000635117c24 */ /* 0x000fe2000f8e02ff */
[----:B------:R-:W-:Y:S01]  /*3560*/  ULDC UR6, c[0x0][0x2bc] ;  /* 0x0000af0000067ab9 */ /* 0x000fe20000000800 */
[----:B------:R-:W-:Y:S01]  /*3570*/  IMAD R0, R63, UR4, RZ ;  /* 0x000000043f007c24 */ /* 0x000fe2000f8e02ff */
[----:B------:R-:W-:Y:S01]  /*3580*/  SHF.R.S32.HI R2, RZ, 0x1f, R21 ;  /* 0x0000001fff027819 */ /* 0x000fe20000011415 */
[----:B------:R-:W-:Y:S01]  /*3590*/  IMAD R19, R62, UR5, RZ ;  /* 0x000000053e137c24 */ /* 0x000fe2000f8e02ff */
[--C-:B------:R-:W-:Y:S01]  /*35a0*/  SHF.R.S32.HI R16, RZ, 0x1f, R17.reuse ;  /* 0x0000001fff107819 */ /* 0x100fe20000011411 */
[----:B------:R-:W-:Y:S01]  /*35b0*/  IMAD R4, R61, UR4, RZ ;  /* 0x000000043d047c24 */ /* 0x000fe2000f8e02ff */
[----:B------:R-:W-:Y:S01]  /*35c0*/  IADD3 R21, P3, P2, R0, R21, R17 ;  /* 0x0000001500157210 */ /* 0x000fe20007a7e011 */
[----:B----4-:R-:W-:Y:S01]  /*35d0*/  IMAD R15, R60, UR5, RZ ;  /* 0x000000053c0f7c24 */ /* 0x010fe2000f8e02ff */
[----:B------:R-:W-:Y:S01]  /*35e0*/  SHF.R.S32.HI R11, RZ, 0x1f, R0 ;  /* 0x0000001fff0b7819 */ /* 0x000fe20000011400 */
[----:B0-----:R-:W-:Y:S01]  /*35f0*/  IMAD R3, R57, UR5, RZ ;  /* 0x0000000539037c24 */ /* 0x001fe2000f8e02ff */
[----:B------:R-:W-:Y:S01]  /*3600*/  SHF.R.S32.HI R0, RZ, 0x1f, R19 ;  /* 0x0000001fff007819 */ /* 0x000fe20000011413 */
[----:B------:R-:W-:Y:S01]  /*3610*/  ULDC UR9, c[0x0][0x230] ;  /* 0x00008c0000097ab9 */ /* 0x000fe20000000800 */
[----:B------:R-:W-:Y:S01]  /*3620*/  IADD3 R19, P1, P0, R4, R19, R17 ;  /* 0x0000001304137210 */ /* 0x000fe2000783e011 */
[----:B------:R-:W-:Y:S01]  /*3630*/  ULDC UR8, c[0x0][0x22c] ;  /* 0x00008b0000087ab9 */ /* 0x000fe20000000800 */
[----:B------:R-:W-:Y:S01]  /*3640*/  SHF.R.S32.HI R13, RZ, 0x1f, R4 ;  /* 0x0000001fff0d7819 */ /* 0x000fe20000011404 */
[----:B------:R-:W-:Y:S01]  /*3650*/  ULDC UR7, c[0x0][0x21c] ;  /* 0x0000870000077ab9 */ /* 0x000fe20000000800 */
[--C-:B------:R-:W-:Y:S01]  /*3660*/  IADD3.X R11, R11, R2, R16.reuse, P3, P2 ;  /* 0x000000020b0b7210 */ /* 0x100fe20001fe4410 */
[----:B------:R-:W-:Y:S01]  /*3670*/  IMAD R2, R59, UR4, RZ ;  /* 0x000000043b027c24 */ /* 0x000fe2000f8e02ff */
[----:B------:R-:W-:Y:S01]  /*3680*/  IADD3.X R13, R13, R0, R16, P1, P0 ;  /* 0x000000000d0d7210 */ /* 0x000fe20000fe0410 */
[----:B------:R-:W-:Y:S01]  /*3690*/  IMAD R0, R55, UR4, RZ ;  /* 0x0000000437007c24 */ /* 0x000fe2000f8e02ff */
[----:B------:R-:W-:Y:S01]  /*36a0*/  IADD3 R12, P1, R52, R21, RZ ;  /* 0x00000015340c7210 */ /* 0x000fe20007f3e0ff */
[----:B------:R-:W-:Y:S01]  /*36b0*/  ULDC.64 UR4, c[0x0][0x2a0] ;  /* 0x0000a80000047ab9 */ /* 0x000fe20000000a00 */
[----:B------:R-:W-:-:S02]  /*36c0*/  SHF.R.S32.HI R4, RZ, 0x1f, R54 ;  /* 0x0000001fff047819 */ /* 0x000fc40000011436 */
[----:B------:R-:W-:Y:S01]  /*36d0*/  IADD3 R14, P0, R54, R19, RZ ;  /* 0x00000013360e7210 */ /* 0x000fe20007f1e0ff */
[----:B------:R-:W-:Y:S01]  /*36e0*/  IMAD.X R11, R10, 0x1, R11, P1 ;  /* 0x000000010a0b7824 */ /* 0x000fe200008e060b */
[----:B-123--:R-:W-:Y:S02]  /*36f0*/  SHF.R.S32.HI R9, RZ, 0x1f, R15 ;  /* 0x0000001fff097819 */ /* 0x00efe4000001140f */
[----:B------:R-:W-:Y:S01]  /*3700*/  IADD3 R15, P5, P4, R2, R15, R17 ;  /* 0x0000000f020f7210 */ /* 0x000fe20007cbe011 */
[----:B------:R-:W-:Y:S01]  /*3710*/  IMAD.X R13, R4, 0x1, R13, P0 ;  /* 0x00000001040d7824 */ /* 0x000fe200000e060d */
[----:B------:R-:W-:Y:S02]  /*3720*/  SHF.R.S32.HI R2, RZ, 0x1f, R2 ;  /* 0x0000001fff027819 */ /* 0x000fe40000011402 */
[----:B------:R-:W-:Y:S02]  /*3730*/  IADD3 R17, P3, P2, R0, R3, R17 ;  /* 0x0000000300117210 */ /* 0x000fe40007a7e011 */
[----:B------:R-:W-:-:S02]  /*3740*/  LEA R20, P1, R12, UR4, 0x2 ;  /* 0x000000040c147c11 */ /* 0x000fc4000f8210ff */
[----:B------:R-:W-:Y:S02]  /*3750*/  SHF.R.S32.HI R3, RZ, 0x1f, R3 ;  /* 0x0000001fff037819 */ /* 0x000fe40000011403 */
[----:B------:R-:W-:Y:S02]  /*3760*/  SHF.R.S32.HI R0, RZ, 0x1f, R0 ;  /* 0x0000001fff007819 */ /* 0x000fe40000011400 */
[----:B------:R-:W-:Y:S02]  /*3770*/  LEA R18, P0, R14, UR4, 0x2 ;  /* 0x000000040e127c11 */ /* 0x000fe4000f8010ff */
[----:B------:R-:W-:Y:S02]  /*3780*/  IADD3.X R2, R2, R9, R16, P5, P4 ;  /* 0x0000000902027210 */ /* 0x000fe40002fe8410 */
[----:B------:R-:W-:Y:S02]  /*3790*/  LEA.HI.X R21, R12, UR5, R11, 0x2, P1 ;  /* 0x000000050c157c11 */ /* 0x000fe400088f140b */
[----:B------:R-:W-:-:S02]  /*37a0*/  FSETP.NEU.AND P4, PT, RZ, UR6, PT ;  /* 0x00000006ff007c0b */ /* 0x000fc4000bf8d000 */
[----:B------:R-:W-:Y:S02]  /*37b0*/  IADD3.X R0, R0, R3, R16, P3, P2 ;  /* 0x0000000300007210 */ /* 0x000fe40001fe4410 */
[----:B------:R-:W-:Y:S02]  /*37c0*/  LEA.HI.X R19, R14, UR5, R13, 0x2, P0 ;  /* 0x000000050e137c11 */ /* 0x000fe400080f140d */
[----:B------:R-:W-:Y:S02]  /*37d0*/  SHF.R.S32.HI R9, RZ, 0x1f, R56 ;  /* 0x0000001fff097819 */ /* 0x000fe40000011438 */
[----:B------:R-:W-:Y:S02]  /*37e0*/  IADD3 R15, P1, R56, R15, RZ ;  /* 0x0000000f380f7210 */ /* 0x000fe40007f3e0ff */
[----:B------:R-:W-:Y:S02]  /*37f0*/  SHF.R.S32.HI R3, RZ, 0x1f, R58 ;  /* 0x0000001fff037819 */ /* 0x000fe4000001143a */
[----:B------:R-:W-:Y:S01]  /*3800*/  IADD3 R17, P0, R58, R17, RZ ;  /* 0x000000113a117210 */ /* 0x000fe20007f1e0ff */
[----:B------:R-:W-:Y:S01]  /*3810*/  IMAD.X R2, R9, 0x1, R2, P1 ;  /* 0x0000000109027824 */ /* 0x000fe200008e0602 */
[----:B------:R-:W-:-:S02]  /*3820*/  ISETP.GE.AND P2, PT, R63, UR9, PT ;  /* 0x000000093f007c0c */ /* 0x000fc4000bf46270 */
[----:B------:R-:W-:Y:S01]  /*3830*/  LEA R12, P3, R15, UR4, 0x2 ;  /* 0x000000040f0c7c11 */ /* 0x000fe2000f8610ff */
[----:B------:R-:W-:Y:S01]  /*3840*/  IMAD.X R0, R3, 0x1, R0, P0 ;  /* 0x0000000103007824 */ /* 0x000fe200000e0600 */
[----:B------:R-:W-:Y:S02]  /*3850*/  LEA R14, P1, R17, UR4, 0x2 ;  /* 0x00000004110e7c11 */ /* 0x000fe4000f8210ff */
[----:B------:R-:W-:Y:S02]  /*3860*/  ISETP.LT.AND P0, PT, R64, UR8, !P2 ;  /* 0x0000000840007c0c */ /* 0x000fe4000d701270 */
[----:B------:R-:W-:Y:S02]  /*3870*/  LEA.HI.X R13, R15, UR5, R2, 0x2, P3 ;  /* 0x000000050f0d7c11 */ /* 0x000fe400098f1402 */
[----:B------:R-:W-:Y:S02]  /*3880*/  LEA.HI.X R15, R17, UR5, R0, 0x2, P1 ;  /* 0x00000005110f7c11 */ /* 0x000fe400088f1400 */
[----:B------:R-:W-:Y:S01]  /*3890*/  ISETP.LT.AND P2, PT, R52, UR7, P0 ;  /* 0x0000000734007c0c */ /* 0x000fe20008741270 */
[----:B------:R-:W-:-:S12]  /*38a0*/  @P4 BRA `(.L_x_42) ;  /* 0x00000000006c4947 */ /* 0x000fd80003800000 */
[----:B------:R-:W-:Y:S01]  /*38b0*/  ISETP.GE.AND P1, PT, R61, UR9, PT ;  /* 0x000000093d007c0c */ /* 0x000fe2000bf26270 */
[----:B------:R-:W0:Y:S01]  /*38c0*/  @P2 LDC R2, c[0x0][0x2b8] ;  /* 0x0000ae00ff022b82 */ /* 0x000e220000000800 */
[----:B------:R-:W-:Y:S02]  /*38d0*/  ISETP.GE.AND P0, PT, R59, UR9, PT ;  /* 0x000000093b007c0c */ /* 0x000fe4000bf06270 */
[----:B------:R-:W-:Y:S02]  /*38e0*/  ISETP.GE.OR P1, PT, R62, UR8, P1 ;  /* 0x000000083e007c0c */ /* 0x000fe40008f26670 */
[----:B------:R-:W-:Y:S02]  /*38f0*/  ISETP.GE.OR P0, PT, R60, UR8, P0 ;  /* 0x000000083c007c0c */ /* 0x000fe40008706670 */
[----:B------:R-:W-:Y:S02]  /*3900*/  ISETP.GE.OR P1, PT, R54, UR7, P1 ;  /* 0x0000000736007c0c */ /* 0x000fe40008f26670 */
[----:B------:R-:W-:-:S11]  /*3910*/  ISETP.GE.OR P0, PT, R56, UR7, P0 ;  /* 0x0000000738007c0c */ /* 0x000fd60008706670 */
[----:B------:R-:W1:Y:S01]  /*3920*/  @!P1 LDC R3, c[0x0][0x2b8] ;  /* 0x0000ae00ff039b82 */ /* 0x000e620000000800 */
[----:B0-----:R-:W-:-:S07]  /*3930*/  @P2 FMUL R2, R5, R2 ;  /* 0x0000000205022220 */ /* 0x001fce0000400000 */
[----:B------:R-:W0:Y:S01]  /*3940*/  @!P0 LDC R0, c[0x0][0x2b8] ;  /* 0x0000ae00ff008b82 */ /* 0x000e220000000800 */
[----:B------:R-:W-:-:S05]  /*3950*/  @P2 FFMA R5, RZ, UR6, R2 ;  /* 0x00000006ff052c23 */ /* 0x000fca0008000002 */
[----:B------:R2:W-:Y:S01]  /*3960*/  @P2 STG.E desc[UR24][R20.64], R5 ;  /* 0x0000000514002986 */ /* 0x0005e2000c101918 */
[----:B-1----:R-:W-:-:S04]  /*3970*/  @!P1 FMUL R3, R6, R3 ;  /* 0x0000000306039220 */ /* 0x002fc80000400000 */
[----:B------:R-:W-:Y:S01]  /*3980*/  @!P1 FFMA R3, RZ, UR6, R3 ;  /* 0x00000006ff039c23 */ /* 0x000fe20008000003 */
[----:B0-----:R-:W-:-:S04]  /*3990*/  @!P0 FMUL R0, R7, R0 ;  /* 0x0000000007008220 */ /* 0x001fc80000400000 */
[----:B------:R2:W-:Y:S01]  /*39a0*/  @!P1 STG.E desc[UR24][R18.64], R3 ;  /* 0x0000000312009986 */ /* 0x0005e2000c101918 */
[----:B------:R-:W-:-:S05]  /*39b0*/  @!P0 FFMA R7, RZ, UR6, R0 ;  /* 0x00000006ff078c23 */ /* 0x000fca0008000000 */
[----:B------:R2:W-:Y:S01]  /*39c0*/  @!P0 STG.E desc[UR24][R12.64], R7 ;  /* 0x000000070c008986 */ /* 0x0005e2000c101918 */
[----:B------:R-:W-:-:S04]  /*39d0*/  ISETP.GE.AND P0, PT, R55, UR9, PT ;  /* 0x0000000937007c0c */ /* 0x000fc8000bf06270 */
[----:B------:R-:W-:-:S04]  /*39e0*/  ISETP.GE.OR P0, PT, R57, UR8, P0 ;  /* 0x0000000839007c0c */ /* 0x000fc80008706670 */
[----:B------:R-:W-:-:S13]  /*39f0*/  ISETP.GE.OR P0, PT, R58, UR7, P0 ;  /* 0x000000073a007c0c */ /* 0x000fda0008706670 */
[----:B------:R-:W-:Y:S05]  /*3a00*/  @P0 EXIT ;  /* 0x000000000000094d */ /* 0x000fea0003800000 */
[----:B------:R-:W-:Y:S02]  /*3a10*/  ULDC UR4, c[0x0][0x2b8] ;  /* 0x0000ae0000047ab9 */ /* 0x000fe40000000800 */
[----:B--2---:R-:W-:-:S04]  /*3a20*/  FMUL R3, R8, UR4 ;  /* 0x0000000408037c20 */ /* 0x004fc80008400000 */
[----:B------:R-:W-:-:S05]  /*3a30*/  FFMA R3, RZ, UR6, R3 ;  /* 0x00000006ff037c23 */ /* 0x000fca0008000003 */
[----:B------:R-:W-:Y:S01]  /*3a40*/  STG.E desc[UR24][R14.64], R3 ;  /* 0x000000030e007986 */ /* 0x000fe2000c101918 */
[----:B------:R-:W-:Y:S05]  /*3a50*/  EXIT ;  /* 0x000000000000794d */ /* 0x000fea0003800000 */
.L_x_42:
[----:B------:R-:W-:Y:S01]  /*3a60*/  ISETP.GE.AND P1, PT, R61, UR9, PT ;  /* 0x000000093d007c0c */ /* 0x000fe2000bf26270 */
[----:B------:R-:W-:Y:S01]  /*3a70*/  BSSY B0, `(.L_x_43) ;  /* 0x000001e000007945 */ /* 0x000fe20003800000 */
[----:B------:R-:W-:Y:S02]  /*3a80*/  ISETP.GE.AND P0, PT, R59, UR9, PT ;  /* 0x000000093b007c0c */ /* 0x000fe4000bf06270 */
[----:B------:R-:W-:Y:S02]  /*3a90*/  ISETP.GE.AND P3, PT, R55, UR9, PT ;  /* 0x0000000937007c0c */ /* 0x000fe4000bf66270 */
[----:B------:R-:W-:Y:S02]  /*3aa0*/  ISETP.GE.OR P4, PT, R62, UR8, P1 ;  /* 0x000000083e007c0c */ /* 0x000fe40008f86670 */
[----:B------:R-:W-:Y:S02]  /*3ab0*/  ISETP.GE.OR P1, PT, R60, UR8, P0 ;  /* 0x000000083c007c0c */ /* 0x000fe40008726670 */
[----:B------:R-:W-:-:S02]  /*3ac0*/  ISETP.GE.OR P0, PT, R57, UR8, P3 ;  /* 0x0000000839007c0c */ /* 0x000fc40009f06670 */
[----:B------:R-:W-:Y:S02]  /*3ad0*/  ISETP.GE.OR P4, PT, R54, UR7, P4 ;  /* 0x0000000736007c0c */ /* 0x000fe4000a786670 */
[----:B------:R-:W-:Y:S02]  /*3ae0*/  ISETP.GE.OR P3, PT, R56, UR7, P1 ;  /* 0x0000000738007c0c */ /* 0x000fe40008f66670 */
[----:B------:R-:W-:Y:S01]  /*3af0*/  ISETP.GE.OR P5, PT, R58, UR7, P0 ;  /* 0x000000073a007c0c */ /* 0x000fe200087a6670 */
[----:B------:R-:W-:-:S12]  /*3b00*/  @!P2 BRA `(.L_x_44) ;  /* 0x000000000050a947 */ /* 0x000fd80003800000 */
[----:B------:R-:W-:Y:S01]  /*3b10*/  ULDC.64 UR4, c[0x0][0x290] ;  /* 0x0000a40000047ab9 */ /* 0x000fe20000000a00 */
[----:B------:R-:W-:Y:S01]  /*3b20*/  ULDC UR10, c[0x0][0x298] ;  /* 0x0000a600000a7ab9 */ /* 0x000fe20000000800 */
[----:B------:R-:W-:Y:S02]  /*3b30*/  IMAD R63, R63, UR4, RZ ;  /* 0x000000043f3f7c24 */ /* 0x000fe4000f8e02ff */
[----:B------:R-:W-:Y:S01]  /*3b40*/  IMAD R64, R64, UR5, RZ ;  /* 0x0000000540407c24 */ /* 0x000fe2000f8e02ff */
[----:B------:R-:W-:Y:S01]  /*3b50*/  ULDC.64 UR4, c[0x0][0x288] ;  /* 0x0000a20000047ab9 */ /* 0x000fe20000000a00 */
[----:B------:R-:W-:Y:S01]  /*3b60*/  IMAD R2, R53, UR10, RZ ;  /* 0x0000000a35027c24 */ /* 0x000fe2000f8e02ff */
[----:B------:R-:W-:Y:S02]  /*3b70*/  SHF.R.S32.HI R0, RZ, 0x1f, R63 ;  /* 0x0000001fff007819 */ /* 0x000fe4000001143f */
[----:B------:R-:W-:Y:S02]  /*3b80*/  SHF.R.S32.HI R11, RZ, 0x1f, R64 ;  /* 0x0000001fff0b7819 */ /* 0x000fe40000011440 */
[----:B------:R-:W-:-:S02]  /*3b90*/  IADD3 R63, P1, P0, R63, R64, R2 ;  /* 0x000000403f3f7210 */ /* 0x000fc4000783e002 */
        /* <DEDUP_REMOVED lines=9> */
[----:B--2---:R-:W-:-:S05]  /*3c30*/  FFMA R5, R0, UR6, R5 ;  /* 0x0000000600057c23 */ /* 0x004fca0008000005 */
[----:B------:R0:W-:Y:S02]  /*3c40*/  STG.E desc[UR24][R20.64], R5 ;  /* 0x0000000514007986 */ /* 0x0001e4000c101918 */
.L_x_44:
[----:B------:R-:W-:Y:S05]  /*3c50*/  BSYNC B0 ;  /* 0x0000000000007941 */ /* 0x000fea0003800000 */
.L_x_43:
[----:B------:R-:W-:Y:S04]  /*3c60*/  BSSY B0, `(.L_x_45) ;  /* 0x0000016000007945 */ /* 0x000fe80003800000 */
[----:B------:R-:W-:Y:S05]  /*3c70*/  @P4 BRA `(.L_x_46) ;  /* 0x0000000000504947 */ /* 0x000fea0003800000 */
[----:B------:R-:W-:Y:S01]  /*3c80*/  ULDC.64 UR4, c[0x0][0x290] ;  /* 0x0000a40000047ab9 */ /* 0x000fe20000000a00 */
[----:B------:R-:W-:Y:S01]  /*3c90*/  ULDC UR10, c[0x0][0x298] ;  /* 0x0000a600000a7ab9 */ /* 0x000fe20000000800 */
[----:B------:R-:W-:Y:S02]  /*3ca0*/  IMAD R61, R61, UR4, RZ ;  /* 0x000000043d3d7c24 */ /* 0x000fe4000f8e02ff */
[----:B------:R-:W-:Y:S01]  /*3cb0*/  IMAD R62, R62, UR5, RZ ;  /* 0x000000053e3e7c24 */ /* 0x000fe2000f8e02ff */
[----:B------:R-:W-:Y:S01]  /*3cc0*/  ULDC.64 UR4, c[0x0][0x288] ;  /* 0x0000a20000047ab9 */ /* 0x000fe20000000a00 */
[----:B------:R-:W-:Y:S01]  /*3cd0*/  IMAD R0, R53, UR10, RZ ;  /* 0x0000000a35007c24 */ /* 0x000fe2000f8e02ff */
[----:B------:R-:W-:Y:S02]  /*3ce0*/  SHF.R.S32.HI R2, RZ, 0x1f, R61 ;  /* 0x0000001fff027819 */ /* 0x000fe4000001143d */
[----:B0-----:R-:W-:Y:S02]  /*3cf0*/  SHF.R.S32.HI R5, RZ, 0x1f, R62 ;  /* 0x0000001fff057819 */ /* 0x001fe4000001143e */
        /* <DEDUP_REMOVED lines=12> */
.L_x_46:
[----:B------:R-:W-:Y:S05]  /*3dc0*/  BSYNC B0 ;  /* 0x0000000000007941 */ /* 0x000fea0003800000 */
.L_x_45:
        /* <DEDUP_REMOVED lines=9> */
[----:B01----:R-:W-:Y:S02]  /*3e60*/  SHF.R.S32.HI R5, RZ, 0x1f, R60 ;  /* 0x0000001fff057819 */ /* 0x003fe4000001143c */
        /* <DEDUP_REMOVED lines=12> */
.L_x_48:
[----:B------:R-:W-:Y:S05]  /*3f30*/  BSYNC B0 ;  /* 0x0000000000007941 */ /* 0x000fea0003800000 */
.L_x_47:
[----:B------:R-:W-:Y:S05]  /*3f40*/  @P5 EXIT ;  /* 0x000000000000594d */ /* 0x000fea0003800000 */
        /* <DEDUP_REMOVED lines=16> */
[----:B------:R-:W3:Y:S01]  /*4050*/  LDG.E R4, desc[UR24][R4.64] ;  /* 0x0000001804047981 */ /* 0x000ee2000c1e1900 */
[----:B------:R-:W-:-:S04]  /*4060*/  FMUL R3, R8, UR4 ;  /* 0x0000000408037c20 */ /* 0x000fc80008400000 */
[----:B---3--:R-:W-:-:S05]  /*4070*/  FFMA R3, R4, UR6, R3 ;  /* 0x0000000604037c23 */ /* 0x008fca0008000003 */
[----:B------:R-:W-:Y:S01]  /*4080*/  STG.E desc[UR24][R14.64], R3 ;  /* 0x000000030e007986 */ /* 0x000fe2000c101918 */
[----:B------:R-:W-:Y:S05]  /*4090*/  EXIT ;  /* 0x000000000000794d */ /* 0x000fea0003800000 */
        .weak           $__internal_0_$__cuda_sm20_div_s64
        .type           $__internal_0_$__cuda_sm20_div_s64,@function
        .size           $__internal_0_$__cuda_sm20_div_s64,(.L_x_151 - $__internal_0_$__cuda_sm20_div_s64)
$__internal_0_$__cuda_sm20_div_s64:
[----:B------:R-:W-:Y:S02]  /*40a0*/  IADD3 R13, P1, RZ, -R8, RZ ;  /* 0x80000008ff0d7210 */ /* 0x000fe40007f3e0ff */
[----:B------:R-:W-:-:S03]  /*40b0*/  ISETP.GE.AND P0, PT, R7, RZ, PT ;  /* 0x000000ff0700720c */ /* 0x000fc60003f06270 */
[----:B------:R-:W-:Y:S01]  /*40c0*/  IMAD.X R0, RZ, RZ, ~R7, P1 ;  /* 0x000000ffff007224 */ /* 0x000fe200008e0e07 */
[----:B------:R-:W-:-:S04]  /*40d0*/  SEL R12, R13, R8, !P0 ;  /* 0x000000080d0c7207 */ /* 0x000fc80004000000 */
[----:B------:R-:W-:-:S04]  /*40e0*/  SEL R13, R0, R7, !P0 ;  /* 0x00000007000d7207 */ /* 0x000fc80004000000 */
[----:B------:R-:W0:Y:S08]  /*40f0*/  I2F.U64.RP R0, R12 ;  /* 0x0000000c00007312 */ /* 0x000e300000309000 */
[----:B0-----:R-:W0:Y:S02]  /*4100*/  MUFU.RCP R10, R0 ;  /* 0x00000000000a7308 */ /* 0x001e240000001000 */
[----:B0-----:R-:W-:-:S06]  /*4110*/  VIADD R10, R10, 0x1ffffffe ;  /* 0x1ffffffe0a0a7836 */ /* 0x001fcc0000000000 */
[----:B------:R-:W0:Y:S02]  /*4120*/  F2I.U64.TRUNC R10, R10 ;  /* 0x0000000a000a7311 */ /* 0x000e24000020d800 */
[----:B0-----:R-:W-:-:S04]  /*4130*/  IMAD.WIDE.U32 R2, R10, R12, RZ ;  /* 0x0000000c0a027225 */ /* 0x001fc800078e00ff */
[----:B------:R-:W-:Y:S01]  /*4140*/  IMAD R5, R10, R13, R3 ;  /* 0x0000000d0a057224 */ /* 0x000fe200078e0203 */
[----:B------:R-:W-:-:S03]  /*4150*/  IADD3 R3, P0, RZ, -R2, RZ ;  /* 0x80000002ff037210 */ /* 0x000fc60007f1e0ff */
[----:B------:R-:W-:Y:S02]  /*4160*/  IMAD R2, R11, R12, R5 ;  /* 0x0000000c0b027224 */ /* 0x000fe400078e0205 */
[----:B------:R-:W-:-:S04]  /*4170*/  IMAD.HI.U32 R4, R10, R3, RZ ;  /* 0x000000030a047227 */ /* 0x000fc800078e00ff */
[----:B------:R-:W-:Y:S02]  /*4180*/  IMAD.X R2, RZ, RZ, ~R2, P0 ;  /* 0x000000ffff027224 */ /* 0x000fe400000e0e02 */
[----:B------:R-:W-:Y:S02]  /*4190*/  IMAD.MOV.U32 R5, RZ, RZ, R10 ;  /* 0x000000ffff057224 */ /* 0x000fe400078e000a */
[-C--:B------:R-:W-:Y:S02]  /*41a0*/  IMAD R0, R11, R2.reuse, RZ ;  /* 0x000000020b007224 */ /* 0x080fe400078e02ff */
[----:B------:R-:W-:-:S04]  /*41b0*/  IMAD.WIDE.U32 R4, P2, R10, R2, R4 ;  /* 0x000000020a047225 */ /* 0x000fc80007840004 */
[----:B------:R-:W-:-:S04]  /*41c0*/  IMAD.HI.U32 R2, R11, R2, RZ ;  /* 0x000000020b027227 */ /* 0x000fc800078e00ff */
[----:B------:R-:W-:-:S04]  /*41d0*/  IMAD.HI.U32 R3, P1, R11, R3, R4 ;  /* 0x000000030b037227 */ /* 0x000fc80007820004 */
[----:B------:R-:W-:Y:S01]  /*41e0*/  IMAD.X R2, R2, 0x1, R11, P2 ;  /* 0x0000000102027824 */ /* 0x000fe200010e060b */
[----:B------:R-:W-:Y:S01]  /*41f0*/  IADD3 R15, P0, R0, R3, RZ ;  /* 0x00000003000f7210 */ /* 0x000fe20007f1e0ff */
[----:B------:R-:W-:-:S03]  /*4200*/  IMAD.MOV.U32 R11, RZ, RZ, RZ ;  /* 0x000000ffff0b7224 */ /* 0x000fc600078e00ff */
[----:B------:R-:W-:Y:S01]  /*4210*/  IADD3.X R3, RZ, RZ, R2, P0, P1 ;  /* 0x000000ffff037210 */ /* 0x000fe200007e2402 */
[----:B------:R-:W-:Y:S01]  /*4220*/  IMAD.WIDE.U32 R4, R15, R12, RZ ;  /* 0x0000000c0f047225 */ /* 0x000fe200078e00ff */
[----:B------:R-:W-:-:S03]  /*4230*/  IADD3 R2, P1, RZ, -R58, RZ ;  /* 0x8000003aff027210 */ /* 0x000fc60007f3e0ff */
[----:B------:R-:W-:Y:S01]  /*4240*/  IMAD R0, R15, R13, R5 ;  /* 0x0000000d0f007224 */ /* 0x000fe200078e0205 */
[----:B------:R-:W-:-:S03]  /*4250*/  IADD3 R4, P0, RZ, -R4, RZ ;  /* 0x80000004ff047210 */ /* 0x000fc60007f1e0ff */
[----:B------:R-:W-:Y:S02]  /*4260*/  IMAD R0, R3, R12, R0 ;  /* 0x0000000c03007224 */ /* 0x000fe400078e0200 */
[----:B------:R-:W-:-:S03]  /*4270*/  IMAD.HI.U32 R14, R15, R4, RZ ;  /* 0x000000040f0e7227 */ /* 0x000fc600078e00ff */
[----:B------:R-:W-:Y:S02]  /*4280*/  IADD3.X R0, RZ, ~R0, RZ, P0, !PT ;  /* 0x80000000ff007210 */ /* 0x000fe400007fe4ff */
[----:B------:R-:W-:-:S03]  /*4290*/  ISETP.GE.AND P0, PT, R9, RZ, PT ;  /* 0x000000ff0900720c */ /* 0x000fc60003f06270 */
[----:B------:R-:W-:Y:S01]  /*42a0*/  IMAD.WIDE.U32 R14, P4, R15, R0, R14 ;  /* 0x000000000f0e7225 */ /* 0x000fe2000788000e */
[----:B------:R-:W-:-:S03]  /*42b0*/  SEL R2, R2, R58, !P0 ;  /* 0x0000003a02027207 */ /* 0x000fc60004000000 */
[C---:B------:R-:W-:Y:S02]  /*42c0*/  IMAD R5, R3.reuse, R0, RZ ;  /* 0x0000000003057224 */ /* 0x040fe400078e02ff */
[----:B------:R-:W-:-:S04]  /*42d0*/  IMAD.HI.U32 R4, P3, R3, R4, R14 ;  /* 0x0000000403047227 */ /* 0x000fc8000786000e */
[----:B------:R-:W-:Y:S01]  /*42e0*/  IMAD.HI.U32 R0, R3, R0, RZ ;  /* 0x0000000003007227 */ /* 0x000fe200078e00ff */
[----:B------:R-:W-:-:S03]  /*42f0*/  IADD3 R5, P2, R5, R4, RZ ;  /* 0x0000000405057210 */ /* 0x000fc60007f5e0ff */
[----:B------:R-:W-:Y:S02]  /*4300*/  IMAD.X R4, RZ, RZ, ~R9, P1 ;  /* 0x000000ffff047224 */ /* 0x000fe400008e0e09 */
[----:B------:R-:W-:Y:S02]  /*4310*/  IMAD.X R3, R0, 0x1, R3, P4 ;  /* 0x0000000100037824 */ /* 0x000fe400020e0603 */
[----:B------:R-:W-:Y:S01]  /*4320*/  IMAD.HI.U32 R10, R5, R2, RZ ;  /* 0x00000002050a7227 */ /* 0x000fe200078e00ff */
[----:B------:R-:W-:Y:S02]  /*4330*/  SEL R0, R4, R9, !P0 ;  /* 0x0000000904007207 */ /* 0x000fe40004000000 */
[----:B------:R-:W-:-:S03]  /*4340*/  IADD3.X R3, RZ, RZ, R3, P2, P3 ;  /* 0x000000ffff037210 */ /* 0x000fc600017e6403 */
[----:B------:R-:W-:-:S04]  /*4350*/  IMAD.WIDE.U32 R4, R5, R0, R10 ;  /* 0x0000000005047225 */ /* 0x000fc800078e000a */
[C---:B------:R-:W-:Y:S02]  /*4360*/  IMAD R11, R3.reuse, R0, RZ ;  /* 0x00000000030b7224 */ /* 0x040fe400078e02ff */
[----:B------:R-:W-:-:S04]  /*4370*/  IMAD.HI.U32 R4, P1, R3, R2, R4 ;  /* 0x0000000203047227 */ /* 0x000fc80007820004 */
[----:B------:R-:W-:Y:S01]  /*4380*/  IMAD.HI.U32 R3, R3, R0, RZ ;  /* 0x0000000003037227 */ /* 0x000fe200078e00ff */
[----:B------:R-:W-:-:S03]  /*4390*/  IADD3 R11, P0, R11, R4, RZ ;  /* 0x000000040b0b7210 */ /* 0x000fc60007f1e0ff */
[----:B------:R-:W-:Y:S02]  /*43a0*/  IMAD.X R3, RZ, RZ, R3, P1 ;  /* 0x000000ffff037224 */ /* 0x000fe400008e0603 */
[----:B------:R-:W-:-:S03]  /*43b0*/  IMAD.WIDE.U32 R4, R11, R12, RZ ;  /* 0x0000000c0b047225 */ /* 0x000fc600078e00ff */
[----:B------:R-:W-:Y:S01]  /*43c0*/  IADD3.X R10, RZ, R3, RZ, P0, !PT ;  /* 0x00000003ff0a7210 */ /* 0x000fe200007fe4ff */
[----:B------:R-:W-:Y:S01]  /*43d0*/  IMAD R3, R11, R13, R5 ;  /* 0x0000000d0b037224 */ /* 0x000fe200078e0205 */
[----:B------:R-:W-:-:S03]  /*43e0*/  IADD3 R2, P1, -R4, R2, RZ ;  /* 0x0000000204027210 */ /* 0x000fc60007f3e1ff */
[-C--:B------:R-:W-:Y:S01]  /*43f0*/  IMAD R3, R10, R12.reuse, R3 ;  /* 0x0000000c0a037224 */ /* 0x080fe200078e0203 */
[CC--:B------:R-:W-:Y:S02]  /*4400*/  ISETP.GE.U32.AND P0, PT, R2.reuse, R12.reuse, PT ;  /* 0x0000000c0200720c */ /* 0x0c0fe40003f06070 */
[----:B------:R-:W-:Y:S01]  /*4410*/  IADD3 R5, P2, R2, -R12, RZ ;  /* 0x8000000c02057210 */ /* 0x000fe20007f5e0ff */
[----:B------:R-:W-:Y:S01]  /*4420*/  IMAD.X R0, R0, 0x1, ~R3, P1 ;  /* 0x0000000100007824 */ /* 0x000fe200008e0e03 */
[----:B------:R-:W-:-:S03]  /*4430*/  IADD3 R4, P1, R11, 0x1, RZ ;  /* 0x000000010b047810 */ /* 0x000fc60007f3e0ff */
[C---:B------:R-:W-:Y:S01]  /*4440*/  IMAD.X R3, R0.reuse, 0x1, ~R13, P2 ;  /* 0x0000000100037824 */ /* 0x040fe200010e0e0d */
[----:B------:R-:W-:Y:S01]  /*4450*/  ISETP.GE.U32.AND.EX P0, PT, R0, R13, PT, P0 ;  /* 0x0000000d0000720c */ /* 0x000fe20003f06100 */
[----:B------:R-:W-:-:S03]  /*4460*/  IMAD.X R15, RZ, RZ, R10, P1 ;  /* 0x000000ffff0f7224 */ /* 0x000fc600008e060a */
[----:B------:R-:W-:Y:S02]  /*4470*/  SEL R5, R5, R2, P0 ;  /* 0x0000000205057207 */ /* 0x000fe40000000000 */
[----:B------:R-:W-:Y:S02]  /*4480*/  SEL R4, R4, R11, P0 ;  /* 0x0000000b04047207 */ /* 0x000fe40000000000 */
[----:B------:R-:W-:Y:S02]  /*4490*/  SEL R3, R3, R0, P0 ;  /* 0x0000000003037207 */ /* 0x000fe40000000000 */
[----:B------:R-:W-:Y:S02]  /*44a0*/  ISETP.GE.U32.AND P2, PT, R5, R12, PT ;  /* 0x0000000c0500720c */ /* 0x000fe40003f46070 */
[----:B------:R-:W-:Y:S02]  /*44b0*/  SEL R15, R15, R10, P0 ;  /* 0x0000000a0f0f7207 */ /* 0x000fe40000000000 */
[----:B------:R-:W-:-:S02]  /*44c0*/  IADD3 R5, P1, R4, 0x1, RZ ;  /* 0x0000000104057810 */ /* 0x000fc40007f3e0ff */
[----:B------:R-:W-:Y:S02]  /*44d0*/  ISETP.GE.U32.AND.EX P0, PT, R3, R13, PT, P2 ;  /* 0x0000000d0300720c */ /* 0x000fe40003f06120 */
[-C--:B------:R-:W-:Y:S02]  /*44e0*/  IADD3.X R0, RZ, R15.reuse, RZ, P1, !PT ;  /* 0x0000000fff007210 */ /* 0x080fe40000ffe4ff */
[----:B------:R-:W-:Y:S02]  /*44f0*/  SEL R5, R5, R4, P0 ;  /* 0x0000000405057207 */ /* 0x000fe40000000000 */
[----:B------:R-:W-:Y:S02]  /*4500*/  SEL R15, R0, R15, P0 ;  /* 0x0000000f000f7207 */ /* 0x000fe40000000000 */
[----:B------:R-:W-:Y:S02]  /*4510*/  LOP3.LUT R2, R7, R9, RZ, 0x3c, !PT ;  /* 0x0000000907027212 */ /* 0x000fe400078e3cff */
[----:B------:R-:W-:-:S02]  /*4520*/  IADD3 R0, P1, RZ, -R5, RZ ;  /* 0x80000005ff007210 */ /* 0x000fc40007f3e0ff */
[----:B------:R-:W-:Y:S02]  /*4530*/  ISETP.NE.U32.AND P0, PT, R8, RZ, PT ;  /* 0x000000ff0800720c */ /* 0x000fe40003f05070 */
[----:B------:R-:W-:Y:S01]  /*4540*/  ISETP.GE.AND P2, PT, R2, RZ, PT ;  /* 0x000000ff0200720c */ /* 0x000fe20003f46270 */
[----:B------:R-:W-:Y:S01]  /*4550*/  IMAD.X R2, RZ, RZ, ~R15, P1 ;  /* 0x000000ffff027224 */ /* 0x000fe200008e0e0f */
[----:B------:R-:W-:Y:S01]  /*4560*/  ISETP.NE.AND.EX P0, PT, R7, RZ, PT, P0 ;  /* 0x000000ff0700720c */ /* 0x000fe20003f05300 */
[----:B------:R-:W-:Y:S01]  /*4570*/  IMAD.MOV.U32 R7, RZ, RZ, 0x0 ;  /* 0x00000000ff077424 */ /* 0x000fe200078e00ff */
[----:B------:R-:W-:Y:S02]  /*4580*/  SEL R0, R0, R5, !P2 ;  /* 0x0000000500007207 */ /* 0x000fe40005000000 */
[----:B------:R-:W-:Y:S02]  /*4590*/  SEL R2, R2, R15, !P2 ;  /* 0x0000000f02027207 */ /* 0x000fe40005000000 */
[----:B------:R-:W-:-:S02]  /*45a0*/  SEL R0, R0, 0xffffffff, P0 ;  /* 0xffffffff00007807 */ /* 0x000fc40000000000 */
[----:B------:R-:W-:Y:S01]  /*45b0*/  SEL R2, R2, 0xffffffff, P0 ;  /* 0xffffffff02027807 */ /* 0x000fe20000000000 */
[----:B------:R-:W-:Y:S06]  /*45c0*/  RET.REL.NODEC R6 `(_ZN7cutlass9reference6device6kernel11Conv2dWgradINS_6half_tENS_6layout10TensorNHWCES4_S6_fS6_ffNS_16NumericConverterIffLNS_15FloatRoundStyleE2EEENS_12multiply_addIfffEELi2ELi4ELi8ELi16EEEvNS_4conv17Conv2dProblemSizeENS_9TensorRefIT_T0_EENSE_IT1_T2_EENSE_IT3_T4_EESN_T5_SO_) ;  /* 0xffffffb8068c7950 */ /* 0x000fec0003c3ffff */
.L_x_49:
[----:B------:R-:W-:-:S00]  /*45d0*/  BRA `(.L_x_49) ;  /* 0xfffffffc00fc7947 */ /* 0x000fc0000383ffff */
[----:B------:R-:W-:-:S00]  /*45e0*/  NOP ;  /* 0x0000000000007918 */ /* 0x000fc00000000000 */
        /* <DEDUP_REMOVED lines=9> */
.L_x_151:


//--------------------- .text._ZN7cutlass9reference6device6kernel11Conv2dDgradINS_6half_tENS_6layout10TensorNHWCES4_S6_fS6_ffNS_16NumericConverterIffLNS_15FloatRoundStyleE2EEENS_12multiply_addIfffEELi2ELi4ELi16ELi8EEEvNS_4conv17Conv2dProblemSizeENS_9TensorRefIT_T0_EENSE_IT1_T2_EENSE_IT3_T4_EESN_T5_SO_ --------------------------
	.section	.text._ZN7cutlass9reference6device6kernel11Conv2dDgradINS_6half_tENS_6layout10TensorNHWCES4_S6_fS6_ffNS_16NumericConverterIffLNS_15FloatRoundStyleE2EEENS_12multiply_addIfffEELi2ELi4ELi16ELi8EEEvNS_4conv17Conv2dProblemSizeENS_9TensorRefIT_T0_EENSE_IT1_T2_EENSE_IT3_T4_EESN_T5_SO_,"ax",@progbits
	.align	128
        .global         _ZN7cutlass9reference6device6kernel11Conv2dDgradINS_6half_tENS_6layout10TensorNHWCES4_S6_fS6_ffNS_16NumericConverterIffLNS_15FloatRoundStyleE2EEENS_12multiply_addIfffEELi2ELi4ELi16ELi8EEEvNS_4conv17Conv2dProblemSizeENS_9TensorRefIT_T0_EENSE_IT1_T2_EENSE_IT3_T4_EESN_T5_SO_
        .type           _ZN7cutlass9reference6device6kernel11Conv2dDgradINS_6half_tENS_6layout10TensorNHWCES4_S6_fS6_ffNS_16NumericConverterIffLNS_15FloatRoundStyleE2EEENS_12multiply_addIfffEELi2ELi4ELi16ELi8EEEvNS_4conv17Conv2dProblemSizeENS_9TensorRefIT_T0_EENSE_IT1_T2_EENSE_IT3_T4_EESN_T5_SO_,@function
        .size           _ZN7cutlass9reference6device6kernel11Conv2dDgradINS_6half_tENS_6layout10TensorNHWCES4_S6_fS6_ffNS_16NumericConverterIffLNS_15FloatRoundStyleE2EEENS_12multiply_addIfffEELi2ELi4ELi16ELi8EEEvNS_4conv17Conv2dProblemSizeENS_9TensorRefIT_T0_EENSE_IT1_T2_EENSE_IT3_T4_EESN_T5_SO_,(.L_x_152 - _ZN7cutlass9reference6device6kernel11Conv2dDgradINS_6half_tENS_6layout10TensorNHWCES4_S6_fS6_ffNS_16NumericConverterIffLNS_15FloatRoundStyleE2EEENS_12multiply_addIfffEELi2ELi4ELi16ELi8EEEvNS_4conv17Conv2dProblemSizeENS_9TensorRefIT_T0_EENSE_IT1_T2_EENSE_IT3_T4_EESN_T5_SO_)
        .other          _ZN7cutlass9reference6device6kernel11Conv2dDgradINS_6half_tENS_6layout10TensorNHWCES4_S6_fS6_ffNS_16NumericConverterIffLNS_15FloatRoundStyleE2EEENS_12multiply_addIfffEELi2ELi4ELi16ELi8EEEvNS_4conv17Conv2dProblemSizeENS_9TensorRefIT_T0_EENSE_IT1_T2_EENSE_IT3_T4_EESN_T5_SO_,@"STO_CUDA_ENTRY STV_DEFAULT"
_ZN7cutlass9reference6device6kernel11Conv2dDgradINS_6half_tENS_6layout10TensorNHWCES4_S6_fS6_ffNS_16NumericConverterIffLNS_15FloatRoundStyleE2EEENS_12multiply_addIfffEELi2ELi4ELi16ELi8EEEvNS_4conv17Conv2dProblemSizeENS_9TensorRefIT_T0_EENSE_IT1_T2_EENSE_IT3_T4_EESN_T5_SO_:
.text._ZN7cutlass9reference6device6kernel11Conv2dDgradINS_6half_tENS_6layout10TensorNHWCES4_S6_fS6_ffNS_16NumericConverterIffLNS_15FloatRoundStyleE2EEENS_12multiply_addIfffEELi2ELi4ELi16ELi8EEEvNS_4conv17Conv2dProblemSizeENS_9TensorRefIT_T0_EENSE_IT1_T2_EENSE_IT3_T4_EESN_T5_SO_:
[----:B------:R-:W-:Y:S01]  /*0000*/  LDC R1, c[0x0][0x28] ;  /* 0x00000a00ff017b82 */ /* 0x000fe20000000800 */
[----:B------:R-:W0:Y:S01]  /*0010*/  S2R R0, SR_TID.X ;  /* 0x0000000000007919 */ /* 0x000e220000002100 */
[----:B------:R-:W-:Y:S01]  /*0020*/  IMAD.MOV.U32 R5, RZ, RZ, RZ ;  /* 0x000000ffff057224 */ /* 0x000fe200078e00ff */
[----:B------:R-:W-:Y:S01]  /*0030*/  ULDC UR5, c[0x0][0x218] ;  /* 0x0000860000057ab9 */ /* 0x000fe20000000800 */
[----:B------:R-:W-:Y:S01]  /*0040*/  ULDC UR6, c[0x0][0x214] ;  /* 0x0000850000067ab9 */ /* 0x000fe20000000800 */
[----:B------:R-:W1:Y:S01]  /*0050*/  S2R R16, SR_CTAID.X ;  /* 0x0000000000107919 */ /* 0x000e620000002500 */
[----:B------:R-:W-:Y:S01]  /*0060*/  UIMAD.WIDE UR6, UR6, UR5, URZ ;  /* 0x00000005060672a5 */ /* 0x000fe2000f8e023f */
[----:B------:R-:W-:Y:S01]  /*0070*/  BSSY B0, `(.L_x_50) ;  /* 0x0000030000007945 */ /* 0x000fe20003800000 */
[----:B------:R-:W-:Y:S01]  /*0080*/  USHF.R.S32.HI UR5, URZ, 0x1f, UR5 ;  /* 0x0000001f3f057899 */ /* 0x000fe20008011405 */
[----:B------:R-:W2:Y:S01]  /*0090*/  S2R R3, SR_CTAID.Y ;  /* 0x0000000000037919 */ /* 0x000ea20000002600 */
[----:B------:R-:W2:Y:S01]  /*00a0*/  S2R R2, SR_TID.Y ;  /* 0x0000000000027919 */ /* 0x000ea20000002200 */
[----:B0-----:R-:W-:-:S04]  /*00b0*/  IMAD.SHL.U32 R4, R0, 0x2, RZ ;  /* 0x0000000200047824 */ /* 0x001fc800078e00ff */
[----:B-1----:R-:W-:-:S05]  /*00c0*/  IMAD.WIDE.U32 R16, R16, 0x20, R4 ;  /* 0x0000002010107825 */ /* 0x002fca00078e0004 */
[----:B------:R-:W-:Y:S02]  /*00d0*/  LOP3.LUT R0, R17, UR7, RZ, 0xfc, !PT ;  /* 0x0000000711007c12 */ /* 0x000fe4000f8efcff */
[----:B--2---:R-:W-:Y:S02]  /*00e0*/  LEA R2, R3, R2, 0x3 ;  /* 0x0000000203027211 */ /* 0x004fe400078e18ff */
[----:B------:R-:W-:Y:S02]  /*00f0*/  ISETP.NE.U32.AND P0, PT, R0, RZ, PT ;  /* 0x000000ff0000720c */ /* 0x000fe40003f05070 */
[----:B------:R-:W-:-:S11]  /*0100*/  SHF.L.U32 R26, R2, 0x2, RZ ;  /* 0x00000002021a7819 */ /* 0x000fd600000006ff */
        /* <DEDUP_REMOVED lines=8> */
[----:B------:R-:W-:Y:S05]  /*0190*/  CALL.REL.NOINC `($__internal_1_$__cuda_sm20_div_s64) ;  /* 0x0000002800b87944 */ /* 0x000fea0003c00000 */
        /* <DEDUP_REMOVED lines=8> */
.L_x_51:
        /* <DEDUP_REMOVED lines=21> */
.L_x_52:
[----:B------:R-:W-:Y:S05]  /*0370*/  BSYNC B0 ;  /* 0x0000000000007941 */ /* 0x000fea0003800000 */
.L_x_50:
        /* <DEDUP_REMOVED lines=9> */
[----:B------:R-:W-:Y:S05]  /*0410*/  CALL.REL.NOINC `($__internal_1_$__cuda_sm20_div_s64) ;  /* 0x0000002800187944 */ /* 0x000fea0003c00000 */
[----:B------:R-:W-:Y:S01]  /*0420*/  IADD3 R3, -R22, RZ, RZ ;  /* 0x000000ff16037210 */ /* 0x000fe20007ffe1ff */
[----:B------:R-:W-:Y:S01]  /*0430*/  ULDC UR4, c[0x0][0x218] ;  /* 0x0000860000047ab9 */ /* 0x000fe20000000800 */
[----:B------:R-:W-:-:S03]  /*0440*/  MOV R24, R22 ;  /* 0x0000001600187202 */ /* 0x000fc60000000f00 */
[----:B------:R-:W-:Y:S01]  /*0450*/  IMAD R20, R3, UR4, R20 ;  /* 0x0000000403147c24 */ /* 0x000fe2000f8e0214 */
[----:B------:R-:W-:Y:S05]  /*0460*/  BRA `(.L_x_55) ;  /* 0x0000000000547947 */ /* 0x000fea0003800000 */
.L_x_54:
        /* <DEDUP_REMOVED lines=21> */
.L_x_55:
[----:B------:R-:W-:Y:S05]  /*05c0*/  BSYNC B0 ;  /* 0x0000000000007941 */ /* 0x000fea0003800000 */
.L_x_53:
        /* <DEDUP_REMOVED lines=19> */
[----:B------:R-:W-:Y:S01]  /*0700*/  IMAD R3, R3, UR7, R0 ;  /* 0x0000000703037c24 */ /* 0x000fe2000f8e0200 */
[----:B------:R-:W-:-:S04]  /*0710*/  MOV R0, R16 ;  /* 0x0000001000007202 */ /* 0x000fc80000000f00 */
[----:B------:R-:W-:Y:S01]  /*0720*/  IADD3 R9, R3, R17, RZ ;  /* 0x0000001103097210 */ /* 0x000fe20007ffe0ff */
[----:B------:R-:W-:Y:S05]  /*0730*/  BRA `(.L_x_58) ;  /* 0x0000000000547947 */ /* 0x000fea0003800000 */
.L_x_57:
        /* <DEDUP_REMOVED lines=21> */
.L_x_58:
[----:B------:R-:W-:Y:S05]  /*0890*/  BSYNC B0 ;  /* 0x0000000000007941 */ /* 0x000fea0003800000 */
.L_x_56:
        /* <DEDUP_REMOVED lines=8> */
[----:B------:R-:W-:Y:S05]  /*0920*/  CALL.REL.NOINC `($__internal_1_$__cuda_sm20_div_s64) ;  /* 0x0000002000d47944 */ /* 0x000fea0003c00000 */
[----:B------:R-:W-:Y:S01]  /*0930*/  IADD3 R21, -R22, RZ, RZ ;  /* 0x000000ff16157210 */ /* 0x000fe20007ffe1ff */
[----:B------:R-:W-:-:S04]  /*0940*/  ULDC UR4, c[0x0][0x218] ;  /* 0x0000860000047ab9 */ /* 0x000fc80000000800 */
[----:B------:R-:W-:Y:S01]  /*0950*/  IMAD R21, R21, UR4, R0 ;  /* 0x0000000415157c24 */ /* 0x000fe2000f8e0200 */
[----:B------:R-:W-:Y:S05]  /*0960*/  BRA `(.L_x_61) ;  /* 0x0000000000547947 */ /* 0x000fea0003800000 */
.L_x_60:
[----:B------:R-:W-:Y:S02]  /*0970*/  ULDC UR4, c[0x0][0x218] ;  /* 0x0000860000047ab9 */ /* 0x000fe40000000800 */
[----:B------:R-:W0:Y:S01]  /*0980*/  I2F.U32.RP R6, UR4 ;  /* 0x0000000400067d06 */ /* 0x000e220008209000 */
[----:B------:R-:W-:-:S07]  /*0990*/  ISETP.NE.U32.AND P2, PT, RZ, UR4, PT ;  /* 0x00000004ff007c0c */ /* 0x000fce000bf45070 */
[----:B0-----:R-:W0:Y:S02]  /*09a0*/  MUFU.RCP R4, R6 ;  /* 0x0000000600047308 */ /* 0x001e240000001000 */
[----:B0-----:R-:W-:-:S06]  /*09b0*/  IADD3 R4, R4, 0xffffffe, RZ ;  /* 0x0ffffffe04047810 */ /* 0x001fcc0007ffe0ff */
[----:B------:R-:W0:Y:S02]  /*09c0*/  F2I.FTZ.U32.TRUNC.NTZ R3, R4 ;  /* 0x0000000400037305 */ /* 0x000e24000021f000 */
[----:B0-----:R-:W-:-:S04]  /*09d0*/  IMAD.MOV R2, RZ, RZ, -R3 ;  /* 0x000000ffff027224 */ /* 0x001fc800078e0a03 */
[----:B------:R-:W-:Y:S01]  /*09e0*/  IMAD R5, R2, UR4, RZ ;  /* 0x0000000402057c24 */ /* 0x000fe2000f8e02ff */
[----:B------:R-:W-:-:S10]  /*09f0*/  HFMA2.MMA R2, -RZ, RZ, 0, 0 ;  /* 0x00000000ff027435 */ /* 0x000fd400000001ff */
        /* <DEDUP_REMOVED lines=12> */
.L_x_61:
[----:B------:R-:W-:Y:S05]  /*0ac0*/  BSYNC B0 ;  /* 0x0000000000007941 */ /* 0x000fea0003800000 */
.L_x_59:
[----:B------:R-:W0:Y:S01]  /*0ad0*/  LDC R0, c[0x0][0x22c] ;  /* 0x00008b00ff007b82 */ /* 0x000e220000000800 */
[----:B------:R-:W-:Y:S01]  /*0ae0*/  ULDC.64 UR24, c[0x0][0x208] ;  /* 0x0000820000187ab9 */ /* 0x000fe20000000a00 */
[----:B------:R-:W-:Y:S01]  /*0af0*/  IMAD.MOV.U32 R8, RZ, RZ, RZ ;  /* 0x000000ffff087224 */ /* 0x000fe200078e00ff */
[----:B------:R-:W-:Y:S02]  /*0b00*/  CS2R R6, SRZ ;  /* 0x0000000000067805 */ /* 0x000fe4000001ff00 */
[----:B------:R-:W-:Y:S02]  /*0b10*/  CS2R R4, SRZ ;  /* 0x0000000000047805 */ /* 0x000fe4000001ff00 */
[----:B------:R-:W-:Y:S02]  /*0b20*/  CS2R R2, SRZ ;  /* 0x0000000000027805 */ /* 0x000fe4000001ff00 */
[----:B0-----:R-:W-:Y:S01]  /*0b30*/  ISETP.GE.AND P0, PT, R0, 0x1, PT ;  /* 0x000000010000780c */ /* 0x001fe20003f06270 */
[----:B------:R-:W-:-:S12]  /*0b40*/  IMAD.MOV.U32 R0, RZ, RZ, RZ ;  /* 0x000000ffff007224 */ /* 0x000fd800078e00ff */
[----:B------:R-:W-:Y:S05]  /*0b50*/  @!P0 BRA `(.L_x_62) ;  /* 0x0000001400448947 */ /* 0x000fea0003800000 */
[----:B------:R-:W-:Y:S01]  /*0b60*/  ULDC UR5, c[0x0][0x268] ;  /* 0x00009a0000057ab9 */ /* 0x000fe20000000800 */
[C---:B------:R-:W-:Y:S01]  /*0b70*/  IADD3 R8, R26.reuse, 0x3, RZ ;  /* 0x000000031a087810 */ /* 0x040fe20007ffe0ff */
[----:B------:R-:W-:Y:S01]  /*0b80*/  IMAD R30, R23, UR5, RZ ;  /* 0x00000005171e7c24 */ /* 0x000fe2000f8e02ff */
[C---:B------:R-:W-:Y:S01]  /*0b90*/  IADD3 R10, R26.reuse, 0x1, RZ ;  /* 0x000000011a0a7810 */ /* 0x040fe20007ffe0ff */
[----:B------:R-:W-:Y:S01]  /*0ba0*/  IMAD R28, R25, UR5, RZ ;  /* 0x00000005191c7c24 */ /* 0x000fe2000f8e02ff */
[----:B------:R-:W-:Y:S01]  /*0bb0*/  IADD3 R9, R26, 0x2, RZ ;  /* 0x000000021a097810 */ /* 0x000fe20007ffe0ff */
[----:B------:R-:W-:Y:S01]  /*0bc0*/  ULDC UR4, c[0x0][0x21c] ;  /* 0x0000870000047ab9 */ /* 0x000fe20000000800 */
[----:B------:R-:W-:Y:S01]  /*0bd0*/  IMAD.WIDE R30, R30, 0x2, RZ ;  /* 0x000000021e1e7825 */ /* 0x000fe200078e02ff */
[----:B------:R-:W-:Y:S01]  /*0be0*/  ISETP.GE.AND P4, PT, R8, UR4, PT ;  /* 0x0000000408007c0c */ /* 0x000fe2000bf86270 */
[----:B------:R-:W-:Y:S01]  /*0bf0*/  UMOV UR22, URZ ;  /* 0x0000003f00167c82 */ /* 0x000fe20008000000 */
[----:B------:R-:W-:Y:S01]  /*0c00*/  ISETP.GE.AND P6, PT, R10, UR4, PT ;  /* 0x000000040a007c0c */ /* 0x000fe2000bfc6270 */
[----:B------:R-:W-:Y:S01]  /*0c10*/  IMAD.WIDE R28, R28, 0x2, RZ ;  /* 0x000000021c1c7825 */ /* 0x000fe200078e02ff */
[----:B------:R-:W-:-:S02]  /*0c20*/  ISETP.GE.AND P5, PT, R9, UR4, PT ;  /* 0x0000000409007c0c */ /* 0x000fc4000bfa6270 */
[----:B------:R-:W-:-:S11]  /*0c30*/  MOV R8, RZ ;  /* 0x000000ff00087202 */ /* 0x000fd60000000f00 */
.L_x_75:
[----:B------:R-:W0:Y:S02]  /*0c40*/  LDC R9, c[0x0][0x230] ;  /* 0x00008c00ff097b82 */ /* 0x000e240000000800 */
[----:B0-----:R-:W-:-:S13]  /*0c50*/  ISETP.GE.AND P0, PT, R9, 0x1, PT ;  /* 0x000000010900780c */ /* 0x001fda0003f06270 */
[----:B------:R-:W-:Y:S05]  /*0c60*/  @!P0 BRA `(.L_x_63) ;  /* 0x0000001000ec8947 */ /* 0x000fea0003800000 */
[----:B------:R-:W-:Y:S01]  /*0c70*/  ULOP3.LUT UR6, URZ, UR22, URZ, 0x33, !UPT ;  /* 0x000000163f067292 */ /* 0x000fe2000f8e333f */
[----:B------:R-:W-:Y:S01]  /*0c80*/  ULDC UR5, c[0x0][0x24c] ;  /* 0x0000930000057ab9 */ /* 0x000fe20000000800 */
[----:B------:R-:W-:Y:S01]  /*0c90*/  ULDC UR4, c[0x0][0x22c] ;  /* 0x00008b0000047ab9 */ /* 0x000fe20000000800 */
[----:B------:R-:W-:Y:S02]  /*0ca0*/  UISETP.NE.AND UP0, UPT, UR5, 0x1, UPT ;  /* 0x000000010500788c */ /* 0x000fe4000bf05270 */
[----:B------:R-:W-:Y:S01]  /*0cb0*/  UIADD3 UR6, UR6, UR4, URZ ;  /* 0x0000000406067290 */ /* 0x000fe2000fffe03f */
[----:B------:R-:W-:Y:S02]  /*0cc0*/  ULDC UR5, c[0x0][0x244] ;  /* 0x0000910000057ab9 */ /* 0x000fe40000000800 */
[----:B------:R-:W-:Y:S01]  /*0cd0*/  ULDC UR4, c[0x0][0x234] ;  /* 0x00008d0000047ab9 */ /* 0x000fe20000000800 */
[----:B------:R-:W-:Y:S01]  /*0ce0*/  USEL UR6, UR6, UR22, !UP0 ;  /* 0x0000001606067287 */ /* 0x000fe2000c000000 */
[----:B------:R-:W-:-:S03]  /*0cf0*/  UMOV UR21, URZ ;  /* 0x0000003f00157c82 */ /* 0x000fc60008000000 */
[----:B------:R-:W-:-:S04]  /*0d00*/  UIADD3 UR6, -UR6, URZ, URZ ;  /* 0x0000003f06067290 */ /* 0x000fc8000fffe13f */
[----:B------:R-:W-:-:S06]  /*0d10*/  UIMAD UR4, UR6, UR5, UR4 ;  /* 0x00000005060472a4 */ /* 0x000fcc000f8e0204 */
[----:B------:R-:W-:Y:S02]  /*0d20*/  IADD3 R19, R24, UR4, RZ ;  /* 0x0000000418137c10 */ /* 0x000fe4000fffe0ff */
[----:B------:R-:W-:Y:S02]  /*0d30*/  IADD3 R18, R22, UR4, RZ ;  /* 0x0000000416127c10 */ /* 0x000fe4000fffe0ff */
.L_x_74:
[----:B------:R-:W0:Y:S02]  /*0d40*/  LDC R9, c[0x0][0x228] ;  /* 0x00008a00ff097b82 */ /* 0x000e240000000800 */
[----:B0-----:R-:W-:-:S13]  /*0d50*/  ISETP.GE.AND P0, PT, R9, 0x1, PT ;  /* 0x000000010900780c */ /* 0x001fda0003f06270 */
[----:B------:R-:W-:Y:S05]  /*0d60*/  @!P0 BRA `(.L_x_64) ;  /* 0x0000001000988947 */ /* 0x000fea0003800000 */
[----:B------:R-:W-:Y:S01]  /*0d70*/  ULOP3.LUT UR7, URZ, UR21, URZ, 0x33, !UPT ;  /* 0x000000153f077292 */ /* 0x000fe2000f8e333f */
[----:B------:R-:W-:Y:S01]  /*0d80*/  ISETP.GE.AND P0, PT, R19, RZ, PT ;  /* 0x000000ff1300720c */ /* 0x000fe20003f06270 */
[----:B------:R-:W-:Y:S01]  /*0d90*/  ULDC UR6, c[0x0][0x230] ;  /* 0x00008c0000067ab9 */ /* 0x000fe20000000800 */
[----:B------:R-:W-:Y:S01]  /*0da0*/  ULDC.64 UR4, c[0x0][0x248] ;  /* 0x0000920000047ab9 */ /* 0x000fe20000000a00 */
[----:B------:R-:W-:Y:S01]  /*0db0*/  UIADD3 UR6, UR7, UR6, URZ ;  /* 0x0000000607067290 */ /* 0x000fe2000fffe03f */
[----:B------:R-:W-:Y:S01]  /*0dc0*/  P2R R27, PR, RZ, 0x1 ;  /* 0x00000001ff1b7803 */ /* 0x000fe20000000000 */
[----:B------:R-:W-:Y:S01]  /*0dd0*/  UISETP.NE.AND UP0, UPT, UR5, 0x1, UPT ;  /* 0x000000010500788c */ /* 0x000fe2000bf05270 */
[----:B------:R-:W-:Y:S01]  /*0de0*/  SHF.R.S32.HI R15, RZ, 0x1f, R26 ;  /* 0x0000001fff0f7819 */ /* 0x000fe2000001141a */
[----:B------:R-:W-:Y:S01]  /*0df0*/  UMOV UR20, URZ ;  /* 0x0000003f00147c82 */ /* 0x000fe20008000000 */
[----:B------:R-:W-:Y:S01]  /*0e00*/  ULDC UR5, c[0x0][0x238] ;  /* 0x00008e0000057ab9 */ /* 0x000fe20000000800 */
[----:B------:R-:W-:Y:S01]  /*0e10*/  USEL UR6, UR6, UR21, !UP0 ;  /* 0x0000001506067287 */ /* 0x000fe2000c000000 */
[----:B------:R-:W-:Y:S01]  /*0e20*/  UMOV UR13, URZ ;  /* 0x0000003f000d7c82 */ /* 0x000fe20008000000 */
[----:B------:R-:W-:-:S02]  /*0e30*/  UMOV UR12, URZ ;  /* 0x0000003f000c7c82 */ /* 0x000fc40008000000 */
[----:B------:R-:W-:Y:S01]  /*0e40*/  UIADD3 UR6, -UR6, URZ, URZ ;  /* 0x0000003f06067290 */ /* 0x000fe2000fffe13f */
[----:B------:R-:W-:Y:S01]  /*0e50*/  UMOV UR19, URZ ;  /* 0x0000003f00137c82 */ /* 0x000fe20008000000 */
[----:B------:R-:W-:Y:S02]  /*0e60*/  ULDC UR11, c[0x0][0x210] ;  /* 0x00008400000b7ab9 */ /* 0x000fe40000000800 */
[----:B------:R-:W-:Y:S01]  /*0e70*/  UIMAD UR4, UR6, UR4, UR5 ;  /* 0x00000004060472a4 */ /* 0x000fe2000f8e0205 */
[----:B------:R-:W-:Y:S02]  /*0e80*/  ULDC UR10, c[0x0][0x220] ;  /* 0x00008800000a7ab9 */ /* 0x000fe40000000800 */
[----:B------:R-:W-:Y:S01]  /*0e90*/  ULDC UR5, c[0x0][0x21c] ;  /* 0x0000870000057ab9 */ /* 0x000fe20000000800 */
[----:B------:R-:W-:Y:S01]  /*0ea0*/  ULDC UR9, c[0x0][0x224] ;  /* 0x0000890000097ab9 */ /* 0x000fe20000000800 */
[----:B------:R-:W-:Y:S01]  /*0eb0*/  ISETP.GE.AND P3, PT, R26, UR5, PT ;  /* 0x000000051a007c0c */ /* 0x000fe2000bf66270 */
[----:B------:R-:W-:Y:S01]  /*0ec0*/  VIADD R17, R20, UR4 ;  /* 0x0000000414117c36 */ /* 0x000fe20008000000 */
[----:B------:R-:W-:Y:S01]  /*0ed0*/  ULDC UR8, c[0x0][0x280] ;  /* 0x0000a00000087ab9 */ /* 0x000fe20000000800 */
[----:B------:R-:W-:Y:S01]  /*0ee0*/  VIADD R16, R21, UR4 ;  /* 0x0000000415107c36 */ /* 0x000fe20008000000 */
[----:B------:R-:W-:Y:S01]  /*0ef0*/  ULDC.64 UR6, c[0x0][0x278] ;  /* 0x00009e0000067ab9 */ /* 0x000fe20000000a00 */
[----:B------:R-:W-:-:S08]  /*0f00*/  ULDC.64 UR4, c[0x0][0x270] ;  /* 0x00009c0000047ab9 */ /* 0x000fd00000000a00 */
.L_x_73:
[----:B------:R-:W-:Y:S01]  /*0f10*/  ISETP.NE.AND P1, PT, R27, RZ, PT ;  /* 0x000000ff1b00720c */ /* 0x000fe20003f25270 */
[----:B------:R-:W-:Y:S01]  /*0f20*/  BSSY B0, `(.L_x_65) ;  /* 0x000001d000007945 */ /* 0x000fe20003800000 */
[----:B------:R-:W-:Y:S11]  /*0f30*/  PLOP3.LUT P0, PT, PT, PT, PT, 0x8, 0x0 ;  /* 0x000000000000781c */ /* 0x000ff60003f0e170 */
[----:B------:R-:W-:Y:S05]  /*0f40*/  @!P1 BRA `(.L_x_66) ;  /* 0x0000000000689947 */ /* 0x000fea0003800000 */
[----:B------:R-:W0:Y:S01]  /*0f50*/  LDC R11, c[0x0][0x23c] ;  /* 0x00008f00ff0b7b82 */ /* 0x000e220000000800 */
[----:B------:R-:W-:Y:S02]  /*0f60*/  ISETP.GE.AND P1, PT, R19, RZ, PT ;  /* 0x000000ff1300720c */ /* 0x000fe40003f26270 */
[----:B0-----:R-:W-:Y:S04]  /*0f70*/  IABS R12, R11 ;  /* 0x0000000b000c7213 */ /* 0x001fe80000000000 */
[----:B------:R-:W0:Y:S10]  /*0f80*/  I2F.RP R13, R12 ;  /* 0x0000000c000d7306 */ /* 0x000e340000209400 */
[----:B0-----:R-:W0:Y:S02]  /*0f90*/  MUFU.RCP R9, R13 ;  /* 0x0000000d00097308 */ /* 0x001e240000001000 */
[----:B0-----:R-:W-:Y:S08]  /*0fa0*/  VIADD R32, R9, 0xffffffe ;  /* 0x0ffffffe09207836 */ /* 0x001ff00000000000 */
[----:B------:R-:W0:Y:S02]  /*0fb0*/  F2I.FTZ.U32.TRUNC.NTZ R33, R32 ;  /* 0x0000002000217305 */ /* 0x000e24000021f000 */
[--C-:B0-----:R-:W-:Y:S01]  /*0fc0*/  IMAD.MOV R9, RZ, RZ, -R33.reuse ;  /* 0x000000ffff097224 */ /* 0x101fe200078e0a21 */
[----:B------:R-:W-:Y:S03]  /*0fd0*/  HFMA2.MMA R32, -RZ, RZ, 0, 0 ;  /* 0x00000000ff207435 */ /* 0x000fe600000001ff */
[----:B------:R-:W-:Y:S01]  /*0fe0*/  IMAD R10, R9, R12, RZ ;  /* 0x0000000c090a7224 */ /* 0x000fe200078e02ff */
[----:B------:R-:W-:Y:S06]  /*0ff0*/  IABS R9, R19 ;  /* 0x0000001300097213 */ /* 0x000fec0000000000 */
[----:B------:R-:W-:Y:S06]  /*1000*/  IMAD.HI.U32 R33, R33, R10, R32 ;  /* 0x0000000a21217227 */ /* 0x000fec00078e0020 */
[----:B------:R-:W-:Y:S04]  /*1010*/  IMAD.HI.U32 R10, R33, R9, RZ ;  /* 0x00000009210a7227 */ /* 0x000fe800078e00ff */
[----:B------:R-:W-:Y:S04]  /*1020*/  IMAD.MOV R10, RZ, RZ, -R10 ;  /* 0x000000ffff0a7224 */ /* 0x000fe800078e0a0a */
[C---:B------:R-:W-:Y:S05]  /*1030*/  IMAD R9, R12.reuse, R10, R9 ;  /* 0x0000000a0c097224 */ /* 0x040fea00078e0209 */
[C---:B------:R-:W-:Y:S11]  /*1040*/  ISETP.GT.U32.AND P0, PT, R12.reuse, R9, PT ;  /* 0x000000090c00720c */ /* 0x040ff60003f04070 */
[----:B------:R-:W-:Y:S02]  /*1050*/  @!UPT UIADD3 URZ, URZ, URZ, URZ ;  /* 0x0000003f3f3ff290 */ /* 0x000fe4000fffe03f */
[----:B------:R-:W-:Y:S04]  /*1060*/  @!P0 IADD3 R9, R9, -R12, RZ ;  /* 0x8000000c09098210 */ /* 0x000fe80007ffe0ff */
[----:B------:R-:W-:Y:S11]  /*1070*/  ISETP.GT.U32.AND P0, PT, R12, R9, PT ;  /* 0x000000090c00720c */ /* 0x000ff60003f04070 */
[----:B------:R-:W-:Y:S02]  /*1080*/  @!UPT UIADD3 URZ, URZ, URZ, URZ ;  /* 0x0000003f3f3ff290 */ /* 0x000fe4000fffe03f */
[----:B------:R-:W-:Y:S01]  /*1090*/  @!P0 IMAD.IADD R9, R9, 0x1, -R12 ;  /* 0x0000000109098824 */ /* 0x000fe200078e0a0c */
[----:B------:R-:W-:Y:S04]  /*10a0*/  ISETP.NE.AND P0, PT, R11, RZ, PT ;  /* 0x000000ff0b00720c */ /* 0x000fe80003f05270 */
[----:B------:R-:W-:Y:S09]  /*10b0*/  @!P1 IADD3 R9, -R9, RZ, RZ ;  /* 0x000000ff09099210 */ /* 0x000ff20007ffe1ff */
[----:B------:R-:W-:Y:S04]  /*10c0*/  @!P0 LOP3.LUT R9, RZ, R11, RZ, 0x33, !PT ;  /* 0x0000000bff098212 */ /* 0x000fe800078e33ff */
[----:B------:R-:W-:Y:S11]  /*10d0*/  ISETP.EQ.AND P0, PT, R9, RZ, PT ;  /* 0x000000ff0900720c */ /* 0x000ff60003f02270 */
[----:B------:R-:W-:Y:S02]  /*10e0*/  @!UPT UIADD3 URZ, URZ, URZ, URZ ;  /* 0x0000003f3f3ff290 */ /* 0x000fe4000fffe03f */
.L_x_66:
[----:B------:R-:W-:Y:S05]  /*10f0*/  BSYNC B0 ;  /* 0x0000000000007941 */ /* 0x000fea0003800000 */
.L_x_65:
[----:B------:R-:W-:Y:S01]  /*1100*/  ISETP.LT.OR P0, PT, R17, RZ, !P0 ;  /* 0x000000ff1100720c */ /* 0x000fe20004701670 */
[----:B------:R-:W-:Y:S01]  /*1110*/  BSSY B0, `(.L_x_67) ;  /* 0x0000052000007945 */ /* 0x000fe20003800000 */
[----:B------:R-:W-:Y:S11]  /*1120*/  MOV R9, RZ ;  /* 0x000000ff00097202 */ /* 0x000ff60000000f00 */
[----:B------:R-:W-:Y:S05]  /*1130*/  @P0 BRA `(.L_x_68) ;  /* 0x00000004003c0947 */ /* 0x000fea0003800000 */
[----:B------:R-:W0:Y:S01]  /*1140*/  LDC R10, c[0x0][0x240] ;  /* 0x00009000ff0a7b82 */ /* 0x000e220000000800 */
[----:B------:R-:W-:Y:S01]  /*1150*/  IABS R14, R17 ;  /* 0x00000011000e7213 */ /* 0x000fe20000000000 */
[----:B------:R-:W-:Y:S01]  /*1160*/  HFMA2.MMA R9, -RZ, RZ, 0, 0 ;  /* 0x00000000ff097435 */ /* 0x000fe200000001ff */
[----:B0-----:R-:W-:Y:S02]  /*1170*/  IABS R11, R10 ;  /* 0x0000000a000b7213 */ /* 0x001fe40000000000 */
[----:B------:R-:W-:Y:S02]  /*1180*/  ISETP.NE.AND P2, PT, R10, RZ, PT ;  /* 0x000000ff0a00720c */ /* 0x000fe40003f45270 */
[----:B------:R-:W0:Y:S10]  /*1190*/  I2F.RP R34, R11 ;  /* 0x0000000b00227306 */ /* 0x000e340000209400 */
[----:B0-----:R-:W0:Y:S02]  /*11a0*/  MUFU.RCP R12, R34 ;  /* 0x00000022000c7308 */ /* 0x001e240000001000 */
[----:B0-----:R-:W-:Y:S08]  /*11b0*/  VIADD R32, R12, 0xffffffe ;  /* 0x0ffffffe0c207836 */ /* 0x001ff00000000000 */
[----:B------:R-:W0:Y:S02]  /*11c0*/  F2I.FTZ.U32.TRUNC.NTZ R33, R32 ;  /* 0x0000002000217305 */ /* 0x000e24000021f000 */
[--C-:B0-----:R-:W-:Y:S02]  /*11d0*/  IMAD.MOV R12, RZ, RZ, -R33.reuse ;  /* 0x000000ffff0c7224 */ /* 0x101fe400078e0a21 */
[----:B------:R-:W-:Y:S02]  /*11e0*/  IMAD.MOV.U32 R32, RZ, RZ, RZ ;  /* 0x000000ffff207224 */ /* 0x000fe400078e00ff */
[-C--:B------:R-:W-:Y:S04]  /*11f0*/  IMAD R12, R12, R11.reuse, RZ ;  /* 0x0000000b0c0c7224 */ /* 0x080fe800078e02ff */
[----:B------:R-:W-:Y:S06]  /*1200*/  IMAD.HI.U32 R33, R33, R12, R32 ;  /* 0x0000000c21217227 */ /* 0x000fec00078e0020 */
[----:B------:R-:W-:Y:S04]  /*1210*/  IMAD.HI.U32 R13, R33, R14, RZ ;  /* 0x0000000e210d7227 */ /* 0x000fe800078e00ff */
[----:B------:R-:W-:Y:S04]  /*1220*/  IMAD.MOV R12, RZ, RZ, -R13 ;  /* 0x000000ffff0c7224 */ /* 0x000fe800078e0a0d */
[C---:B------:R-:W-:Y:S01]  /*1230*/  IMAD R14, R11.reuse, R12, R14 ;  /* 0x0000000c0b0e7224 */ /* 0x040fe200078e020e */
[----:B------:R-:W-:Y:S04]  /*1240*/  LOP3.LUT R12, RZ, R10, RZ, 0x33, !PT ;  /* 0x0000000aff0c7212 */ /* 0x000fe800078e33ff */
[C---:B------:R-:W-:Y:S11]  /*1250*/  ISETP.GT.U32.AND P1, PT, R11.reuse, R14, PT ;  /* 0x0000000e0b00720c */ /* 0x040ff60003f24070 */
[----:B------:R-:W-:Y:S02]  /*1260*/  @!UPT UIADD3 URZ, URZ, URZ, URZ ;  /* 0x0000003f3f3ff290 */ /* 0x000fe4000fffe03f */
[----:B------:R-:W-:Y:S04]  /*1270*/  @!P1 IADD3 R14, R14, -R11, RZ ;  /* 0x8000000b0e0e9210 */ /* 0x000fe80007ffe0ff */
[-C--:B------:R-:W-:Y:S01]  /*1280*/  ISETP.GT.U32.AND P0, PT, R11, R14.reuse, PT ;  /* 0x0000000e0b00720c */ /* 0x080fe20003f04070 */
[----:B------:R-:W-:Y:S05]  /*1290*/  IMAD.IADD R33, R14, 0x1, -R11 ;  /* 0x000000010e217824 */ /* 0x000fea00078e0a0b */
[----:B------:R-:W-:Y:S02]  /*12a0*/  SEL R33, R33, R14, !P0 ;  /* 0x0000000e21217207 */ /* 0x000fe40004000000 */
[----:B------:R-:W-:Y:S11]  /*12b0*/  ISETP.GE.AND P0, PT, R17, RZ, PT ;  /* 0x000000ff1100720c */ /* 0x000ff60003f06270 */
[----:B------:R-:W-:Y:S02]  /*12c0*/  @!UPT UIADD3 URZ, URZ, URZ, URZ ;  /* 0x0000003f3f3ff290 */ /* 0x000fe4000fffe03f */
[----:B------:R-:W-:Y:S05]  /*12d0*/  @!P0 IMAD.MOV R33, RZ, RZ, -R33 ;  /* 0x000000ffff218224 */ /* 0x000fea00078e0a21 */
[----:B------:R-:W-:Y:S04]  /*12e0*/  SEL R32, R12, R33, !P2 ;  /* 0x000000210c207207 */ /* 0x000fe80005000000 */
[----:B------:R-:W-:Y:S11]  /*12f0*/  ISETP.NE.AND P0, PT, R32, RZ, PT ;  /* 0x000000ff2000720c */ /* 0x000ff60003f05270 */
[----:B------:R-:W-:Y:S02]  /*1300*/  @!UPT UIADD3 URZ, URZ, URZ, URZ ;  /* 0x0000003f3f3ff290 */ /* 0x000fe4000fffe03f */
[----:B------:R-:W-:Y:S05]  /*1310*/  @P0 BRA `(.L_x_68) ;  /* 0x0000000000c40947 */ /* 0x000fea0003800000 */
[----:B------:R-:W-:Y:S01]  /*1320*/  @!P1 VIADD R13, R13, 0x1 ;  /* 0x000000010d0d9836 */ /* 0x000fe20000000000 */
[----:B------:R-:W0:Y:S01]  /*1330*/  LDC R34, c[0x0][0x23c] ;  /* 0x00008f00ff227b82 */ /* 0x000e220000000800 */
[----:B------:R-:W-:Y:S01]  /*1340*/  IMAD.MOV.U32 R9, RZ, RZ, RZ ;  /* 0x000000ffff097224 */ /* 0x000fe200078e00ff */
[----:B------:R-:W-:Y:S02]  /*1350*/  ISETP.GE.U32.AND P0, PT, R14, R11, PT ;  /* 0x0000000b0e00720c */ /* 0x000fe40003f06070 */
[----:B------:R-:W-:Y:S02]  /*1360*/  IABS R11, R19 ;  /* 0x00000013000b7213 */ /* 0x000fe40000000000 */
[----:B------:R-:W-:Y:S09]  /*1370*/  LOP3.LUT R10, R17, R10, RZ, 0x3c, !PT ;  /* 0x0000000a110a7212 */ /* 0x000ff200078e3cff */
[----:B------:R-:W-:Y:S02]  /*1380*/  @P0 IADD3 R13, R13, 0x1, RZ ;  /* 0x000000010d0d0810 */ /* 0x000fe40007ffe0ff */
[----:B------:R-:W-:Y:S02]  /*1390*/  ISETP.GE.AND P0, PT, R10, RZ, PT ;  /* 0x000000ff0a00720c */ /* 0x000fe40003f06270 */
[----:B0-----:R-:W-:Y:S04]  /*13a0*/  IABS R33, R34 ;  /* 0x0000002200217213 */ /* 0x001fe80000000000 */
[----:B------:R-:W0:Y:S07]  /*13b0*/  I2F.RP R35, R33 ;  /* 0x0000002100237306 */ /* 0x000e2e0000209400 */
[----:B------:R-:W-:Y:S03]  /*13c0*/  @!P0 IMAD.MOV R13, RZ, RZ, -R13 ;  /* 0x000000ffff0d8224 */ /* 0x000fe600078e0a0d */
[----:B0-----:R-:W0:Y:S02]  /*13d0*/  MUFU.RCP R32, R35 ;  /* 0x0000002300207308 */ /* 0x001e240000001000 */
[----:B0-----:R-:W-:Y:S08]  /*13e0*/  VIADD R36, R32, 0xffffffe ;  /* 0x0ffffffe20247836 */ /* 0x001ff00000000000 */
[----:B------:R-:W0:Y:S02]  /*13f0*/  F2I.FTZ.U32.TRUNC.NTZ R37, R36 ;  /* 0x0000002400257305 */ /* 0x000e24000021f000 */
[--C-:B0-----:R-:W-:Y:S02]  /*1400*/  IMAD.MOV R32, RZ, RZ, -R37.reuse ;  /* 0x000000ffff207224 */ /* 0x101fe400078e0a25 */
[----:B------:R-:W-:Y:S02]  /*1410*/  IMAD.MOV.U32 R36, RZ, RZ, RZ ;  /* 0x000000ffff247224 */ /* 0x000fe400078e00ff */
[----:B------:R-:W-:Y:S04]  /*1420*/  IMAD R35, R32, R33, RZ ;  /* 0x0000002120237224 */ /* 0x000fe800078e02ff */
[----:B------:R-:W-:Y:S06]  /*1430*/  IMAD.HI.U32 R37, R37, R35, R36 ;  /* 0x0000002325257227 */ /* 0x000fec00078e0024 */
[----:B------:R-:W-:Y:S04]  /*1440*/  IMAD.HI.U32 R37, R37, R11, RZ ;  /* 0x0000000b25257227 */ /* 0x000fe800078e00ff */
[----:B------:R-:W-:Y:S04]  /*1450*/  IMAD.MOV R10, RZ, RZ, -R37 ;  /* 0x000000ffff0a7224 */ /* 0x000fe800078e0a25 */
[----:B------:R-:W-:Y:S01]  /*1460*/  IMAD R11, R33, R10, R11 ;  /* 0x0000000a210b7224 */ /* 0x000fe200078e020b */
[-C--:B------:R-:W-:Y:S04]  /*1470*/  LOP3.LUT R10, R19, R34.reuse, RZ, 0x3c, !PT ;  /* 0x00000022130a7212 */ /* 0x080fe800078e3cff */
[----:B------:R-:W-:Y:S11]  /*1480*/  ISETP.GT.U32.AND P0, PT, R33, R11, PT ;  /* 0x0000000b2100720c */ /* 0x000ff60003f04070 */
[----:B------:R-:W-:Y:S02]  /*1490*/  @!UPT UIADD3 URZ, URZ, URZ, URZ ;  /* 0x0000003f3f3ff290 */ /* 0x000fe4000fffe03f */
[-C--:B------:R-:W-:Y:S01]  /*14a0*/  @!P0 IADD3 R11, R11, -R33.reuse, RZ ;  /* 0x800000210b0b8210 */ /* 0x080fe20007ffe0ff */
[----:B------:R-:W-:Y:S03]  /*14b0*/  @!P0 VIADD R37, R37, 0x1 ;  /* 0x0000000125258836 */ /* 0x000fe60000000000 */
[----:B------:R-:W-:Y:S02]  /*14c0*/  ISETP.GE.U32.AND P0, PT, R11, R33, PT ;  /* 0x000000210b00720c */ /* 0x000fe40003f06070 */
[----:B------:R-:W-:Y:S11]  /*14d0*/  SEL R33, R12, R13, !P2 ;  /* 0x0000000d0c217207 */ /* 0x000ff60005000000 */
[----:B------:R-:W-:Y:S01]  /*14e0*/  @P0 VIADD R37, R37, 0x1 ;  /* 0x0000000125250836 */ /* 0x000fe20000000000 */
[----:B------:R-:W-:Y:S11]  /*14f0*/  ISETP.GE.AND P0, PT, R10, RZ, PT ;  /* 0x000000ff0a00720c */ /* 0x000ff60003f06270 */
[----:B------:R-:W-:Y:S02]  /*1500*/  @!UPT UIADD3 URZ, URZ, URZ, URZ ;  /* 0x0000003f3f3ff290 */ /* 0x000fe4000fffe03f */
[----:B------:R-:W-:Y:S02]  /*1510*/  @!P0 IADD3 R37, -R37, RZ, RZ ;  /* 0x000000ff25258210 */ /* 0x000fe40007ffe1ff */
[----:B------:R-:W-:Y:S11]  /*1520*/  ISETP.NE.AND P0, PT, R34, RZ, PT ;  /* 0x000000ff2200720c */ /* 0x000ff60003f05270 */
[----:B------:R-:W-:Y:S02]  /*1530*/  @!UPT UIADD3 URZ, URZ, URZ, URZ ;  /* 0x0000003f3f3ff290 */ /* 0x000fe4000fffe03f */
[----:B------:R-:W-:Y:S02]  /*1540*/  @!P0 LOP3.LUT R37, RZ, R34, RZ, 0x33, !PT ;  /* 0x00000022ff258212 */ /* 0x000fe400078e33ff */
[----:B------:R-:W-:Y:S04]  /*1550*/  ISETP.GE.AND P0, PT, R25, UR11, PT ;  /* 0x0000000b19007c0c */ /* 0x000fe8000bf06270 */
[----:B------:R-:W-:Y:S04]  /*1560*/  ISETP.GE.OR P0, PT, R37, UR10, P0 ;  /* 0x0000000a25007c0c */ /* 0x000fe80008706670 */
[----:B------:R-:W-:Y:S11]  /*1570*/  ISETP.GE.OR P0, PT, R33, UR9, P0 ;  /* 0x0000000921007c0c */ /* 0x000ff60008706670 */
[----:B------:R-:W-:Y:S02]  /*1580*/  @!UPT UIADD3 URZ, URZ, URZ, URZ ;  /* 0x0000003f3f3ff290 */ /* 0x000fe4000fffe03f */
[----:B------:R-:W0:Y:S08]  /*1590*/  @!P0 LDC.64 R12, c[0x0][0x260] ;  /* 0x00009800ff0c8b82 */ /* 0x000e300000000a00 */
[----:B------:R-:W1:Y:S01]  /*15a0*/  @!P0 LDC.64 R10, c[0x0][0x258] ;  /* 0x00009600ff0a8b82 */ /* 0x000e620000000a00 */
[----:B0-----:R-:W-:Y:S02]  /*15b0*/  @!P0 IMAD R13, R37, R13, RZ ;  /* 0x0000000d250d8224 */ /* 0x001fe400078e02ff */
[----:B------:R-:W-:Y:S02]  /*15c0*/  @!P0 IMAD R12, R33, R12, RZ ;  /* 0x0000000c210c8224 */ /* 0x000fe400078e02ff */
[----:B------:R-:W-:Y:S04]  /*15d0*/  @!P0 IMAD.WIDE R34, R13, 0x2, R28 ;  /* 0x000000020d228825 */ /* 0x000fe800078e021c */
[----:B------:R-:W-:Y:S03]  /*15e0*/  @!P0 IMAD.WIDE R34, R12, 0x2, R34 ;  /* 0x000000020c228825 */ /* 0x000fe600078e0222 */
[----:B-1----:R-:W-:Y:S04]  /*15f0*/  @!P0 IADD3 R32, P2, P1, R10, UR13, R34 ;  /* 0x0000000d0a208c10 */ /* 0x002fe8000f95e022 */
[----:B------:R-:W-:Y:S05]  /*1600*/  @!P0 IADD3.X R33, R11, UR12, R35, P2, P1 ;  /* 0x0000000c0b218c10 */ /* 0x000fea00097e2423 */
[----:B------:R-:W2:Y:S02]  /*1610*/  @!P0 LDG.E.U16 R10, desc[UR24][R32.64] ;  /* 0x00000018200a8981 */ /* 0x000ea4000c1e1500 */
[----:B--2---:R-:W-:Y:S02]  /*1620*/  @!P0 HADD2.F32 R9, -RZ, R10.H0_H0 ;  /* 0x2000000aff098230 */ /* 0x004fe40000004100 */
.L_x_68:
[----:B------:R-:W-:Y:S05]  /*1630*/  BSYNC B0 ;  /* 0x0000000000007941 */ /* 0x000fea0003800000 */
.L_x_67:
[----:B------:R-:W-:Y:S01]  /*1640*/  ISETP.GE.AND P1, PT, R18, RZ, PT ;  /* 0x000000ff1200720c */ /* 0x000fe20003f26270 */
        /* <DEDUP_REMOVED lines=29> */
.L_x_70:
[----:B------:R-:W-:Y:S05]  /*1820*/  BSYNC B0 ;  /* 0x0000000000007941 */ /* 0x000fea0003800000 */
.L_x_69:
        /* <DEDUP_REMOVED lines=37> */
[----:B0-----:R-:W-:Y:S04]  /*1a80*/  IABS R34, R35 ;  /* 0x0000002300227213 */ /* 0x001fe80000000000 */
[----:B------:R-:W0:Y:S10]  /*1a90*/  I2F.RP R37, R34 ;  /* 0x0000002200257306 */ /* 0x000e340000209400 */
[----:B0-----:R-:W0:Y:S02]  /*1aa0*/  MUFU.RCP R32, R37 ;  /* 0x0000002500207308 */ /* 0x001e240000001000 */
[----:B0-----:R-:W-:Y:S01]  /*1ab0*/  VIADD R36, R32, 0xffffffe ;  /* 0x0ffffffe20247836 */ /* 0x001fe20000000000 */
[-C--:B------:R-:W-:Y:S02]  /*1ac0*/  IABS R32, R11.reuse ;  /* 0x0000000b00207213 */ /* 0x080fe40000000000 */
[----:B------:R-:W-:Y:S05]  /*1ad0*/  LOP3.LUT R11, R16, R11, RZ, 0x3c, !PT ;  /* 0x0000000b100b7212 */ /* 0x000fea00078e3cff */
[----:B------:R-:W0:Y:S01]  /*1ae0*/  F2I.FTZ.U32.TRUNC.NTZ R37, R36 ;  /* 0x0000002400257305 */ /* 0x000e22000021f000 */
[----:B------:R-:W-:Y:S02]  /*1af0*/  ISETP.GE.U32.AND P0, PT, R12, R32, PT ;  /* 0x000000200c00720c */ /* 0x000fe40003f06070 */
[----:B------:R-:W-:Y:S11]  /*1b00*/  IABS R12, R18 ;  /* 0x00000012000c7213 */ /* 0x000ff60000000000 */
[----:B------:R-:W-:Y:S01]  /*1b10*/  @P0 IADD3 R13, R13, 0x1, RZ ;  /* 0x000000010d0d0810 */ /* 0x000fe20007ffe0ff */
[--C-:B0-----:R-:W-:Y:S01]  /*1b20*/  IMAD.MOV R33, RZ, RZ, -R37.reuse ;  /* 0x000000ffff217224 */ /* 0x101fe200078e0a25 */
[----:B------:R-:W-:Y:S01]  /*1b30*/  ISETP.GE.AND P0, PT, R11, RZ, PT ;  /* 0x000000ff0b00720c */ /* 0x000fe20003f06270 */
[----:B------:R-:W-:Y:S02]  /*1b40*/  IMAD.MOV.U32 R36, RZ, RZ, RZ ;  /* 0x000000ffff247224 */ /* 0x000fe400078e00ff */
[----:B------:R-:W-:Y:S04]  /*1b50*/  IMAD R33, R33, R34, RZ ;  /* 0x0000002221217224 */ /* 0x000fe800078e02ff */
[----:B------:R-:W-:Y:S06]  /*1b60*/  IMAD.HI.U32 R37, R37, R33, R36 ;  /* 0x0000002125257227 */ /* 0x000fec00078e0024 */
[----:B------:R-:W-:Y:S04]  /*1b70*/  IMAD.HI.U32 R37, R37, R12, RZ ;  /* 0x0000000c25257227 */ /* 0x000fe800078e00ff */
[----:B------:R-:W-:Y:S02]  /*1b80*/  IMAD.MOV R11, RZ, RZ, -R37 ;  /* 0x000000ffff0b7224 */ /* 0x000fe400078e0a25 */
[----:B------:R-:W-:Y:S02]  /*1b90*/  @!P0 IMAD.MOV R13, RZ, RZ, -R13 ;  /* 0x000000ffff0d8224 */ /* 0x000fe400078e0a0d */
[----:B------:R-:W-:Y:S01]  /*1ba0*/  IMAD R12, R34, R11, R12 ;  /* 0x0000000b220c7224 */ /* 0x000fe200078e020c */
[----:B------:R-:W-:Y:S02]  /*1bb0*/  LOP3.LUT R11, R18, R35, RZ, 0x3c, !PT ;  /* 0x00000023120b7212 */ /* 0x000fe400078e3cff */
[----:B------:R-:W-:Y:S02]  /*1bc0*/  SEL R33, R10, R13, !P2 ;  /* 0x0000000d0a217207 */ /* 0x000fe40005000000 */
[----:B------:R-:W-:Y:S11]  /*1bd0*/  ISETP.GT.U32.AND P0, PT, R34, R12, PT ;  /* 0x0000000c2200720c */ /* 0x000ff60003f04070 */
[----:B------:R-:W-:Y:S02]  /*1be0*/  @!UPT UIADD3 URZ, URZ, URZ, URZ ;  /* 0x0000003f3f3ff290 */ /* 0x000fe4000fffe03f */
[-C--:B------:R-:W-:Y:S01]  /*1bf0*/  @!P0 IADD3 R12, R12, -R34.reuse, RZ ;  /* 0x800000220c0c8210 */ /* 0x080fe20007ffe0ff */
[----:B------:R-:W-:Y:S03]  /*1c00*/  @!P0 VIADD R37, R37, 0x1 ;  /* 0x0000000125258836 */ /* 0x000fe60000000000 */
[----:B------:R-:W-:Y:S11]  /*1c10*/  ISETP.GE.U32.AND P0, PT, R12, R34, PT ;  /* 0x000000220c00720c */ /* 0x000ff60003f06070 */
[----:B------:R-:W-:Y:S02]  /*1c20*/  @!UPT UIADD3 URZ, URZ, URZ, URZ ;  /* 0x0000003f3f3ff290 */ /* 0x000fe4000fffe03f */
        /* <DEDUP_REMOVED lines=21> */
.L_x_72:
[----:B------:R-:W-:Y:S05]  /*1d80*/  BSYNC B0 ;  /* 0x0000000000007941 */ /* 0x000fea0003800000 */
.L_x_71:
[----:B------:R-:W-:Y:S01]  /*1d90*/  UIMAD UR17, UR22, UR7, URZ ;  /* 0x00000007161172a4 */ /* 0x000fe2000f8e023f */
[----:B------:R-:W-:Y:S01]  /*1da0*/  CS2R R10, SRZ ;  /* 0x00000000000a7805 */ /* 0x000fe2000001ff00 */
[----:B------:R-:W-:Y:S01]  /*1db0*/  UIMAD UR18, UR21, UR6, URZ ;  /* 0x00000006151272a4 */ /* 0x000fe2000f8e023f */
[----:B------:R-:W-:Y:S01]  /*1dc0*/  CS2R R12, SRZ ;  /* 0x00000000000c7805 */ /* 0x000fe2000001ff00 */
[----:B------:R-:W-:Y:S02]  /*1dd0*/  USHF.R.S32.HI UR15, URZ, 0x1f, UR17 ;  /* 0x0000001f3f0f7899 */ /* 0x000fe40008011411 */
[----:B------:R-:W-:Y:S02]  /*1de0*/  USHF.R.S32.HI UR14, URZ, 0x1f, UR20 ;  /* 0x0000001f3f0e7899 */ /* 0x000fe40008011414 */
[----:B------:R-:W-:Y:S02]  /*1df0*/  UIADD3 UR17, UP1, UP0, UR18, UR17, UR20 ;  /* 0x0000001112117290 */ /* 0x000fe4000f83e014 */
[----:B------:R-:W-:Y:S02]  /*1e00*/  USHF.R.S32.HI UR16, URZ, 0x1f, UR18 ;  /* 0x0000001f3f107899 */ /* 0x000fe40008011412 */
[----:B------:R-:W-:Y:S02]  /*1e10*/  UIADD3 UR19, UR19, 0x1, URZ ;  /* 0x0000000113137890 */ /* 0x000fe4000fffe03f */
[----:B------:R-:W-:Y:S01]  /*1e20*/  UIADD3.X UR14, UR16, UR15, UR14, UP1, UP0 ;  /* 0x0000000f100e7290 */ /* 0x000fe20008fe040e */
[----:B------:R-:W-:Y:S01]  /*1e30*/  IADD3 R35, P0, R26, UR17, RZ ;  /* 0x000000111a237c10 */ /* 0x000fe2000ff1e0ff */
[----:B------:R-:W-:Y:S02]  /*1e40*/  UIADD3 UR13, UP0, UR13, 0x2, URZ ;  /* 0x000000020d0d7890 */ /* 0x000fe4000ff1e03f */
[----:B------:R-:W-:Y:S02]  /*1e50*/  UIADD3 UR20, UR20, UR8, URZ ;  /* 0x0000000814147290 */ /* 0x000fe4000fffe03f */
[----:B------:R-:W-:Y:S01]  /*1e60*/  IADD3.X R34, R15, UR14, RZ, P0, !PT ;  /* 0x0000000e0f227c10 */ /* 0x000fe200087fe4ff */
[----:B------:R-:W-:Y:S01]  /*1e70*/  UIADD3.X UR12, URZ, UR12, URZ, UP0, !UPT ;  /* 0x0000000c3f0c7290 */ /* 0x000fe200087fe43f */
[C---:B------:R-:W-:Y:S04]  /*1e80*/  LEA R32, P0, R35.reuse, UR4, 0x1 ;  /* 0x0000000423207c11 */ /* 0x040fe8000f8008ff */
[----:B------:R-:W-:Y:S05]  /*1e90*/  LEA.HI.X R33, R35, UR5, R34, 0x1, P0 ;  /* 0x0000000523217c11 */ /* 0x000fea00080f0c22 */
[----:B------:R-:W2:Y:S04]  /*1ea0*/  @!P3 LDG.E.U16 R36, desc[UR24][R32.64] ;  /* 0x000000182024b981 */ /* 0x000ea8000c1e1500 */
[----:B------:R-:W3:Y:S04]  /*1eb0*/  @!P6 LDG.E.U16 R35, desc[UR24][R32.64+0x2] ;  /* 0x000002182023e981 */ /* 0x000ee8000c1e1500 */
[----:B------:R-:W4:Y:S04]  /*1ec0*/  @!P5 LDG.E.U16 R34, desc[UR24][R32.64+0x4] ;  /* 0x000004182022d981 */ /* 0x000f28000c1e1500 */
[----:B------:R0:W5:Y:S02]  /*1ed0*/  @!P4 LDG.E.U16 R33, desc[UR24][R32.64+0x6] ;  /* 0x000006182021c981 */ /* 0x000164000c1e1500 */
[----:B0-----:R-:W0:Y:S01]  /*1ee0*/  LDC R32, c[0x0][0x228] ;  /* 0x00008a00ff207b82 */ /* 0x001e220000000800 */
[----:B-----5:R-:W-:Y:S01]  /*1ef0*/  @!P4 HADD2.F32 R13, -RZ, R33.H0_H0 ;  /* 0x20000021ff0dc230 */ /* 0x020fe20000004100 */
[----:B0-----:R-:W-:Y:S01]  /*1f00*/  ISETP.LE.AND P0, PT, R32, UR19, PT ;  /* 0x0000001320007c0c */ /* 0x001fe2000bf03270 */
[----:B--2---:R-:W-:Y:S02]  /*1f10*/  @!P3 HADD2.F32 R10, -RZ, R36.H0_H0 ;  /* 0x20000024ff0ab230 */ /* 0x004fe40000004100 */
[----:B---3--:R-:W-:Y:S02]  /*1f20*/  @!P6 HADD2.F32 R11, -RZ, R35.H0_H0 ;  /* 0x20000023ff0be230 */ /* 0x008fe40000004100 */
[----:B----4-:R-:W-:Y:S02]  /*1f30*/  @!P5 HADD2.F32 R12, -RZ, R34.H0_H0 ;  /* 0x20000022ff0cd230 */ /* 0x010fe40000004100 */
[C---:B------:R-:W-:Y:S01]  /*1f40*/  FFMA R0, R9.reuse, R10, R0 ;  /* 0x0000000a09007223 */ /* 0x040fe20000000000 */
[C---:B------:R-:W-:Y:S02]  /*1f50*/  FFMA R2, R9.reuse, R11, R2 ;  /* 0x0000000b09027223 */ /* 0x040fe40000000002 */
[C---:B------:R-:W-:Y:S01]  /*1f60*/  FFMA R3, R9.reuse, R12, R3 ;  /* 0x0000000c09037223 */ /* 0x040fe20000000003 */
[----:B------:R-:W-:Y:S01]  /*1f70*/  FFMA R4, R9, R13, R4 ;  /* 0x0000000d09047223 */ /* 0x000fe20000000004 */
[C---:B------:R-:W-:Y:S01]  /*1f80*/  FFMA R5, R14.reuse, R10, R5 ;  /* 0x0000000a0e057223 */ /* 0x040fe20000000005 */
[C---:B------:R-:W-:Y:S01]  /*1f90*/  FFMA R6, R14.reuse, R11, R6 ;  /* 0x0000000b0e067223 */ /* 0x040fe20000000006 */
[C---:B------:R-:W-:Y:S01]  /*1fa0*/  FFMA R7, R14.reuse, R12, R7 ;  /* 0x0000000c0e077223 */ /* 0x040fe20000000007 */
[----:B------:R-:W-:Y:S01]  /*1fb0*/  FFMA R8, R14, R13, R8 ;  /* 0x0000000d0e087223 */ /* 0x000fe20000000008 */
[----:B------:R-:W-:Y:S06]  /*1fc0*/  @!P0 BRA `(.L_x_73) ;  /* 0xffffffec00d08947 */ /* 0x000fec000383ffff */
.L_x_64:
[----:B------:R-:W0:Y:S01]  /*1fd0*/  LDC R9, c[0x0][0x230] ;  /* 0x00008c00ff097b82 */ /* 0x000e220000000800 */
[----:B------:R-:W-:-:S06]  /*1fe0*/  UIADD3 UR21, UR21, 0x1, URZ ;  /* 0x0000000115157890 */ /* 0x000fcc000fffe03f */
[----:B0-----:R-:W-:-:S13]  /*1ff0*/  ISETP.LE.AND P0, PT, R9, UR21, PT ;  /* 0x0000001509007c0c */ /* 0x001fda000bf03270 */
[----:B------:R-:W-:Y:S05]  /*2000*/  @P0 BRA `(.L_x_63) ;  /* 0x0000000000040947 */ /* 0x000fea0003800000 */
[----:B------:R-:W-:Y:S05]  /*2010*/  BRA `(.L_x_74) ;  /* 0xffffffec00487947 */ /* 0x000fea000383ffff */
.L_x_63:
[----:B------:R-:W0:Y:S01]  /*2020*/  LDC R9, c[0x0][0x22c] ;  /* 0x00008b00ff097b82 */ /* 0x000e220000000800 */
[----:B------:R-:W-:-:S06]  /*2030*/  UIADD3 UR22, UR22, 0x1, URZ ;  /* 0x0000000116167890 */ /* 0x000fcc000fffe03f */
[----:B0-----:R-:W-:-:S13]  /*2040*/  ISETP.LE.AND P0, PT, R9, UR22, PT ;  /* 0x0000001609007c0c */ /* 0x001fda000bf03270 */
[----:B------:R-:W-:Y:S05]  /*2050*/  @P0 BRA `(.L_x_62) ;  /* 0x0000000000040947 */ /* 0x000fea0003800000 */
[----:B------:R-:W-:Y:S05]  /*2060*/  BRA `(.L_x_75) ;  /* 0xffffffe800f47947 */ /* 0x000fea000383ffff */
.L_x_62:
[----:B------:R-:W-:Y:S01]  /*2070*/  ULDC.64 UR4, c[0x0][0x210] ;  /* 0x0000840000047ab9 */ /* 0x000fe20000000a00 */
[----:B------:R-:W-:Y:S01]  /*2080*/  ULDC UR8, c[0x0][0x218] ;  /* 0x0000860000087ab9 */ /* 0x000fe20000000800 */
[----:B------:R-:W-:Y:S01]  /*2090*/  ISETP.GE.AND P0, PT, R24, UR5, PT ;  /* 0x0000000518007c0c */ /* 0x000fe2000bf06270 */
[----:B------:R-:W-:Y:S03]  /*20a0*/  BSSY B0, `(.L_x_76) ;  /* 0x000005c000007945 */ /* 0x000fe60003800000 */
[----:B------:R-:W-:-:S04]  /*20b0*/  ISETP.GE.OR P0, PT, R25, UR4, P0 ;  /* 0x0000000419007c0c */ /* 0x000fc80008706670 */
[----:B------:R-:W-:-:S13]  /*20c0*/  ISETP.GE.OR P0, PT, R20, UR8, P0 ;  /* 0x0000000814007c0c */ /* 0x000fda0008706670 */
[----:B------:R-:W-:Y:S05]  /*20d0*/  @P0 BRA `(.L_x_77) ;  /* 0x0000000400600947 */ /* 0x000fea0003800000 */
[----:B------:R-:W0:Y:S01]  /*20e0*/  LDC R10, c[0x0][0x2bc] ;  /* 0x0000af00ff0a7b82 */ /* 0x000e220000000800 */
[----:B------:R-:W-:Y:S01]  /*20f0*/  ULDC UR9, c[0x0][0x2b0] ;  /* 0x0000ac0000097ab9 */ /* 0x000fe20000000800 */
[----:B------:R-:W-:Y:S01]  /*2100*/  ULDC.64 UR6, c[0x0][0x2a8] ;  /* 0x0000aa0000067ab9 */ /* 0x000fe20000000a00 */
[----:B------:R-:W-:Y:S01]  /*2110*/  IMAD R11, R25, UR9, RZ ;  /* 0x00000009190b7c24 */ /* 0x000fe2000f8e02ff */
[----:B------:R-:W-:Y:S01]  /*2120*/  SHF.R.S32.HI R9, RZ, 0x1f, R26 ;  /* 0x0000001fff097819 */ /* 0x000fe2000001141a */
[----:B------:R-:W-:Y:S02]  /*2130*/  IMAD R13, R24, UR7, RZ ;  /* 0x00000007180d7c24 */ /* 0x000fe4000f8e02ff */
[----:B------:R-:W-:Y:S01]  /*2140*/  IMAD R12, R20, UR6, RZ ;  /* 0x00000006140c7c24 */ /* 0x000fe2000f8e02ff */
[----:B------:R-:W-:Y:S01]  /*2150*/  SHF.R.S32.HI R14, RZ, 0x1f, R11 ;  /* 0x0000001fff0e7819 */ /* 0x000fe2000001140b */
[----:B------:R-:W-:-:S03]  /*2160*/  ULDC.64 UR6, c[0x0][0x2a0] ;  /* 0x0000a80000067ab9 */ /* 0x000fc60000000a00 */
[----:B------:R-:W-:Y:S02]  /*2170*/  IADD3 R11, P1, P0, R12, R13, R11 ;  /* 0x0000000d0c0b7210 */ /* 0x000fe4000783e00b */
[----:B------:R-:W-:Y:S02]  /*2180*/  SHF.R.S32.HI R13, RZ, 0x1f, R13 ;  /* 0x0000001fff0d7819 */ /* 0x000fe4000001140d */
[----:B------:R-:W-:-:S04]  /*2190*/  SHF.R.S32.HI R12, RZ, 0x1f, R12 ;  /* 0x0000001fff0c7819 */ /* 0x000fc8000001140c */
[----:B------:R-:W-:Y:S02]  /*21a0*/  IADD3.X R14, R12, R13, R14, P1, P0 ;  /* 0x0000000d0c0e7210 */ /* 0x000fe40000fe040e */
[----:B------:R-:W-:Y:S02]  /*21b0*/  IADD3 R12, P0, R26, R11, RZ ;  /* 0x0000000b1a0c7210 */ /* 0x000fe40007f1e0ff */
[----:B0-----:R-:W-:-:S03]  /*21c0*/  FSETP.NEU.AND P1, PT, R10, RZ, PT ;  /* 0x000000ff0a00720b */ /* 0x001fc60003f2d000 */
[----:B------:R-:W-:Y:S01]  /*21d0*/  IMAD.X R11, R9, 0x1, R14, P0 ;  /* 0x00000001090b7824 */ /* 0x000fe200000e060e */
[----:B------:R-:W-:-:S04]  /*21e0*/  LEA R14, P0, R12, UR6, 0x2 ;  /* 0x000000060c0e7c11 */ /* 0x000fc8000f8010ff */
[----:B------:R-:W-:-:S05]  /*21f0*/  LEA.HI.X R15, R12, UR7, R11, 0x2, P0 ;  /* 0x000000070c0f7c11 */ /* 0x000fca00080f140b */
[----:B------:R-:W-:Y:S05]  /*2200*/  @P1 BRA `(.L_x_78) ;  /* 0x0000000000681947 */ /* 0x000fea0003800000 */
[C---:B------:R-:W-:Y:S01]  /*2210*/  IADD3 R11, R26.reuse, 0x1, RZ ;  /* 0x000000011a0b7810 */ /* 0x040fe20007ffe0ff */
[----:B------:R-:W-:Y:S01]  /*2220*/  ULDC UR6, c[0x0][0x21c] ;  /* 0x0000870000067ab9 */ /* 0x000fe20000000800 */
[C---:B------:R-:W-:Y:S02]  /*2230*/  IADD3 R9, R26.reuse, 0x2, RZ ;  /* 0x000000021a097810 */ /* 0x040fe40007ffe0ff */
[----:B------:R-:W-:Y:S02]  /*2240*/  ISETP.GE.AND P2, PT, R26, UR6, PT ;  /* 0x000000061a007c0c */ /* 0x000fe4000bf46270 */
[----:B------:R-:W-:Y:S02]  /*2250*/  ISETP.GE.AND P1, PT, R11, UR6, PT ;  /* 0x000000060b007c0c */ /* 0x000fe4000bf26270 */
[----:B------:R-:W-:-:S09]  /*2260*/  ISETP.GE.AND P0, PT, R9, UR6, PT ;  /* 0x0000000609007c0c */ /* 0x000fd2000bf06270 */
[----:B------:R-:W0:Y:S08]  /*2270*/  @!P2 LDC R11, c[0x0][0x2b8] ;  /* 0x0000ae00ff0bab82 */ /* 0x000e300000000800 */
[----:B------:R-:W1:Y:S08]  /*2280*/  @!P1 LDC R9, c[0x0][0x2b8] ;  /* 0x0000ae00ff099b82 */ /* 0x000e700000000800 */
[----:B------:R-:W2:Y:S01]  /*2290*/  @!P0 LDC R12, c[0x0][0x2b8] ;  /* 0x0000ae00ff0c8b82 */ /* 0x000ea20000000800 */
[----:B0-----:R-:W-:Y:S01]  /*22a0*/  @!P2 FMUL R11, R0, R11 ;  /* 0x0000000b000ba220 */ /* 0x001fe20000400000 */
[----:B------:R-:W-:-:S03]  /*22b0*/  IADD3 R0, R26, 0x3, RZ ;  /* 0x000000031a007810 */ /* 0x000fc60007ffe0ff */
[----:B------:R-:W-:Y:S01]  /*22c0*/  @!P2 FFMA R11, RZ, R10, R11 ;  /* 0x0000000aff0ba223 */ /* 0x000fe2000000000b */
[----:B-1----:R-:W-:-:S04]  /*22d0*/  @!P1 FMUL R9, R2, R9 ;  /* 0x0000000902099220 */ /* 0x002fc80000400000 */
[----:B------:R0:W-:Y:S01]  /*22e0*/  @!P2 STG.E desc[UR24][R14.64], R11 ;  /* 0x0000000b0e00a986 */ /* 0x0001e2000c101918 */
[----:B------:R-:W-:Y:S01]  /*22f0*/  @!P1 FFMA R9, RZ, R10, R9 ;  /* 0x0000000aff099223 */ /* 0x000fe20000000009 */
[----:B--2---:R-:W-:-:S04]  /*2300*/  @!P0 FMUL R3, R3, R12 ;  /* 0x0000000c03038220 */ /* 0x004fc80000400000 */
[----:B------:R0:W-:Y:S01]  /*2310*/  @!P1 STG.E desc[UR24][R14.64+0x4], R9 ;  /* 0x000004090e009986 */ /* 0x0001e2000c101918 */
[----:B------:R-:W-:-:S05]  /*2320*/  @!P0 FFMA R3, RZ, R10, R3 ;  /* 0x0000000aff038223 */ /* 0x000fca0000000003 */
[----:B------:R0:W-:Y:S01]  /*2330*/  @!P0 STG.E desc[UR24][R14.64+0x8], R3 ;  /* 0x000008030e008986 */ /* 0x0001e2000c101918 */
[----:B------:R-:W-:-:S13]  /*2340*/  ISETP.GE.AND P0, PT, R0, UR6, PT ;  /* 0x0000000600007c0c */ /* 0x000fda000bf06270 */
[----:B------:R-:W-:Y:S05]  /*2350*/  @P0 BRA `(.L_x_77) ;  /* 0x0000000000c00947 */ /* 0x000fea0003800000 */
[----:B------:R-:W-:Y:S02]  /*2360*/  ULDC UR6, c[0x0][0x2b8] ;  /* 0x0000ae0000067ab9 */ /* 0x000fe40000000800 */
[----:B0-----:R-:W-:-:S04]  /*2370*/  FMUL R3, R4, UR6 ;  /* 0x0000000604037c20 */ /* 0x001fc80008400000 */
[----:B------:R-:W-:-:S05]  /*2380*/  FFMA R3, RZ, R10, R3 ;  /* 0x0000000aff037223 */ /* 0x000fca0000000003 */
[----:B------:R1:W-:Y:S01]  /*2390*/  STG.E desc[UR24][R14.64+0xc], R3 ;  /* 0x00000c030e007986 */ /* 0x0003e2000c101918 */
[----:B------:R-:W-:Y:S05]  /*23a0*/  BRA `(.L_x_77) ;  /* 0x0000000000ac7947 */ /* 0x000fea0003800000 */
.L_x_78:
[----:B------:R-:W-:Y:S01]  /*23b0*/  ULDC UR9, c[0x0][0x298] ;  /* 0x0000a60000097ab9 */ /* 0x000fe20000000800 */
[----:B------:R-:W-:Y:S01]  /*23c0*/  ULDC.64 UR6, c[0x0][0x290] ;  /* 0x0000a40000067ab9 */ /* 0x000fe20000000a00 */
[----:B------:R-:W-:Y:S01]  /*23d0*/  IMAD R25, R25, UR9, RZ ;  /* 0x0000000919197c24 */ /* 0x000fe2000f8e02ff */
[----:B------:R-:W-:Y:S01]  /*23e0*/  ULDC UR9, c[0x0][0x21c] ;  /* 0x0000870000097ab9 */ /* 0x000fe20000000800 */
        /* <DEDUP_REMOVED lines=8> */
[C---:B------:R-:W-:Y:S02]  /*2470*/  IADD3 R25, P1, R26.reuse, R25, RZ ;  /* 0x000000191a197210 */ /* 0x040fe40007f3e0ff */
[----:B------:R-:W-:-:S03]  /*2480*/  ISETP.GE.AND P0, PT, R26, UR9, PT ;  /* 0x000000091a007c0c */ /* 0x000fc6000bf06270 */
[----:B------:R-:W-:Y:S01]  /*2490*/  IMAD.X R20, R9, 0x1, R20, P1 ;  /* 0x0000000109147824 */ /* 0x000fe200008e0614 */
[----:B------:R-:W-:-:S04]  /*24a0*/  LEA R16, P1, R25, UR6, 0x2 ;  /* 0x0000000619107c11 */ /* 0x000fc8000f8210ff */
[----:B------:R-:W-:-:S05]  /*24b0*/  LEA.HI.X R17, R25, UR7, R20, 0x2, P1 ;  /* 0x0000000719117c11 */ /* 0x000fca00088f1414 */
[----:B------:R-:W2:Y:S01]  /*24c0*/  @!P0 LDG.E R13, desc[UR24][R16.64] ;  /* 0x00000018100d8981 */ /* 0x000ea2000c1e1900 */
[----:B------:R-:W0:Y:S01]  /*24d0*/  @!P0 LDC R11, c[0x0][0x2b8] ;  /* 0x0000ae00ff0b8b82 */ /* 0x000e220000000800 */
[----:B------:R-:W-:-:S05]  /*24e0*/  VIADD R9, R26, 0x1 ;  /* 0x000000011a097836 */ /* 0x000fca0000000000 */
[----:B------:R-:W-:-:S13]  /*24f0*/  ISETP.GE.AND P2, PT, R9, UR9, PT ;  /* 0x0000000909007c0c */ /* 0x000fda000bf46270 */
[----:B------:R-:W1:Y:S01]  /*2500*/  @!P2 LDC R9, c[0x0][0x2b8] ;  /* 0x0000ae00ff09ab82 */ /* 0x000e620000000800 */
[----:B0-----:R-:W-:-:S04]  /*2510*/  @!P0 FMUL R0, R0, R11 ;  /* 0x0000000b00008220 */ /* 0x001fc80000400000 */
[----:B--2---:R-:W-:-:S05]  /*2520*/  @!P0 FFMA R13, R13, R10, R0 ;  /* 0x0000000a0d0d8223 */ /* 0x004fca0000000000 */
[----:B------:R0:W-:Y:S04]  /*2530*/  @!P0 STG.E desc[UR24][R14.64], R13 ;  /* 0x0000000d0e008986 */ /* 0x0001e8000c101918 */
[----:B------:R-:W2:Y:S01]  /*2540*/  @!P2 LDG.E R11, desc[UR24][R16.64+0x4] ;  /* 0x00000418100ba981 */ /* 0x000ea2000c1e1900 */
[----:B------:R-:W-:Y:S01]  /*2550*/  IADD3 R0, R26, 0x2, RZ ;  /* 0x000000021a007810 */ /* 0x000fe20007ffe0ff */
[----:B-1----:R-:W-:-:S03]  /*2560*/  @!P2 FMUL R2, R2, R9 ;  /* 0x000000090202a220 */ /* 0x002fc60000400000 */
[----:B------:R-:W-:Y:S01]  /*2570*/  ISETP.GE.AND P1, PT, R0, UR9, PT ;  /* 0x0000000900007c0c */ /* 0x000fe2000bf26270 */
[----:B--2---:R-:W-:-:S12]  /*2580*/  @!P2 FFMA R11, R11, R10, R2 ;  /* 0x0000000a0b0ba223 */ /* 0x004fd80000000002 */
[----:B------:R-:W1:Y:S01]  /*2590*/  @!P1 LDC R2, c[0x0][0x2b8] ;  /* 0x0000ae00ff029b82 */ /* 0x000e620000000800 */
[----:B------:R2:W-:Y:S04]  /*25a0*/  @!P2 STG.E desc[UR24][R14.64+0x4], R11 ;  /* 0x0000040b0e00a986 */ /* 0x0005e8000c101918 */
[----:B------:R-:W3:Y:S01]  /*25b0*/  @!P1 LDG.E R9, desc[UR24][R16.64+0x8] ;  /* 0x0000081810099981 */ /* 0x000ee2000c1e1900 */
[----:B------:R-:W-:-:S04]  /*25c0*/  IADD3 R0, R26, 0x3, RZ ;  /* 0x000000031a007810 */ /* 0x000fc80007ffe0ff */
[----:B------:R-:W-:Y:S01]  /*25d0*/  ISETP.GE.AND P0, PT, R0, UR9, PT ;  /* 0x0000000900007c0c */ /* 0x000fe2000bf06270 */
[----:B-1----:R-:W-:-:S12]  /*25e0*/  @!P1 FMUL R2, R3, R2 ;  /* 0x0000000203029220 */ /* 0x002fd80000400000 */
[----:B------:R-:W1:Y:S01]  /*25f0*/  @!P0 LDC R3, c[0x0][0x2b8] ;  /* 0x0000ae00ff038b82 */ /* 0x000e620000000800 */
[----:B---3--:R-:W-:-:S05]  /*2600*/  @!P1 FFMA R9, R9, R10, R2 ;  /* 0x0000000a09099223 */ /* 0x008fca0000000002 */
[----:B------:R2:W-:Y:S04]  /*2610*/  @!P1 STG.E desc[UR24][R14.64+0x8], R9 ;  /* 0x000008090e009986 */ /* 0x0005e8000c101918 */
[----:B0-----:R-:W3:Y:S01]  /*2620*/  @!P0 LDG.E R13, desc[UR24][R16.64+0xc] ;  /* 0x00000c18100d8981 */ /* 0x001ee2000c1e1900 */
[----:B-1----:R-:W-:-:S04]  /*2630*/  @!P0 FMUL R4, R4, R3 ;  /* 0x0000000304048220 */ /* 0x002fc80000400000 */
[----:B---3--:R-:W-:-:S05]  /*2640*/  @!P0 FFMA R13, R13, R10, R4 ;  /* 0x0000000a0d0d8223 */ /* 0x008fca0000000004 */
[----:B------:R2:W-:Y:S02]  /*2650*/  @!P0 STG.E desc[UR24][R14.64+0xc], R13 ;  /* 0x00000c0d0e008986 */ /* 0x0005e4000c101918 */
.L_x_77:
[----:B------:R-:W-:Y:S05]  /*2660*/  BSYNC B0 ;  /* 0x0000000000007941 */ /* 0x000fea0003800000 */
.L_x_76:
[----:B------:R-:W-:-:S04]  /*2670*/  ISETP.GE.AND P0, PT, R22, UR5, PT ;  /* 0x0000000516007c0c */ /* 0x000fc8000bf06270 */
[----:B------:R-:W-:-:S04]  /*2680*/  ISETP.GE.OR P0, PT, R23, UR4, P0 ;  /* 0x0000000417007c0c */ /* 0x000fc80008706670 */
[----:B------:R-:W-:-:S13]  /*2690*/  ISETP.GE.OR P0, PT, R21, UR8, P0 ;  /* 0x0000000815007c0c */ /* 0x000fda0008706670 */
[----:B------:R-:W-:Y:S05]  /*26a0*/  @P0 EXIT ;  /* 0x000000000000094d */ /* 0x000fea0003800000 */
[----:B------:R-:W-:Y:S01]  /*26b0*/  ULDC UR6, c[0x0][0x2b0] ;  /* 0x0000ac0000067ab9 */ /* 0x000fe20000000800 */
[----:B------:R-:W-:Y:S01]  /*26c0*/  ULDC.64 UR4, c[0x0][0x2a8] ;  /* 0x0000aa0000047ab9 */ /* 0x000fe20000000a00 */
[----:B01----:R-:W-:Y:S01]  /*26d0*/  IMAD R3, R23, UR6, RZ ;  /* 0x0000000617037c24 */ /* 0x003fe2000f8e02ff */
[----:B------:R-:W-:Y:S01]  /*26e0*/  ULDC UR6, c[0x0][0x2bc] ;  /* 0x0000af0000067ab9 */ /* 0x000fe20000000800 */
[----:B--2---:R-:W-:Y:S01]  /*26f0*/  IMAD R9, R22, UR5, RZ ;  /* 0x0000000516097c24 */ /* 0x004fe2000f8e02ff */
[----:B------:R-:W-:Y:S01]  /*2700*/  SHF.R.S32.HI R0, RZ, 0x1f, R26 ;  /* 0x0000001fff007819 */ /* 0x000fe2000001141a */
[----:B------:R-:W-:Y:S01]  /*2710*/  IMAD R2, R21, UR4, RZ ;  /* 0x0000000415027c24 */ /* 0x000fe2000f8e02ff */
[----:B------:R-:W-:Y:S01]  /*2720*/  SHF.R.S32.HI R4, RZ, 0x1f, R3 ;  /* 0x0000001fff047819 */ /* 0x000fe20000011403 */
[----:B------:R-:W-:-:S03]  /*2730*/  ULDC.64 UR4, c[0x0][0x2a0] ;  /* 0x0000a80000047ab9 */ /* 0x000fc60000000a00 */
[----:B------:R-:W-:Y:S02]  /*2740*/  IADD3 R3, P1, P0, R2, R9, R3 ;  /* 0x0000000902037210 */ /* 0x000fe4000783e003 */
[----:B------:R-:W-:Y:S02]  /*2750*/  SHF.R.S32.HI R9, RZ, 0x1f, R9 ;  /* 0x0000001fff097819 */ /* 0x000fe40000011409 */
[----:B------:R-:W-:-:S04]  /*2760*/  SHF.R.S32.HI R2, RZ, 0x1f, R2 ;  /* 0x0000001fff027819 */ /* 0x000fc80000011402 */
[----:B------:R-:W-:Y:S02]  /*2770*/  IADD3.X R9, R2, R9, R4, P1, P0 ;  /* 0x0000000902097210 */ /* 0x000fe40000fe0404 */
[----:B------:R-:W-:Y:S02]  /*2780*/  FSETP.NEU.AND P1, PT, RZ, UR6, PT ;  /* 0x00000006ff007c0b */ /* 0x000fe4000bf2d000 */
[----:B------:R-:W-:-:S05]  /*2790*/  IADD3 R3, P0, R26, R3, RZ ;  /* 0x000000031a037210 */ /* 0x000fca0007f1e0ff */
[----:B------:R-:W-:Y:S01]  /*27a0*/  IMAD.X R2, R0, 0x1, R9, P0 ;  /* 0x0000000100027824 */ /* 0x000fe200000e0609 */
[----:B------:R-:W-:-:S04]  /*27b0*/  LEA R10, P0, R3, UR4, 0x2 ;  /* 0x00000004030a7c11 */ /* 0x000fc8000f8010ff */
[----:B------:R-:W-:Y:S01]  /*27c0*/  LEA.HI.X R11, R3, UR5, R2, 0x2, P0 ;  /* 0x00000005030b7c11 */ /* 0x000fe200080f1402 */
[----:B------:R-:W-:Y:S08]  /*27d0*/  @P1 BRA `(.L_x_79) ;  /* 0x0000000000681947 */ /* 0x000ff00003800000 */
[C---:B------:R-:W-:Y:S01]  /*27e0*/  IADD3 R0, R26.reuse, 0x2, RZ ;  /* 0x000000021a007810 */ /* 0x040fe20007ffe0ff */
[----:B------:R-:W-:Y:S01]  /*27f0*/  ULDC UR4, c[0x0][0x21c] ;  /* 0x0000870000047ab9 */ /* 0x000fe20000000800 */
[----:B------:R-:W-:Y:S02]  /*2800*/  IADD3 R2, R26, 0x1, RZ ;  /* 0x000000011a027810 */ /* 0x000fe40007ffe0ff */
[----:B------:R-:W-:Y:S02]  /*2810*/  ISETP.GE.AND P0, PT, R0, UR4, PT ;  /* 0x0000000400007c0c */ /* 0x000fe4000bf06270 */
[----:B------:R-:W-:Y:S02]  /*2820*/  ISETP.GE.AND P2, PT, R26, UR4, PT ;  /* 0x000000041a007c0c */ /* 0x000fe4000bf46270 */
[----:B------:R-:W-:Y:S02]  /*2830*/  ISETP.GE.AND P1, PT, R2, UR4, PT ;  /* 0x0000000402007c0c */ /* 0x000fe4000bf26270 */
[----:B------:R-:W-:-:S07]  /*2840*/  IADD3 R26, R26, 0x3, RZ ;  /* 0x000000031a1a7810 */ /* 0x000fce0007ffe0ff */
[----:B------:R-:W0:Y:S08]  /*2850*/  @!P0 LDC R0, c[0x0][0x2b8] ;  /* 0x0000ae00ff008b82 */ /* 0x000e300000000800 */
[----:B------:R-:W1:Y:S08]  /*2860*/  @!P2 LDC R2, c[0x0][0x2b8] ;  /* 0x0000ae00ff02ab82 */ /* 0x000e700000000800 */
[----:B------:R-:W2:Y:S01]  /*2870*/  @!P1 LDC R3, c[0x0][0x2b8] ;  /* 0x0000ae00ff039b82 */ /* 0x000ea20000000800 */
[----:B0-----:R-:W-:-:S04]  /*2880*/  @!P0 FMUL R0, R7, R0 ;  /* 0x0000000007008220 */ /* 0x001fc80000400000 */
[----:B------:R-:W-:Y:S01]  /*2890*/  @!P0 FFMA R7, RZ, UR6, R0 ;  /* 0x00000006ff078c23 */ /* 0x000fe20008000000 */
[----:B-1----:R-:W-:-:S04]  /*28a0*/  @!P2 FMUL R2, R5, R2 ;  /* 0x000000020502a220 */ /* 0x002fc80000400000 */
[----:B------:R0:W-:Y:S01]  /*28b0*/  @!P0 STG.E desc[UR24][R10.64+0x8], R7 ;  /* 0x000008070a008986 */ /* 0x0001e2000c101918 */
[----:B------:R-:W-:Y:S01]  /*28c0*/  ISETP.GE.AND P0, PT, R26, UR4, PT ;  /* 0x000000041a007c0c */ /* 0x000fe2000bf06270 */
[----:B------:R-:W-:Y:S01]  /*28d0*/  @!P2 FFMA R5, RZ, UR6, R2 ;  /* 0x00000006ff05ac23 */ /* 0x000fe20008000002 */
[----:B--2---:R-:W-:-:S04]  /*28e0*/  @!P1 FMUL R3, R6, R3 ;  /* 0x0000000306039220 */ /* 0x004fc80000400000 */
[----:B------:R0:W-:Y:S01]  /*28f0*/  @!P2 STG.E desc[UR24][R10.64], R5 ;  /* 0x000000050a00a986 */ /* 0x0001e2000c101918 */
[----:B------:R-:W-:-:S05]  /*2900*/  @!P1 FFMA R3, RZ, UR6, R3 ;  /* 0x00000006ff039c23 */ /* 0x000fca0008000003 */
[----:B------:R0:W-:Y:S01]  /*2910*/  @!P1 STG.E desc[UR24][R10.64+0x4], R3 ;  /* 0x000004030a009986 */ /* 0x0001e2000c101918 */
[----:B------:R-:W-:Y:S05]  /*2920*/  @P0 EXIT ;  /* 0x000000000000094d */ /* 0x000fea0003800000 */
[----:B------:R-:W-:Y:S02]  /*2930*/  ULDC UR4, c[0x0][0x2b8] ;  /* 0x0000ae0000047ab9 */ /* 0x000fe40000000800 */
[----:B0-----:R-:W-:-:S04]  /*2940*/  FMUL R3, R8, UR4 ;  /* 0x0000000408037c20 */ /* 0x001fc80008400000 */
[----:B------:R-:W-:-:S05]  /*2950*/  FFMA R3, RZ, UR6, R3 ;  /* 0x00000006ff037c23 */ /* 0x000fca0008000003 */
[----:B------:R-:W-:Y:S01]  /*2960*/  STG.E desc[UR24][R10.64+0xc], R3 ;  /* 0x00000c030a007986 */ /* 0x000fe2000c101918 */
[----:B------:R-:W-:Y:S05]  /*2970*/  EXIT ;  /* 0x000000000000794d */ /* 0x000fea0003800000 */
.L_x_79:
[----:B------:R-:W-:Y:S01]  /*2980*/  ULDC UR7, c[0x0][0x298] ;  /* 0x0000a60000077ab9 */ /* 0x000fe20000000800 */
[----:B------:R-:W-:Y:S01]  /*2990*/  ULDC.64 UR4, c[0x0][0x290] ;  /* 0x0000a40000047ab9 */ /* 0x000fe20000000a00 */
[----:B------:R-:W-:Y:S01]  /*29a0*/  IMAD R23, R23, UR7, RZ ;  /* 0x0000000717177c24 */ /* 0x000fe2000f8e02ff */
[----:B------:R-:W-:Y:S01]  /*29b0*/  ULDC UR7, c[0x0][0x21c] ;  /* 0x0000870000077ab9 */ /* 0x000fe20000000800 */
[----:B------:R-:W-:Y:S02]  /*29c0*/  IMAD R22, R22, UR5, RZ ;  /* 0x0000000516167c24 */ /* 0x000fe4000f8e02ff */
[----:B------:R-:W-:Y:S01]  /*29d0*/  IMAD R21, R21, UR4, RZ ;  /* 0x0000000415157c24 */ /* 0x000fe2000f8e02ff */
[--C-:B------:R-:W-:Y:S01]  /*29e0*/  SHF.R.S32.HI R2, RZ, 0x1f, R23.reuse ;  /* 0x0000001fff027819 */ /* 0x100fe20000011417 */
[----:B------:R-:W-:Y:S01]  /*29f0*/  ULDC.64 UR4, c[0x0][0x288] ;  /* 0x0000a20000047ab9 */ /* 0x000fe20000000a00 */
[----:B------:R-:W-:Y:S02]  /*2a00*/  SHF.R.S32.HI R3, RZ, 0x1f, R22 ;  /* 0x0000001fff037819 */ /* 0x000fe40000011416 */
[----:B------:R-:W-:-:S02]  /*2a10*/  IADD3 R23, P1, P0, R21, R22, R23 ;  /* 0x0000001615177210 */ /* 0x000fc4000783e017 */
        /* <DEDUP_REMOVED lines=10> */
[----:B------:R-:W-:Y:S01]  /*2ac0*/  ISETP.GE.AND P0, PT, R0, UR7, PT ;  /* 0x0000000700007c0c */ /* 0x000fe2000bf06270 */
[----:B0-----:R-:W-:-:S04]  /*2ad0*/  @!P1 FMUL R2, R5, R2 ;  /* 0x0000000205029220 */ /* 0x001fc80000400000 */
[----:B--2---:R-:W-:-:S08]  /*2ae0*/  @!P1 FFMA R5, R3, UR6, R2 ;  /* 0x0000000603059c23 */ /* 0x004fd00008000002 */
[----:B------:R-:W0:Y:S01]  /*2af0*/  @!P0 LDC R3, c[0x0][0x2b8] ;  /* 0x0000ae00ff038b82 */ /* 0x000e220000000800 */
[----:B------:R1:W-:Y:S04]  /*2b00*/  @!P1 STG.E desc[UR24][R10.64], R5 ;  /* 0x000000050a009986 */ /* 0x0003e8000c101918 */
[----:B------:R-:W2:Y:S01]  /*2b10*/  @!P0 LDG.E R2, desc[UR24][R12.64+0x4] ;  /* 0x000004180c028981 */ /* 0x000ea2000c1e1900 */
[C---:B------:R-:W-:Y:S01]  /*2b20*/  VIADD R0, R26.reuse, 0x2 ;  /* 0x000000021a007836 */ /* 0x040fe20000000000 */
[----:B------:R-:W-:Y:S01]  /*2b30*/  BSSY B0, `(.L_x_80) ;  /* 0x000000d000007945 */ /* 0x000fe20003800000 */
[----:B------:R-:W-:-:S03]  /*2b40*/  VIADD R26, R26, 0x3 ;  /* 0x000000031a1a7836 */ /* 0x000fc60000000000 */
[----:B------:R-:W-:Y:S02]  /*2b50*/  ISETP.GE.AND P2, PT, R0, UR7, PT ;  /* 0x0000000700007c0c */ /* 0x000fe4000bf46270 */
[----:B------:R-:W-:Y:S01]  /*2b60*/  ISETP.GE.AND P1, PT, R26, UR7, PT ;  /* 0x000000071a007c0c */ /* 0x000fe2000bf26270 */
[----:B0-----:R-:W-:-:S04]  /*2b70*/  @!P0 FMUL R3, R6, R3 ;  /* 0x0000000306038220 */ /* 0x001fc80000400000 */
[----:B--2---:R-:W-:-:S05]  /*2b80*/  @!P0 FFMA R3, R2, UR6, R3 ;  /* 0x0000000602038c23 */ /* 0x004fca0008000003 */
[----:B------:R1:W-:Y:S01]  /*2b90*/  @!P0 STG.E desc[UR24][R10.64+0x4], R3 ;  /* 0x000004030a008986 */ /* 0x0003e2000c101918 */
[----:B------:R-:W-:Y:S05]  /*2ba0*/  @P2 BRA `(.L_x_81) ;  /* 0x0000000000142947 */ /* 0x000fea0003800000 */
[----:B------:R-:W2:Y:S01]  /*2bb0*/  LDG.E R0, desc[UR24][R12.64+0x8] ;  /* 0x000008180c007981 */ /* 0x000ea2000c1e1900 */
[----:B------:R-:W-:Y:S02]  /*2bc0*/  ULDC UR4, c[0x0][0x2b8] ;  /* 0x0000ae0000047ab9 */ /* 0x000fe40000000800 */
[----:B------:R-:W-:-:S04]  /*2bd0*/  FMUL R7, R7, UR4 ;  /* 0x0000000407077c20 */ /* 0x000fc80008400000 */
[----:B--2---:R-:W-:-:S05]  /*2be0*/  FFMA R7, R0, UR6, R7 ;  /* 0x0000000600077c23 */ /* 0x004fca0008000007 */
[----:B------:R0:W-:Y:S02]  /*2bf0*/  STG.E desc[UR24][R10.64+0x8], R7 ;  /* 0x000008070a007986 */ /* 0x0001e4000c101918 */
.L_x_81:
[----:B------:R-:W-:Y:S05]  /*2c00*/  BSYNC B0 ;  /* 0x0000000000007941 */ /* 0x000fea0003800000 */
.L_x_80:
[----:B------:R-:W-:Y:S05]  /*2c10*/  @P1 EXIT ;  /* 0x000000000000194d */ /* 0x000fea0003800000 */
[----:B------:R-:W2:Y:S01]  /*2c20*/  LDG.E R12, desc[UR24][R12.64+0xc] ;  /* 0x00000c180c0c7981 */ /* 0x000ea2000c1e1900 */
[----:B------:R-:W-:Y:S02]  /*2c30*/  ULDC UR4, c[0x0][0x2b8] ;  /* 0x0000ae0000047ab9 */ /* 0x000fe40000000800 */
[----:B-1----:R-:W-:-:S04]  /*2c40*/  FMUL R3, R8, UR4 ;  /* 0x0000000408037c20 */ /* 0x002fc80008400000 */
[----:B--2---:R-:W-:-:S05]  /*2c50*/  FFMA R3, R12, UR6, R3 ;  /* 0x000000060c037c23 */ /* 0x004fca0008000003 */
[----:B------:R-:W-:Y:S01]  /*2c60*/  STG.E desc[UR24][R10.64+0xc], R3 ;  /* 0x00000c030a007986 */ /* 0x000fe2000c101918 */
[----:B------:R-:W-:Y:S05]  /*2c70*/  EXIT ;  /* 0x000000000000794d */ /* 0x000fea0003800000 */
        .weak           $__internal_1_$__cuda_sm20_div_s64
        .type           $__internal_1_$__cuda_sm20_div_s64,@function
        .size           $__internal_1_$__cuda_sm20_div_s64,(.L_x_152 - $__internal_1_$__cuda_sm20_div_s64)
$__internal_1_$__cuda_sm20_div_s64:
        /* <DEDUP_REMOVED lines=10> */
[C---:B------:R-:W-:Y:S01]  /*2d20*/  IMAD R3, R4.reuse, R15, R3 ;  /* 0x0000000f04037224 */ /* 0x040fe200078e0203 */
[----:B------:R-:W-:Y:S01]  /*2d30*/  IADD3 R13, P0, RZ, -R2, RZ ;  /* 0x80000002ff0d7210 */ /* 0x000fe20007f1e0ff */
[----:B------:R-:W-:Y:S02]  /*2d40*/  IMAD.MOV.U32 R19, RZ, RZ, R4 ;  /* 0x000000ffff137224 */ /* 0x000fe400078e0004 */
[----:B------:R-:W-:Y:S02]  /*2d50*/  IMAD R2, R5, R14, R3 ;  /* 0x0000000e05027224 */ /* 0x000fe400078e0203 */
[----:B------:R-:W-:-:S04]  /*2d60*/  IMAD.HI.U32 R18, R4, R13, RZ ;  /* 0x0000000d04127227 */ /* 0x000fc800078e00ff */
[----:B------:R-:W-:-:S04]  /*2d70*/  IMAD.X R2, RZ, RZ, ~R2, P0 ;  /* 0x000000ffff027224 */ /* 0x000fc800000e0e02 */
[----:B------:R-:W-:-:S04]  /*2d80*/  IMAD.WIDE.U32 R18, P2, R4, R2, R18 ;  /* 0x0000000204127225 */ /* 0x000fc80007840012 */
[C---:B------:R-:W-:Y:S02]  /*2d90*/  IMAD R12, R5.reuse, R2, RZ ;  /* 0x00000002050c7224 */ /* 0x040fe400078e02ff */
[----:B------:R-:W-:-:S04]  /*2da0*/  IMAD.HI.U32 R13, P1, R5, R13, R18 ;  /* 0x0000000d050d7227 */ /* 0x000fc80007820012 */
[----:B------:R-:W-:Y:S01]  /*2db0*/  IMAD.HI.U32 R2, R5, R2, RZ ;  /* 0x0000000205027227 */ /* 0x000fe200078e00ff */
[----:B------:R-:W-:-:S03]  /*2dc0*/  IADD3 R13, P0, R12, R13, RZ ;  /* 0x0000000d0c0d7210 */ /* 0x000fc60007f1e0ff */
[----:B------:R-:W-:Y:S02]  /*2dd0*/  IMAD.X R5, R2, 0x1, R5, P2 ;  /* 0x0000000102057824 */ /* 0x000fe400010e0605 */
[----:B------:R-:W-:-:S03]  /*2de0*/  IMAD.WIDE.U32 R18, R13, R14, RZ ;  /* 0x0000000e0d127225 */ /* 0x000fc600078e00ff */
[----:B------:R-:W-:Y:S01]  /*2df0*/  IADD3.X R5, RZ, RZ, R5, P0, P1 ;  /* 0x000000ffff057210 */ /* 0x000fe200007e2405 */
[----:B------:R-:W-:Y:S01]  /*2e00*/  IMAD R2, R13, R15, R19 ;  /* 0x0000000f0d027224 */ /* 0x000fe200078e0213 */
[----:B------:R-:W-:Y:S02]  /*2e10*/  IADD3 R4, P0, RZ, -R18, RZ ;  /* 0x80000012ff047210 */ /* 0x000fe40007f1e0ff */
[----:B------:R-:W-:Y:S01]  /*2e20*/  IADD3 R3, P1, RZ, -R0, RZ ;  /* 0x80000000ff037210 */ /* 0x000fe20007f3e0ff */
[----:B------:R-:W-:Y:S02]  /*2e30*/  IMAD R2, R5, R14, R2 ;  /* 0x0000000e05027224 */ /* 0x000fe400078e0202 */
[----:B------:R-:W-:-:S03]  /*2e40*/  IMAD.HI.U32 R12, R13, R4, RZ ;  /* 0x000000040d0c7227 */ /* 0x000fc600078e00ff */
[----:B------:R-:W-:Y:S01]  /*2e50*/  IADD3.X R2, RZ, ~R2, RZ, P0, !PT ;  /* 0x80000002ff027210 */ /* 0x000fe200007fe4ff */
[----:B------:R-:W-:Y:S01]  /*2e60*/  IMAD.X R6, RZ, RZ, ~R9, P1 ;  /* 0x000000ffff067224 */ /* 0x000fe200008e0e09 */
[----:B------:R-:W-:-:S03]  /*2e70*/  ISETP.GE.AND P0, PT, R9, RZ, PT ;  /* 0x000000ff0900720c */ /* 0x000fc60003f06270 */
[----:B------:R-:W-:Y:S01]  /*2e80*/  IMAD.WIDE.U32 R12, P4, R13, R2, R12 ;  /* 0x000000020d0c7225 */ /* 0x000fe2000788000c */
[----:B------:R-:W-:-:S03]  /*2e90*/  SEL R3, R3, R0, !P0 ;  /* 0x0000000003037207 */ /* 0x000fc60004000000 */
[----:B------:R-:W-:-:S04]  /*2ea0*/  IMAD.HI.U32 R11, P3, R5, R4, R12 ;  /* 0x00000004050b7227 */ /* 0x000fc8000786000c */
[CC--:B------:R-:W-:Y:S02]  /*2eb0*/  IMAD R4, R5.reuse, R2.reuse, RZ ;  /* 0x0000000205047224 */ /* 0x0c0fe400078e02ff */
[----:B------:R-:W-:-:S03]  /*2ec0*/  IMAD.HI.U32 R2, R5, R2, RZ ;  /* 0x0000000205027227 */ /* 0x000fc600078e00ff */
[----:B------:R-:W-:Y:S01]  /*2ed0*/  IADD3 R4, P2, R4, R11, RZ ;  /* 0x0000000b04047210 */ /* 0x000fe20007f5e0ff */
[----:B------:R-:W-:Y:S01]  /*2ee0*/  IMAD.X R5, R2, 0x1, R5, P4 ;  /* 0x0000000102057824 */ /* 0x000fe200020e0605 */
[----:B------:R-:W-:Y:S01]  /*2ef0*/  SEL R2, R6, R9, !P0 ;  /* 0x0000000906027207 */ /* 0x000fe20004000000 */
[----:B------:R-:W-:Y:S02]  /*2f00*/  IMAD.MOV.U32 R13, RZ, RZ, RZ ;  /* 0x000000ffff0d7224 */ /* 0x000fe400078e00ff */
[----:B------:R-:W-:Y:S01]  /*2f10*/  IMAD.HI.U32 R12, R4, R3, RZ ;  /* 0x00000003040c7227 */ /* 0x000fe200078e00ff */
        /* <DEDUP_REMOVED lines=17> */
[----:B------:R-:W-:-:S04]  /*3030*/  ISETP.GE.U32.AND.EX P0, PT, R2, R15, PT, P0 ;  /* 0x0000000f0200720c */ /* 0x000fc80003f06100 */
[----:B------:R-:W-:Y:S01]  /*3040*/  SEL R3, R4, R3, P0 ;  /* 0x0000000304037207 */ /* 0x000fe20000000000 */
[----:B------:R-:W-:Y:S01]  /*3050*/  IMAD.X R4, RZ, RZ, R11, P1 ;  /* 0x000000ffff047224 */ /* 0x000fe200008e060b */
[----:B------:R-:W-:Y:S02]  /*3060*/  SEL R6, R6, R13, P0 ;  /* 0x0000000d06067207 */ /* 0x000fe40000000000 */
[----:B------:R-:W-:Y:S02]  /*3070*/  SEL R5, R5, R2, P0 ;  /* 0x0000000205057207 */ /* 0x000fe40000000000 */
[----:B------:R-:W-:Y:S02]  /*3080*/  ISETP.GE.U32.AND P2, PT, R3, R14, PT ;  /* 0x0000000e0300720c */ /* 0x000fe40003f46070 */
[----:B------:R-:W-:Y:S02]  /*3090*/  SEL R4, R4, R11, P0 ;  /* 0x0000000b04047207 */ /* 0x000fe40000000000 */
[----:B------:R-:W-:-:S02]  /*30a0*/  IADD3 R3, P1, R6, 0x1, RZ ;  /* 0x0000000106037810 */ /* 0x000fc40007f3e0ff */
[----:B------:R-:W-:Y:S02]  /*30b0*/  ISETP.GE.U32.AND.EX P0, PT, R5, R15, PT, P2 ;  /* 0x0000000f0500720c */ /* 0x000fe40003f06120 */
[----:B------:R-:W-:Y:S02]  /*30c0*/  IADD3.X R5, RZ, R4, RZ, P1, !PT ;  /* 0x00000004ff057210 */ /* 0x000fe40000ffe4ff */
[----:B------:R-:W-:Y:S02]  /*30d0*/  SEL R3, R3, R6, P0 ;  /* 0x0000000603037207 */ /* 0x000fe40000000000 */
[----:B------:R-:W-:Y:S02]  /*30e0*/  SEL R5, R5, R4, P0 ;  /* 0x0000000405057207 */ /* 0x000fe40000000000 */
[----:B------:R-:W-:Y:S01]  /*30f0*/  LOP3.LUT R2, R7, R9, RZ, 0x3c, !PT ;  /* 0x0000000907027212 */ /* 0x000fe200078e3cff */
[----:B------:R-:W-:Y:S01]  /*3100*/  IMAD.MOV.U32 R9, RZ, RZ, 0x0 ;  /* 0x00000000ff097424 */ /* 0x000fe200078e00ff */
[----:B------:R-:W-:-:S02]  /*3110*/  IADD3 R4, P1, RZ, -R3, RZ ;  /* 0x80000003ff047210 */ /* 0x000fc40007f3e0ff */
[----:B------:R-:W-:Y:S02]  /*3120*/  ISETP.GE.AND P2, PT, R2, RZ, PT ;  /* 0x000000ff0200720c */ /* 0x000fe40003f46270 */
[----:B------:R-:W-:Y:S01]  /*3130*/  ISETP.NE.U32.AND P0, PT, R10, RZ, PT ;  /* 0x000000ff0a00720c */ /* 0x000fe20003f05070 */
[----:B------:R-:W-:Y:S01]  /*3140*/  IMAD.X R2, RZ, RZ, ~R5, P1 ;  /* 0x000000ffff027224 */ /* 0x000fe200008e0e05 */
[----:B------:R-:W-:Y:S02]  /*3150*/  SEL R4, R4, R3, !P2 ;  /* 0x0000000304047207 */ /* 0x000fe40005000000 */
[----:B------:R-:W-:Y:S02]  /*3160*/  ISETP.NE.AND.EX P0, PT, R7, RZ, PT, P0 ;  /* 0x000000ff0700720c */ /* 0x000fe40003f05300 */
[----:B------:R-:W-:Y:S02]  /*3170*/  SEL R2, R2, R5, !P2 ;  /* 0x0000000502027207 */ /* 0x000fe40005000000 */
[----:B------:R-:W-:-:S02]  /*3180*/  SEL R22, R4, 0xffffffff, P0 ;  /* 0xffffffff04167807 */ /* 0x000fc40000000000 */
[----:B------:R-:W-:Y:S01]  /*3190*/  SEL R2, R2, 0xffffffff, P0 ;  /* 0xffffffff02027807 */ /* 0x000fe20000000000 */
[----:B------:R-:W-:Y:S06]  /*31a0*/  RET.REL.NODEC R8 `(_ZN7cutlass9reference6device6kernel11Conv2dDgradINS_6half_tENS_6layout10TensorNHWCES4_S6_fS6_ffNS_16NumericConverterIffLNS_15FloatRoundStyleE2EEENS_12multiply_addIfffEELi2ELi4ELi16ELi8EEEvNS_4conv17Conv2dProblemSizeENS_9TensorRefIT_T0_EENSE_IT1_T2_EENSE_IT3_T4_EESN_T5_SO_) ;  /* 0xffffffcc08947950 */ /* 0x000fec0003c3ffff */
.L_x_82:
        /* <DEDUP_REMOVED lines=13> */
.L_x_152:


//--------------------- .text._ZN7cutlass9reference6device6kernel11Conv2dFpropINS_6half_tENS_6layout10TensorNHWCES4_S6_fS6_ffNS_16NumericConverterIffLNS_15FloatRoundStyleE2EEENS_12multiply_addIfffEELi4ELi4ELi16ELi8EEEvNS_4conv17Conv2dProblemSizeENS_9TensorRefIT_T0_EENSE_IT1_T2_EENSE_IT3_T4_EESN_T5_SO_ --------------------------
	.section	.text._ZN7cutlass9reference6device6kernel11Conv2dFpropINS_6half_tENS_6layout10TensorNHWCES4_S6_fS6_ffNS_16NumericConverterIffLNS_15FloatRoundStyleE2EEENS_12multiply_addIfffEELi4ELi4ELi16ELi8EEEvNS_4conv17Conv2dProblemSizeENS_9TensorRefIT_T0_EENSE_IT1_T2_EENSE_IT3_T4_EESN_T5_SO_,"ax",@progbits
	.align	128
        .global         _ZN7cutlass9reference6device6kernel11Conv2dFpropINS_6half_tENS_6layout10TensorNHWCES4_S6_fS6_ffNS_16NumericConverterIffLNS_15FloatRoundStyleE2EEENS_12multiply_addIfffEELi4ELi4ELi16ELi8EEEvNS_4conv17Conv2dProblemSizeENS_9TensorRefIT_T0_EENSE_IT1_T2_EENSE_IT3_T4_EESN_T5_SO_
        .type           _ZN7cutlass9reference6device6kernel11Conv2dFpropINS_6half_tENS_6layout10TensorNHWCES4_S6_fS6_ffNS_16NumericConverterIffLNS_15FloatRoundStyleE2EEENS_12multiply_addIfffEELi4ELi4ELi16ELi8EEEvNS_4conv17Conv2dProblemSizeENS_9TensorRefIT_T0_EENSE_IT1_T2_EENSE_IT3_T4_EESN_T5_SO_,@function
        .size           _ZN7cutlass9reference6device6kernel11Conv2dFpropINS_6half_tENS_6layout10TensorNHWCES4_S6_fS6_ffNS_16NumericConverterIffLNS_15FloatRoundStyleE2EEENS_12multiply_addIfffEELi4ELi4ELi16ELi8EEEvNS_4conv17Conv2dProblemSizeENS_9TensorRefIT_T0_EENSE_IT1_T2_EENSE_IT3_T4_EESN_T5_SO_,(.L_x_153 - _ZN7cutlass9reference6device6kernel11Conv2dFpropINS_6half_tENS_6layout10TensorNHWCES4_S6_fS6_ffNS_16NumericConverterIffLNS_15FloatRoundStyleE2EEENS_12multiply_addIfffEELi4ELi4ELi16ELi8EEEvNS_4conv17Conv2dProblemSizeENS_9TensorRefIT_T0_EENSE_IT1_T2_EENSE_IT3_T4_EESN_T5_SO_)
        .other          _ZN7cutlass9reference6device6kernel11Conv2dFpropINS_6half_tENS_6layout10TensorNHWCES4_S6_fS6_ffNS_16NumericConverterIffLNS_15FloatRoundStyleE2EEENS_12multiply_addIfffEELi4ELi4ELi16ELi8EEEvNS_4conv17Conv2dProblemSizeENS_9TensorRefIT_T0_EENSE_IT1_T2_EENSE_IT3_T4_EESN_T5_SO_,@"STO_CUDA_ENTRY STV_DEFAULT"
_ZN7cutlass9reference6device6kernel11Conv2dFpropINS_6half_tENS_6layout10TensorNHWCES4_S6_fS6_ffNS_16NumericConverterIffLNS_15FloatRoundStyleE2EEENS_12multiply_addIfffEELi4ELi4ELi16ELi8EEEvNS_4conv17Conv2dProblemSizeENS_9TensorRefIT_T0_EENSE_IT1_T2_EENSE_IT3_T4_EESN_T5_SO_:
.text._ZN7cutlass9reference6device6kernel11Conv2dFpropINS_6half_tENS_6layout10TensorNHWCES4_S6_fS6_ffNS_16NumericConverterIffLNS_15FloatRoundStyleE2EEENS_12multiply_addIfffEELi4ELi4ELi16ELi8EEEvNS_4conv17Conv2dProblemSizeENS_9TensorRefIT_T0_EENSE_IT1_T2_EENSE_IT3_T4_EESN_T5_SO_:
[----:B------:R-:W-:Y:S01]  /*0000*/  LDC R1, c[0x0][0x28] ;  /* 0x00000a00ff017b82 */ /* 0x000fe20000000800 */
[----:B------:R-:W0:Y:S01]  /*0010*/  S2R R0, SR_TID.X ;  /* 0x0000000000007919 */ /* 0x000e220000002100 */
[----:B------:R-:W-:Y:S01]  /*0020*/  HFMA2.MMA R3, -RZ, RZ, 0, 0 ;  /* 0x00000000ff037435 */ /* 0x000fe200000001ff */
[----:B------:R-:W-:Y:S01]  /*0030*/  ULDC.64 UR4, c[0x0][0x220] ;  /* 0x0000880000047ab9 */ /* 0x000fe20000000a00 */
[----:B------:R-:W-:Y:S01]  /*0040*/  BSSY B0, `(.L_x_83) ;  /* 0x000002e000007945 */ /* 0x000fe20003800000 */
[----:B------:R-:W1:Y:S01]  /*0050*/  S2R R16, SR_CTAID.X ;  /* 0x0000000000107919 */ /* 0x000e620000002500 */
[----:B------:R-:W-:Y:S02]  /*0060*/  UIMAD.WIDE UR6, UR4, UR5, URZ ;  /* 0x00000005040672a5 */ /* 0x000fe4000f8e023f */
        /* <DEDUP_REMOVED lines=13> */
[----:B------:R-:W-:Y:S05]  /*0140*/  CALL.REL.NOINC `($__internal_2_$__cuda_sm20_div_s64) ;  /* 0x0000004400847944 */ /* 0x000fea0003c00000 */
        /* <DEDUP_REMOVED lines=8> */
.L_x_84:
        /* <DEDUP_REMOVED lines=21> */
.L_x_85:
[----:B------:R-:W-:Y:S05]  /*0320*/  BSYNC B0 ;  /* 0x0000000000007941 */ /* 0x000fea0003800000 */
.L_x_83:
        /* <DEDUP_REMOVED lines=8> */
[----:B------:R-:W-:Y:S05]  /*03b0*/  CALL.REL.NOINC `($__internal_2_$__cuda_sm20_div_s64) ;  /* 0x0000004000e87944 */ /* 0x000fea0003c00000 */
[----:B------:R-:W-:Y:S01]  /*03c0*/  IADD3 R61, -R71, RZ, RZ ;  /* 0x000000ff473d7210 */ /* 0x000fe20007ffe1ff */
[----:B------:R-:W-:Y:S01]  /*03d0*/  ULDC UR4, c[0x0][0x224] ;  /* 0x0000890000047ab9 */ /* 0x000fe20000000800 */
[----:B------:R-:W-:-:S03]  /*03e0*/  MOV R78, R71 ;  /* 0x00000047004e7202 */ /* 0x000fc60000000f00 */
[----:B------:R-:W-:Y:S01]  /*03f0*/  IMAD R61, R61, UR4, R14 ;  /* 0x000000043d3d7c24 */ /* 0x000fe2000f8e020e */
[----:B------:R-:W-:Y:S05]  /*0400*/  BRA `(.L_x_88) ;  /* 0x0000000000547947 */ /* 0x000fea0003800000 */
.L_x_87:
        /* <DEDUP_REMOVED lines=21> */
.L_x_88:
[----:B------:R-:W-:Y:S05]  /*0560*/  BSYNC B0 ;  /* 0x0000000000007941 */ /* 0x000fea0003800000 */
.L_x_86:
        /* <DEDUP_REMOVED lines=22> */
.L_x_90:
        /* <DEDUP_REMOVED lines=21> */
.L_x_91:
[----:B------:R-:W-:Y:S05]  /*0820*/  BSYNC B0 ;  /* 0x0000000000007941 */ /* 0x000fea0003800000 */
.L_x_89:
        /* <DEDUP_REMOVED lines=9> */
[----:B------:R-:W-:Y:S05]  /*08c0*/  CALL.REL.NOINC `($__internal_2_$__cuda_sm20_div_s64) ;  /* 0x0000003c00a47944 */ /* 0x000fea0003c00000 */
[----:B------:R-:W-:Y:S01]  /*08d0*/  IADD3 R3, -R71, RZ, RZ ;  /* 0x000000ff47037210 */ /* 0x000fe20007ffe1ff */
[----:B------:R-:W-:Y:S01]  /*08e0*/  ULDC UR4, c[0x0][0x224] ;  /* 0x0000890000047ab9 */ /* 0x000fe20000000800 */
[----:B------:R-:W-:-:S03]  /*08f0*/  MOV R76, R71 ;  /* 0x00000047004c7202 */ /* 0x000fc60000000f00 */
[----:B------:R-:W-:Y:S01]  /*0900*/  IMAD R62, R3, UR4, R62 ;  /* 0x00000004033e7c24 */ /* 0x000fe2000f8e023e */
[----:B------:R-:W-:Y:S05]  /*0910*/  BRA `(.L_x_94) ;  /* 0x0000000000547947 */ /* 0x000fea0003800000 */
.L_x_93:
        /* <DEDUP_REMOVED lines=21> */
.L_x_94:
[----:B------:R-:W-:Y:S05]  /*0a70*/  BSYNC B0 ;  /* 0x0000000000007941 */ /* 0x000fea0003800000 */
.L_x_92:
        /* <DEDUP_REMOVED lines=22> */
.L_x_96:
        /* <DEDUP_REMOVED lines=21> */
.L_x_97:
[----:B------:R-:W-:Y:S05]  /*0d30*/  BSYNC B0 ;  /* 0x0000000000007941 */ /* 0x000fea0003800000 */
.L_x_95:
        /* <DEDUP_REMOVED lines=14> */
.L_x_99:
        /* <DEDUP_REMOVED lines=21> */
.L_x_100:
[----:B------:R-:W-:Y:S05]  /*0f70*/  BSYNC B0 ;  /* 0x0000000000007941 */ /* 0x000fea0003800000 */
.L_x_98:
        /* <DEDUP_REMOVED lines=22> */
.L_x_102:
        /* <DEDUP_REMOVED lines=21> */
.L_x_103:
[----:B------:R-:W-:Y:S05]  /*1230*/  BSYNC B0 ;  /* 0x0000000000007941 */ /* 0x000fea0003800000 */
.L_x_101:
        /* <DEDUP_REMOVED lines=11> */
[----:B------:R-:W-:-:S04]  /*12f0*/  ULDC UR4, c[0x0][0x224] ;  /* 0x0000890000047ab9 */ /* 0x000fc80000000800 */
[----:B------:R-:W-:Y:S01]  /*1300*/  IMAD R64, R3, UR4, R64 ;  /* 0x0000000403407c24 */ /* 0x000fe2000f8e0240 */
[----:B------:R-:W-:Y:S05]  /*1310*/  BRA `(.L_x_106) ;  /* 0x0000000000547947 */ /* 0x000fea0003800000 */
.L_x_105:
        /* <DEDUP_REMOVED lines=21> */
.L_x_106:
[----:B------:R-:W-:Y:S05]  /*1470*/  BSYNC B0 ;  /* 0x0000000000007941 */ /* 0x000fea0003800000 */
.L_x_104:
[----:B------:R-:W0:Y:S01]  /*1480*/  LDC R6, c[0x0][0x254] ;  /* 0x00009500ff067b82 */ /* 0x000e220000000800 */
[----:B------:R-:W1:Y:S01]  /*1490*/  S2R R72, SR_CTAID.Y ;  /* 0x0000000000487919 */ /* 0x000e620000002600 */
[----:B------:R-:W-:Y:S01]  /*14a0*/  ULDC.64 UR10, c[0x0][0x208] ;  /* 0x00008200000a7ab9 */ /* 0x000fe20000000a00 */
[----:B------:R-:W-:Y:S01]  /*14b0*/  IMAD.MOV.U32 R16, RZ, RZ, RZ ;  /* 0x000000ffff107224 */ /* 0x000fe200078e00ff */
[----:B------:R-:W-:Y:S02]  /*14c0*/  CS2R R14, SRZ ;  /* 0x00000000000e7805 */ /* 0x000fe4000001ff00 */
[----:B------:R-:W-:Y:S02]  /*14d0*/  CS2R R12, SRZ ;  /* 0x00000000000c7805 */ /* 0x000fe4000001ff00 */
[----:B------:R-:W2:Y:S08]  /*14e0*/  LDC R5, c[0x0][0x21c] ;  /* 0x00008700ff057b82 */ /* 0x000eb00000000800 */
[----:B------:R-:W3:Y:S01]  /*14f0*/  LDC R2, c[0x0][0x228] ;  /* 0x00008a00ff027b82 */ /* 0x000ee20000000800 */
[----:B0-----:R-:W-:-:S04]  /*1500*/  IABS R8, R6 ;  /* 0x0000000600087213 */ /* 0x001fc80000000000 */
[----:B------:R-:W0:Y:S01]  /*1510*/  I2F.RP R4, R8 ;  /* 0x0000000800047306 */ /* 0x000e220000209400 */
[----:B--2---:R-:W-:Y:S02]  /*1520*/  IABS R7, R5 ;  /* 0x0000000500077213 */ /* 0x004fe40000000000 */
[----:B------:R-:W-:-:S04]  /*1530*/  LOP3.LUT R5, R5, R6, RZ, 0x3c, !PT ;  /* 0x0000000605057212 */ /* 0x000fc800078e3cff */
[----:B------:R-:W-:Y:S02]  /*1540*/  ISETP.GE.AND P5, PT, R5, RZ, PT ;  /* 0x000000ff0500720c */ /* 0x000fe40003fa6270 */
[----:B---3--:R-:W-:Y:S02]  /*1550*/  IABS R3, R2 ;  /* 0x0000000200037213 */ /* 0x008fe40000000000 */
[----:B------:R-:W-:Y:S01]  /*1560*/  LOP3.LUT R2, R2, R6, RZ, 0x3c, !PT ;  /* 0x0000000602027212 */ /* 0x000fe200078e3cff */
[----:B0-----:R-:W0:Y:S03]  /*1570*/  MUFU.RCP R10, R4 ;  /* 0x00000004000a7308 */ /* 0x001e260000001000 */
[----:B------:R-:W-:Y:S01]  /*1580*/  ISETP.GE.AND P4, PT, R2, RZ, PT ;  /* 0x000000ff0200720c */ /* 0x000fe20003f86270 */
[----:B0-----:R-:W-:-:S04]  /*1590*/  VIADD R10, R10, 0xffffffe ;  /* 0x0ffffffe0a0a7836 */ /* 0x001fc80000000000 */
[----:B------:R-:W0:Y:S02]  /*15a0*/  F2I.FTZ.U32.TRUNC.NTZ R11, R10 ;  /* 0x0000000a000b7305 */ /* 0x000e24000021f000 */
[----:B0-----:R-:W-:Y:S02]  /*15b0*/  IMAD.MOV R0, RZ, RZ, -R11 ;  /* 0x000000ffff007224 */ /* 0x001fe400078e0a0b */
[----:B------:R-:W-:Y:S02]  /*15c0*/  IMAD.MOV.U32 R10, RZ, RZ, RZ ;  /* 0x000000ffff0a7224 */ /* 0x000fe400078e00ff */
[----:B------:R-:W-:-:S04]  /*15d0*/  IMAD R0, R0, R8, RZ ;  /* 0x0000000800007224 */ /* 0x000fc800078e02ff */
[----:B------:R-:W-:-:S06]  /*15e0*/  IMAD.HI.U32 R0, R11, R0, R10 ;  /* 0x000000000b007227 */ /* 0x000fcc00078e000a */
[----:B------:R-:W-:-:S04]  /*15f0*/  IMAD.HI.U32 R10, R0, R7, RZ ;  /* 0x00000007000a7227 */ /* 0x000fc800078e00ff */
[----:B------:R-:W-:-:S04]  /*1600*/  IMAD.HI.U32 R9, R0, R3, RZ ;  /* 0x0000000300097227 */ /* 0x000fc800078e00ff */
[----:B------:R-:W-:Y:S02]  /*1610*/  IMAD.MOV R4, RZ, RZ, -R10 ;  /* 0x000000ffff047224 */ /* 0x000fe400078e0a0a */
[----:B------:R-:W-:Y:S02]  /*1620*/  IMAD.MOV R0, RZ, RZ, -R9 ;  /* 0x000000ffff007224 */ /* 0x000fe400078e0a09 */
[C---:B------:R-:W-:Y:S01]  /*1630*/  IMAD R7, R8.reuse, R4, R7 ;  /* 0x0000000408077224 */ /* 0x040fe200078e0207 */
[----:B------:R-:W-:Y:S01]  /*1640*/  CS2R R4, SRZ ;  /* 0x0000000000047805 */ /* 0x000fe2000001ff00 */
[C---:B------:R-:W-:Y:S02]  /*1650*/  IMAD R11, R8.reuse, R0, R3 ;  /* 0x00000000080b7224 */ /* 0x040fe400078e0203 */
[----:B------:R-:W0:Y:S01]  /*1660*/  LDC R0, c[0x0][0x22c] ;  /* 0x00008b00ff007b82 */ /* 0x000e220000000800 */
[C---:B------:R-:W-:Y:S01]  /*1670*/  ISETP.GT.U32.AND P1, PT, R8.reuse, R7, PT ;  /* 0x000000070800720c */ /* 0x040fe20003f24070 */
[----:B------:R-:W1:Y:S01]  /*1680*/  S2R R3, SR_TID.Y ;  /* 0x0000000000037919 */ /* 0x000e620000002200 */
[----:B------:R-:W-:-:S11]  /*1690*/  ISETP.GT.U32.AND P0, PT, R8, R11, PT ;  /* 0x0000000b0800720c */ /* 0x000fd60003f04070 */
[----:B------:R-:W-:Y:S02]  /*16a0*/  @!P1 IMAD.IADD R7, R7, 0x1, -R8 ;  /* 0x0000000107079824 */ /* 0x000fe400078e0a08 */
[-C--:B------:R-:W-:Y:S01]  /*16b0*/  @!P0 IADD3 R11, R11, -R8.reuse, RZ ;  /* 0x800000080b0b8210 */ /* 0x080fe20007ffe0ff */
[----:B------:R-:W-:Y:S02]  /*16c0*/  @!P1 VIADD R10, R10, 0x1 ;  /* 0x000000010a0a9836 */ /* 0x000fe40000000000 */
[-C--:B------:R-:W-:Y:S01]  /*16d0*/  ISETP.GE.U32.AND P3, PT, R7, R8.reuse, PT ;  /* 0x000000080700720c */ /* 0x080fe20003f66070 */
[----:B------:R-:W-:Y:S01]  /*16e0*/  @!P0 VIADD R9, R9, 0x1 ;  /* 0x0000000109098836 */ /* 0x000fe20000000000 */
[----:B------:R-:W-:Y:S01]  /*16f0*/  ISETP.GE.U32.AND P2, PT, R11, R8, PT ;  /* 0x000000080b00720c */ /* 0x000fe20003f46070 */
[----:B------:R-:W-:Y:S01]  /*1700*/  IMAD.MOV.U32 R11, RZ, RZ, RZ ;  /* 0x000000ffff0b7224 */ /* 0x000fe200078e00ff */
[----:B------:R-:W-:Y:S02]  /*1710*/  ISETP.NE.AND P0, PT, R6, RZ, PT ;  /* 0x000000ff0600720c */ /* 0x000fe40003f05270 */
[----:B------:R-:W-:-:S07]  /*1720*/  LOP3.LUT R6, RZ, R6, RZ, 0x33, !PT ;  /* 0x00000006ff067212 */ /* 0x000fce00078e33ff */
[----:B------:R-:W-:Y:S02]  /*1730*/  @P3 VIADD R10, R10, 0x1 ;  /* 0x000000010a0a3836 */ /* 0x000fe40000000000 */
[----:B------:R-:W-:Y:S02]  /*1740*/  @P2 VIADD R9, R9, 0x1 ;  /* 0x0000000109092836 */ /* 0x000fe40000000000 */
[----:B-1----:R-:W-:Y:S01]  /*1750*/  IMAD R72, R72, 0x8, R3 ;  /* 0x0000000848487824 */ /* 0x002fe200078e0203 */
[----:B------:R-:W-:Y:S01]  /*1760*/  @!P5 IADD3 R10, -R10, RZ, RZ ;  /* 0x000000ff0a0ad210 */ /* 0x000fe20007ffe1ff */
[----:B------:R-:W-:Y:S01]  /*1770*/  @!P4 IMAD.MOV R9, RZ, RZ, -R9 ;  /* 0x000000ffff09c224 */ /* 0x000fe200078e0a09 */
[----:B------:R-:W-:Y:S01]  /*1780*/  CS2R R2, SRZ ;  /* 0x0000000000027805 */ /* 0x000fe2000001ff00 */
[----:B------:R-:W-:Y:S01]  /*1790*/  IMAD.SHL.U32 R72, R72, 0x4, RZ ;  /* 0x0000000448487824 */ /* 0x000fe200078e00ff */
[C---:B------:R-:W-:Y:S02]  /*17a0*/  SEL R58, R6.reuse, R10, !P0 ;  /* 0x0000000a063a7207 */ /* 0x040fe40004000000 */
[----:B------:R-:W-:-:S02]  /*17b0*/  SEL R57, R6, R9, !P0 ;  /* 0x0000000906397207 */ /* 0x000fc40004000000 */
[----:B------:R-:W-:Y:S02]  /*17c0*/  CS2R R8, SRZ ;  /* 0x0000000000087805 */ /* 0x000fe4000001ff00 */
[----:B0-----:R-:W-:Y:S02]  /*17d0*/  ISETP.GE.AND P0, PT, R0, 0x1, PT ;  /* 0x000000010000780c */ /* 0x001fe40003f06270 */
[----:B------:R-:W-:Y:S02]  /*17e0*/  CS2R R6, SRZ ;  /* 0x0000000000067805 */ /* 0x000fe4000001ff00 */
[----:B------:R-:W-:Y:S01]  /*17f0*/  MOV R10, RZ ;  /* 0x000000ff000a7202 */ /* 0x000fe20000000f00 */
[----:B------:R-:W-:-:S08]  /*1800*/  IMAD.MOV.U32 R0, RZ, RZ, RZ ;  /* 0x000000ffff007224 */ /* 0x000fd000078e00ff */
[----:B------:R-:W-:Y:S05]  /*1810*/  @!P0 BRA `(.L_x_107) ;  /* 0x0000001400dc8947 */ /* 0x000fea0003800000 */
[----:B------:R-:W0:Y:S01]  /*1820*/  LDC R43, c[0x0][0x240] ;  /* 0x00009000ff2b7b82 */ /* 0x000e220000000800 */
[----:B------:R-:W-:Y:S01]  /*1830*/  ULDC UR6, c[0x0][0x280] ;  /* 0x0000a00000067ab9 */ /* 0x000fe20000000800 */
[----:B------:R-:W-:Y:S01]  /*1840*/  ULDC.64 UR4, c[0x0][0x238] ;  /* 0x00008e0000047ab9 */ /* 0x000fe20000000a00 */
[----:B------:R-:W-:Y:S01]  /*1850*/  IMAD R70, R72, UR6, RZ ;  /* 0x0000000648467c24 */ /* 0x000fe2000f8e02ff */
[----:B------:R-:W-:-:S04]  /*1860*/  HFMA2.MMA R16, -RZ, RZ, 0, 0 ;  /* 0x00000000ff107435 */ /* 0x000fc800000001ff */
[----:B------:R-:W1:Y:S01]  /*1870*/  LDC R17, c[0x0][0x234] ;  /* 0x00008d00ff117b82 */ /* 0x000e620000000800 */
[----:B------:R-:W-:-:S04]  /*1880*/  IADD3 R69, R70, UR6, RZ ;  /* 0x0000000646457c10 */ /* 0x000fc8000fffe0ff */
[----:B------:R-:W-:Y:S02]  /*1890*/  IADD3 R68, R69, UR6, RZ ;  /* 0x0000000645447c10 */ /* 0x000fe4000fffe0ff */
[----:B------:R-:W-:Y:S02]  /*18a0*/  SHF.R.S32.HI R66, RZ, 0x1f, R69 ;  /* 0x0000001fff427819 */ /* 0x000fe40000011445 */
[----:B------:R-:W-:Y:S01]  /*18b0*/  IADD3 R67, R68, UR6, RZ ;  /* 0x0000000644437c10 */ /* 0x000fe2000fffe0ff */
[----:B------:R-:W-:-:S03]  /*18c0*/  UMOV UR6, URZ ;  /* 0x0000003f00067c82 */ /* 0x000fc60008000000 */
[----:B------:R-:W-:Y:S01]  /*18d0*/  SHF.R.S32.HI R65, RZ, 0x1f, R67 ;  /* 0x0000001fff417819 */ /* 0x000fe20000011443 */
[-C--:B0-----:R-:W-:Y:S02]  /*18e0*/  IMAD R55, R61, R43.reuse, -UR4 ;  /* 0x800000043d377e24 */ /* 0x081fe4000f8e022b */
[-C--:B------:R-:W-:Y:S02]  /*18f0*/  IMAD R51, R62, R43.reuse, -UR4 ;  /* 0x800000043e337e24 */ /* 0x080fe4000f8e022b */
[-C--:B------:R-:W-:Y:S02]  /*1900*/  IMAD R47, R63, R43.reuse, -UR4 ;  /* 0x800000043f2f7e24 */ /* 0x080fe4000f8e022b */
[----:B------:R-:W-:Y:S01]  /*1910*/  IMAD R43, R64, R43, -UR4 ;  /* 0x80000004402b7e24 */ /* 0x000fe2000f8e022b */
[----:B------:R-:W-:Y:S01]  /*1920*/  ULDC UR4, c[0x0][0x268] ;  /* 0x00009a0000047ab9 */ /* 0x000fe20000000800 */
[----:B-1----:R-:W-:Y:S02]  /*1930*/  IMAD R56, R78, UR5, -R17 ;  /* 0x000000054e387c24 */ /* 0x002fe4000f8e0a11 */
[----:B------:R-:W-:-:S02]  /*1940*/  IMAD R54, R79, UR4, RZ ;  /* 0x000000044f367c24 */ /* 0x000fc4000f8e02ff */
[----:B------:R-:W-:Y:S02]  /*1950*/  IMAD R50, R77, UR4, RZ ;  /* 0x000000044d327c24 */ /* 0x000fe4000f8e02ff */
[----:B------:R-:W-:Y:S01]  /*1960*/  IMAD R46, R75, UR4, RZ ;  /* 0x000000044b2e7c24 */ /* 0x000fe2000f8e02ff */
[----:B------:R-:W-:Y:S01]  /*1970*/  SHF.R.S32.HI R53, RZ, 0x1f, R54 ;  /* 0x0000001fff357819 */ /* 0x000fe20000011436 */
[----:B------:R-:W-:Y:S01]  /*1980*/  IMAD R42, R73, UR4, RZ ;  /* 0x00000004492a7c24 */ /* 0x000fe2000f8e02ff */
[----:B------:R-:W-:Y:S01]  /*1990*/  SHF.R.S32.HI R49, RZ, 0x1f, R50 ;  /* 0x0000001fff317819 */ /* 0x000fe20000011432 */
[--C-:B------:R-:W-:Y:S01]  /*19a0*/  IMAD R52, R76, UR5, -R17.reuse ;  /* 0x000000054c347c24 */ /* 0x100fe2000f8e0a11 */
[----:B------:R-:W-:Y:S01]  /*19b0*/  SHF.R.S32.HI R45, RZ, 0x1f, R46 ;  /* 0x0000001fff2d7819 */ /* 0x000fe2000001142e */
[--C-:B------:R-:W-:Y:S01]  /*19c0*/  IMAD R48, R74, UR5, -R17.reuse ;  /* 0x000000054a307c24 */ /* 0x100fe2000f8e0a11 */
[----:B------:R-:W-:Y:S01]  /*19d0*/  SHF.R.S32.HI R41, RZ, 0x1f, R42 ;  /* 0x0000001fff297819 */ /* 0x000fe2000001142a */
[----:B------:R-:W-:-:S07]  /*19e0*/  IMAD R44, R71, UR5, -R17 ;  /* 0x00000005472c7c24 */ /* 0x000fce000f8e0a11 */
.L_x_120:
[----:B------:R-:W0:Y:S02]  /*19f0*/  LDC R17, c[0x0][0x230] ;  /* 0x00008c00ff117b82 */ /* 0x000e240000000800 */
[----:B0-----:R-:W-:-:S13]  /*1a00*/  ISETP.GE.AND P0, PT, R17, 0x1, PT ;  /* 0x000000011100780c */ /* 0x001fda0003f06270 */
[----:B------:R-:W-:Y:S05]  /*1a10*/  @!P0 BRA `(.L_x_108) ;  /* 0x0000001400488947 */ /* 0x000fea0003800000 */
[----:B------:R-:W0:Y:S01]  /*1a20*/  LDC R17, c[0x0][0x244] ;  /* 0x00009100ff117b82 */ /* 0x000e220000000800 */
[----:B------:R-:W-:Y:S01]  /*1a30*/  ULOP3.LUT UR7, URZ, UR6, URZ, 0x33, !UPT ;  /* 0x000000063f077292 */ /* 0x000fe2000f8e333f */
[----:B------:R-:W-:Y:S01]  /*1a40*/  ULDC UR4, c[0x0][0x22c] ;  /* 0x00008b0000047ab9 */ /* 0x000fe20000000800 */
[----:B------:R-:W-:Y:S02]  /*1a50*/  ULDC UR5, c[0x0][0x24c] ;  /* 0x0000930000057ab9 */ /* 0x000fe40000000800 */
[----:B------:R-:W-:Y:S02]  /*1a60*/  UIADD3 UR4, UR7, UR4, URZ ;  /* 0x0000000407047290 */ /* 0x000fe4000fffe03f */
[----:B------:R-:W-:Y:S01]  /*1a70*/  UISETP.NE.AND UP0, UPT, UR5, 0x1, UPT ;  /* 0x000000010500788c */ /* 0x000fe2000bf05270 */
[----:B------:R-:W-:Y:S01]  /*1a80*/  ULDC UR7, c[0x0][0x264] ;  /* 0x0000990000077ab9 */ /* 0x000fe20000000800 */
[----:B------:R-:W-:Y:S02]  /*1a90*/  UMOV UR9, URZ ;  /* 0x0000003f00097c82 */ /* 0x000fe40008000000 */
[----:B------:R-:W-:-:S03]  /*1aa0*/  USEL UR8, UR4, UR6, !UP0 ;  /* 0x0000000604087287 */ /* 0x000fc6000c000000 */
[----:B------:R-:W-:-:S03]  /*1ab0*/  ULDC.64 UR4, c[0x0][0x210] ;  /* 0x0000840000047ab9 */ /* 0x000fc60000000a00 */
[C---:B0-----:R-:W-:Y:S02]  /*1ac0*/  IMAD R39, R17.reuse, UR8, R56 ;  /* 0x0000000811277c24 */ /* 0x041fe4000f8e0238 */
[C---:B------:R-:W-:Y:S02]  /*1ad0*/  IMAD R37, R17.reuse, UR8, R52 ;  /* 0x0000000811257c24 */ /* 0x040fe4000f8e0234 */
[----:B------:R-:W-:Y:S01]  /*1ae0*/  IMAD R27, R17, UR8, R48 ;  /* 0x00000008111b7c24 */ /* 0x000fe2000f8e0230 */
[----:B------:R-:W-:Y:S01]  /*1af0*/  ISETP.GT.AND P0, PT, R39, -0x1, PT ;  /* 0xffffffff2700780c */ /* 0x000fe20003f04270 */
[----:B------:R-:W-:Y:S01]  /*1b00*/  IMAD R17, R17, UR8, R44 ;  /* 0x0000000811117c24 */ /* 0x000fe2000f8e022c */
[----:B------:R-:W-:Y:S02]  /*1b10*/  ISETP.GT.AND P2, PT, R37, -0x1, PT ;  /* 0xffffffff2500780c */ /* 0x000fe40003f44270 */
[----:B------:R-:W-:Y:S01]  /*1b20*/  ISETP.LT.AND P0, PT, R79, UR4, P0 ;  /* 0x000000044f007c0c */ /* 0x000fe20008701270 */
[----:B------:R-:W-:Y:S01]  /*1b30*/  IMAD R23, R17, UR7, RZ ;  /* 0x0000000711177c24 */ /* 0x000fe2000f8e02ff */
[----:B------:R-:W-:-:S02]  /*1b40*/  ISETP.GT.AND P1, PT, R27, -0x1, PT ;  /* 0xffffffff1b00780c */ /* 0x000fc40003f24270 */
[C---:B------:R-:W-:Y:S01]  /*1b50*/  ISETP.LT.AND P3, PT, R39.reuse, UR5, P0 ;  /* 0x0000000527007c0c */ /* 0x040fe20008761270 */
[----:B------:R-:W-:Y:S01]  /*1b60*/  IMAD R39, R39, UR7, RZ ;  /* 0x0000000727277c24 */ /* 0x000fe2000f8e02ff */
[----:B------:R-:W-:Y:S02]  /*1b70*/  ISETP.GT.AND P0, PT, R17, -0x1, PT ;  /* 0xffffffff1100780c */ /* 0x000fe40003f04270 */
[----:B------:R-:W-:Y:S02]  /*1b80*/  ISETP.LT.AND P2, PT, R77, UR4, P2 ;  /* 0x000000044d007c0c */ /* 0x000fe40009741270 */
[----:B------:R-:W-:Y:S02]  /*1b90*/  ISETP.LT.AND P1, PT, R75, UR4, P1 ;  /* 0x000000044b007c0c */ /* 0x000fe40008f21270 */
[----:B------:R-:W-:Y:S02]  /*1ba0*/  ISETP.LT.AND P0, PT, R73, UR4, P0 ;  /* 0x0000000449007c0c */ /* 0x000fe40008701270 */
[C---:B------:R-:W-:Y:S01]  /*1bb0*/  ISETP.LT.AND P2, PT, R37.reuse, UR5, P2 ;  /* 0x0000000525007c0c */ /* 0x040fe20009741270 */
[----:B------:R-:W-:Y:S01]  /*1bc0*/  IMAD R37, R37, UR7, RZ ;  /* 0x0000000725257c24 */ /* 0x000fe2000f8e02ff */
[C---:B------:R-:W-:Y:S01]  /*1bd0*/  ISETP.LT.AND P1, PT, R27.reuse, UR5, P1 ;  /* 0x000000051b007c0c */ /* 0x040fe20008f21270 */
[----:B------:R-:W-:Y:S01]  /*1be0*/  IMAD R27, R27, UR7, RZ ;  /* 0x000000071b1b7c24 */ /* 0x000fe2000f8e02ff */
[----:B------:R-:W-:-:S02]  /*1bf0*/  ISETP.LT.AND P0, PT, R17, UR5, P0 ;  /* 0x0000000511007c0c */ /* 0x000fc40008701270 */
[----:B------:R-:W-:Y:S02]  /*1c00*/  P2R R83, PR, RZ, 0x8 ;  /* 0x00000008ff537803 */ /* 0x000fe40000000000 */
[----:B------:R-:W-:Y:S02]  /*1c10*/  P2R R82, PR, RZ, 0x4 ;  /* 0x00000004ff527803 */ /* 0x000fe40000000000 */
[----:B------:R-:W-:Y:S02]  /*1c20*/  P2R R81, PR, RZ, 0x2 ;  /* 0x00000002ff517803 */ /* 0x000fe40000000000 */
[----:B------:R-:W-:Y:S02]  /*1c30*/  P2R R80, PR, RZ, 0x1 ;  /* 0x00000001ff507803 */ /* 0x000fe40000000000 */
[----:B------:R-:W-:Y:S02]  /*1c40*/  IADD3 R40, P3, R54, R39, RZ ;  /* 0x0000002736287210 */ /* 0x000fe40007f7e0ff */
[----:B------:R-:W-:-:S02]  /*1c50*/  IADD3 R38, P2, R50, R37, RZ ;  /* 0x0000002532267210 */ /* 0x000fc40007f5e0ff */
[----:B------:R-:W-:Y:S02]  /*1c60*/  IADD3 R36, P1, R46, R27, RZ ;  /* 0x0000001b2e247210 */ /* 0x000fe40007f3e0ff */
[----:B------:R-:W-:Y:S02]  /*1c70*/  IADD3 R25, P0, R42, R23, RZ ;  /* 0x000000172a197210 */ /* 0x000fe40007f1e0ff */
[----:B------:R-:W-:Y:S02]  /*1c80*/  LEA.HI.X.SX32 R39, R39, R53, 0x1, P3 ;  /* 0x0000003527277211 */ /* 0x000fe400018f0eff */
[----:B------:R-:W-:Y:S02]  /*1c90*/  LEA.HI.X.SX32 R37, R37, R49, 0x1, P2 ;  /* 0x0000003125257211 */ /* 0x000fe400010f0eff */
[----:B------:R-:W-:Y:S02]  /*1ca0*/  LEA.HI.X.SX32 R27, R27, R45, 0x1, P1 ;  /* 0x0000002d1b1b7211 */ /* 0x000fe400008f0eff */
[----:B------:R-:W-:-:S07]  /*1cb0*/  LEA.HI.X.SX32 R23, R23, R41, 0x1, P0 ;  /* 0x0000002917177211 */ /* 0x000fce00000f0eff */
.L_x_119:
[----:B------:R-:W0:Y:S02]  /*1cc0*/  LDC R17, c[0x0][0x21c] ;  /* 0x00008700ff117b82 */ /* 0x000e240000000800 */
[----:B0-----:R-:W-:-:S13]  /*1cd0*/  ISETP.GE.AND P0, PT, R17, 0x1, PT ;  /* 0x000000011100780c */ /* 0x001fda0003f06270 */
[----:B------:R-:W-:Y:S05]  /*1ce0*/  @!P0 BRA `(.L_x_109) ;  /* 0x0000001000808947 */ /* 0x000fea0003800000 */
[----:B------:R-:W0:Y:S01]  /*1cf0*/  LDC.64 R18, c[0x0][0x278] ;  /* 0x00009e00ff127b82 */ /* 0x000e220000000a00 */
[----:B------:R-:W-:Y:S01]  /*1d00*/  IABS R60, R57 ;  /* 0x00000039003c7213 */ /* 0x000fe20000000000 */
[----:B------:R-:W-:Y:S01]  /*1d10*/  ULDC UR4, c[0x0][0x260] ;  /* 0x0000980000047ab9 */ /* 0x000fe20000000800 */
[----:B------:R-:W-:Y:S01]  /*1d20*/  IABS R59, R58 ;  /* 0x0000003a003b7213 */ /* 0x000fe20000000000 */
[----:B------:R-:W-:Y:S01]  /*1d30*/  ULDC UR5, c[0x0][0x218] ;  /* 0x0000860000057ab9 */ /* 0x000fe20000000800 */
[----:B------:R-:W1:Y:S01]  /*1d40*/  I2F.RP R17, R60 ;  /* 0x0000003c00117306 */ /* 0x000e620000209400 */
[----:B------:R-:W-:Y:S01]  /*1d50*/  SHF.R.S32.HI R85, RZ, 0x1f, R70 ;  /* 0x0000001fff557819 */ /* 0x000fe20000011446 */
[----:B------:R-:W-:Y:S01]  /*1d60*/  IMAD.MOV.U32 R28, RZ, RZ, RZ ;  /* 0x000000ffff1c7224 */ /* 0x000fe200078e00ff */
[----:B------:R-:W2:Y:S01]  /*1d70*/  LDC R24, c[0x0][0x230] ;  /* 0x00008c00ff187b82 */ /* 0x000ea20000000800 */
[----:B------:R-:W-:Y:S01]  /*1d80*/  SHF.R.S32.HI R89, RZ, 0x1f, R68 ;  /* 0x0000001fff597819 */ /* 0x000fe20000011444 */
[----:B------:R-:W-:Y:S01]  /*1d90*/  IMAD.MOV.U32 R107, RZ, RZ, RZ ;  /* 0x000000ffff6b7224 */ /* 0x000fe200078e00ff */
[----:B------:R-:W-:Y:S01]  /*1da0*/  ISETP.NE.AND P3, PT, R83, RZ, PT ;  /* 0x000000ff5300720c */ /* 0x000fe20003f65270 */
[----:B------:R-:W-:Y:S01]  /*1db0*/  ULDC UR8, c[0x0][0x228] ;  /* 0x00008a0000087ab9 */ /* 0x000fe20000000800 */
[----:B------:R-:W3:Y:S01]  /*1dc0*/  I2F.RP R22, R59 ;  /* 0x0000003b00167306 */ /* 0x000ee20000209400 */
[----:B------:R-:W-:Y:S01]  /*1dd0*/  ISETP.NE.AND P4, PT, R82, RZ, PT ;  /* 0x000000ff5200720c */ /* 0x000fe20003f85270 */
[----:B------:R-:W-:Y:S01]  /*1de0*/  ULDC UR7, c[0x0][0x21c] ;  /* 0x0000870000077ab9 */ /* 0x000fe20000000800 */
[----:B------:R-:W4:Y:S01]  /*1df0*/  LDC.64 R20, c[0x0][0x248] ;  /* 0x00009200ff147b82 */ /* 0x000f220000000a00 */
[----:B------:R-:W-:-:S02]  /*1e00*/  ISETP.NE.AND P6, PT, R80, RZ, PT ;  /* 0x000000ff5000720c */ /* 0x000fc40003fc5270 */
[-C--:B------:R-:W-:Y:S02]  /*1e10*/  IABS R99, R57.reuse ;  /* 0x0000003900637213 */ /* 0x080fe40000000000 */
[----:B-1----:R-:W1:Y:S01]  /*1e20*/  MUFU.RCP R17, R17 ;  /* 0x0000001100117308 */ /* 0x002e620000001000 */
[----:B------:R-:W-:Y:S01]  /*1e30*/  IABS R98, R58 ;  /* 0x0000003a00627213 */ /* 0x000fe20000000000 */
[----:B0-----:R-:W-:Y:S01]  /*1e40*/  IMAD R29, R18, UR9, RZ ;  /* 0x00000009121d7c24 */ /* 0x001fe2000f8e02ff */
[----:B------:R-:W-:Y:S01]  /*1e50*/  IABS R100, R72 ;  /* 0x0000004800647213 */ /* 0x000fe20000000000 */
[----:B------:R-:W-:Y:S01]  /*1e60*/  IMAD R88, R19, UR6, RZ ;  /* 0x0000000613587c24 */ /* 0x000fe2000f8e02ff */
[----:B------:R-:W-:Y:S01]  /*1e70*/  LOP3.LUT R19, RZ, UR9, RZ, 0x33, !PT ;  /* 0x00000009ff137c12 */ /* 0x000fe2000f8e33ff */
[----:B------:R-:W-:Y:S01]  /*1e80*/  IMAD.MOV R99, RZ, RZ, -R99 ;  /* 0x000000ffff637224 */ /* 0x000fe200078e0a63 */
[----:B------:R-:W-:Y:S01]  /*1e90*/  SHF.R.S32.HI R87, RZ, 0x1f, R29 ;  /* 0x0000001fff577819 */ /* 0x000fe2000001141d */
[----:B---3--:R-:W0:Y:S01]  /*1ea0*/  MUFU.RCP R22, R22 ;  /* 0x0000001600167308 */ /* 0x008e220000001000 */
[----:B------:R-:W-:Y:S01]  /*1eb0*/  SHF.R.S32.HI R18, RZ, 0x1f, R88 ;  /* 0x0000001fff127819 */ /* 0x000fe20000011458 */
[----:B--2---:R-:W-:Y:S01]  /*1ec0*/  IMAD.IADD R24, R19, 0x1, R24 ;  /* 0x0000000113187824 */ /* 0x004fe200078e0218 */
[----:B------:R-:W-:Y:S01]  /*1ed0*/  IADD3 R86, P1, P0, R29, R88, R70 ;  /* 0x000000581d567210 */ /* 0x000fe2000783e046 */
[----:B------:R-:W-:Y:S01]  /*1ee0*/  IMAD.MOV R98, RZ, RZ, -R98 ;  /* 0x000000ffff627224 */ /* 0x000fe200078e0a62 */
[----:B------:R-:W-:-:S02]  /*1ef0*/  LOP3.LUT R104, RZ, R57, RZ, 0x33, !PT ;  /* 0x00000039ff687212 */ /* 0x000fc400078e33ff */
[----:B------:R-:W-:Y:S01]  /*1f00*/  IADD3.X R85, R87, R18, R85, P1, P0 ;  /* 0x0000001257557210 */ /* 0x000fe20000fe0455 */
[----:B-1----:R-:W-:Y:S01]  /*1f10*/  VIADD R30, R17, 0xffffffe ;  /* 0x0ffffffe111e7836 */ /* 0x002fe20000000000 */
[----:B------:R-:W-:Y:S02]  /*1f20*/  IADD3 R84, P1, P0, R29, R88, R68 ;  /* 0x000000581d547210 */ /* 0x000fe4000783e044 */
[----:B----4-:R-:W-:Y:S01]  /*1f30*/  ISETP.NE.AND P2, PT, R21, 0x1, PT ;  /* 0x000000011500780c */ /* 0x010fe20003f45270 */
[----:B------:R-:W1:Y:S01]  /*1f40*/  F2I.FTZ.U32.TRUNC.NTZ R31, R30 ;  /* 0x0000001e001f7305 */ /* 0x000e62000021f000 */
[----:B------:R-:W-:Y:S02]  /*1f50*/  IADD3.X R89, R87, R18, R89, P1, P0 ;  /* 0x0000001257597210 */ /* 0x000fe40000fe0459 */
[----:B------:R-:W-:Y:S02]  /*1f60*/  IADD3 R88, P1, P0, R29, R88, R67 ;  /* 0x000000581d587210 */ /* 0x000fe4000783e043 */
[----:B------:R-:W-:Y:S01]  /*1f70*/  SEL R21, R24, UR9, !P2 ;  /* 0x0000000918157c07 */ /* 0x000fe2000d000000 */
[----:B0-----:R-:W-:Y:S01]  /*1f80*/  VIADD R22, R22, 0xffffffe ;  /* 0x0ffffffe16167836 */ /* 0x001fe20000000000 */
[----:B------:R-:W-:-:S02]  /*1f90*/  IADD3.X R87, R87, R18, R65, P1, P0 ;  /* 0x0000001257577210 */ /* 0x000fc40000fe0441 */
[----:B------:R-:W-:Y:S01]  /*1fa0*/  LOP3.LUT R101, RZ, R58, RZ, 0x33, !PT ;  /* 0x0000003aff657212 */ /* 0x000fe200078e33ff */
[CC--:B------:R-:W-:Y:S01]  /*1fb0*/  IMAD R18, R21.reuse, R20.reuse, R51 ;  /* 0x0000001415127224 */ /* 0x0c0fe200078e0233 */
[----:B------:R-:W0:Y:S01]  /*1fc0*/  F2I.FTZ.U32.TRUNC.NTZ R29, R22 ;  /* 0x00000016001d7305 */ /* 0x000e22000021f000 */
[CC--:B------:R-:W-:Y:S02]  /*1fd0*/  IMAD R19, R21.reuse, R20.reuse, R55 ;  /* 0x0000001415137224 */ /* 0x0c0fe400078e0237 */
[C---:B------:R-:W-:Y:S01]  /*1fe0*/  IMAD R94, R18.reuse, UR4, RZ ;  /* 0x00000004125e7c24 */ /* 0x040fe2000f8e02ff */
[----:B------:R-:W-:Y:S01]  /*1ff0*/  ISETP.GT.AND P4, PT, R18, -0x1, P4 ;  /* 0xffffffff1200780c */ /* 0x000fe20002784270 */
[-C--:B------:R-:W-:Y:S01]  /*2000*/  IMAD R17, R21, R20.reuse, R47 ;  /* 0x0000001415117224 */ /* 0x080fe200078e022f */
[----:B------:R-:W-:Y:S01]  /*2010*/  ISETP.GT.AND P5, PT, R19, -0x1, P3 ;  /* 0xffffffff1300780c */ /* 0x000fe20001fa4270 */
[----:B------:R-:W-:Y:S01]  /*2020*/  IMAD R21, R21, R20, R43 ;  /* 0x0000001415157224 */ /* 0x000fe200078e022b */
[C---:B------:R-:W-:Y:S01]  /*2030*/  IADD3 R95, P2, R94.reuse, R38, RZ ;  /* 0x000000265e5f7210 */ /* 0x040fe20007f5e0ff */
[----:B-1----:R-:W-:Y:S01]  /*2040*/  IMAD.MOV R105, RZ, RZ, -R31 ;  /* 0x000000ffff697224 */ /* 0x002fe200078e0a1f */
[----:B------:R-:W-:Y:S01]  /*2050*/  ISETP.NE.AND P3, PT, R81, RZ, PT ;  /* 0x000000ff5100720c */ /* 0x000fe20003f65270 */
[----:B------:R-:W-:Y:S01]  /*2060*/  IMAD.MOV.U32 R30, RZ, RZ, RZ ;  /* 0x000000ffff1e7224 */ /* 0x000fe200078e00ff */
[----:B------:R-:W-:Y:S01]  /*2070*/  LEA.HI.X.SX32 R94, R94, R37, 0x1, P2 ;  /* 0x000000255e5e7211 */ /* 0x000fe200010f0eff */
[----:B------:R-:W-:Y:S01]  /*2080*/  IMAD R105, R105, R60, RZ ;  /* 0x0000003c69697224 */ /* 0x000fe200078e02ff */
[----:B------:R-:W-:Y:S01]  /*2090*/  ISETP.GT.AND P3, PT, R17, -0x1, P3 ;  /* 0xffffffff1100780c */ /* 0x000fe20001f64270 */
[----:B0-----:R-:W-:Y:S01]  /*20a0*/  IMAD.MOV R20, RZ, RZ, -R29 ;  /* 0x000000ffff147224 */ /* 0x001fe200078e0a1d */
[----:B------:R-:W-:Y:S01]  /*20b0*/  ISETP.GT.AND P2, PT, R21, -0x1, P6 ;  /* 0xffffffff1500780c */ /* 0x000fe20003744270 */
[----:B------:R-:W-:Y:S01]  /*20c0*/  IMAD.HI.U32 R105, R31, R105, R30 ;  /* 0x000000691f697227 */ /* 0x000fe200078e001e */
[----:B------:R-:W-:-:S02]  /*20d0*/  ISETP.LT.AND P5, PT, R19, UR5, P5 ;  /* 0x0000000513007c0c */ /* 0x000fc4000afa1270 */
[----:B------:R-:W-:Y:S01]  /*20e0*/  ISETP.LT.AND P4, PT, R18, UR5, P4 ;  /* 0x0000000512007c0c */ /* 0x000fe2000a781270 */
[----:B------:R-:W-:Y:S01]  /*20f0*/  IMAD R103, R20, R59, RZ ;  /* 0x0000003b14677224 */ /* 0x000fe200078e02ff */
[----:B------:R-:W-:Y:S01]  /*2100*/  ISETP.LT.AND P3, PT, R17, UR5, P3 ;  /* 0x0000000511007c0c */ /* 0x000fe20009f61270 */
[----:B------:R-:W-:Y:S01]  /*2110*/  IMAD R96, R19, UR4, RZ ;  /* 0x0000000413607c24 */ /* 0x000fe2000f8e02ff */
[----:B------:R-:W-:Y:S01]  /*2120*/  ISETP.LT.AND P2, PT, R21, UR5, P2 ;  /* 0x0000000515007c0c */ /* 0x000fe20009741270 */
[----:B------:R-:W-:Y:S01]  /*2130*/  IMAD.HI.U32 R103, R29, R103, R28 ;  /* 0x000000671d677227 */ /* 0x000fe200078e001c */
[----:B------:R-:W-:Y:S02]  /*2140*/  ISETP.NE.AND P6, PT, R58, RZ, PT ;  /* 0x000000ff3a00720c */ /* 0x000fe40003fc5270 */
[----:B------:R-:W-:Y:S01]  /*2150*/  IADD3 R97, P0, R96, R40, RZ ;  /* 0x0000002860617210 */ /* 0x000fe20007f1e0ff */
[----:B------:R-:W-:Y:S01]  /*2160*/  IMAD R92, R17, UR4, RZ ;  /* 0x00000004115c7c24 */ /* 0x000fe2000f8e02ff */
[----:B------:R-:W-:Y:S01]  /*2170*/  LOP3.LUT R17, R72, R57, RZ, 0x3c, !PT ;  /* 0x0000003948117212 */ /* 0x000fe200078e3cff */
[----:B------:R-:W0:Y:S01]  /*2180*/  @P5 LDC.64 R34, c[0x0][0x258] ;  /* 0x00009600ff225b82 */ /* 0x000e220000000a00 */
[----:B------:R-:W-:Y:S01]  /*2190*/  IMAD R90, R21, UR4, RZ ;  /* 0x00000004155a7c24 */ /* 0x000fe2000f8e02ff */
[----:B------:R-:W-:Y:S01]  /*21a0*/  LEA.HI.X.SX32 R96, R96, R39, 0x1, P0 ;  /* 0x0000002760607211 */ /* 0x000fe200000f0eff */
[----:B------:R-:W-:Y:S01]  /*21b0*/  ULDC.64 UR4, c[0x0][0x270] ;  /* 0x00009c0000047ab9 */ /* 0x000fe20000000a00 */
[----:B------:R-:W-:-:S02]  /*21c0*/  IADD3 R93, P1, R92, R36, RZ ;  /* 0x000000245c5d7210 */ /* 0x000fc40007f3e0ff */
[----:B------:R-:W-:Y:S02]  /*21d0*/  IADD3 R91, P0, R90, R25, RZ ;  /* 0x000000195a5b7210 */ /* 0x000fe40007f1e0ff */
[----:B------:R-:W1:Y:S01]  /*21e0*/  @P4 LDC.64 R32, c[0x0][0x258] ;  /* 0x00009600ff204b82 */ /* 0x000e620000000a00 */
[----:B------:R-:W-:Y:S02]  /*21f0*/  LEA.HI.X.SX32 R92, R92, R27, 0x1, P1 ;  /* 0x0000001b5c5c7211 */ /* 0x000fe400008f0eff */
[----:B------:R-:W-:Y:S02]  /*2200*/  LEA.HI.X.SX32 R90, R90, R23, 0x1, P0 ;  /* 0x000000175a5a7211 */ /* 0x000fe400000f0eff */
[----:B------:R-:W-:Y:S02]  /*2210*/  ISETP.GE.AND P1, PT, R17, RZ, PT ;  /* 0x000000ff1100720c */ /* 0x000fe40003f26270 */
[----:B------:R-:W-:Y:S01]  /*2220*/  ISETP.NE.AND P0, PT, R57, RZ, PT ;  /* 0x000000ff3900720c */ /* 0x000fe20003f05270 */
[----:B------:R-:W2:Y:S01]  /*2230*/  @P3 LDC.64 R30, c[0x0][0x258] ;  /* 0x00009600ff1e3b82 */ /* 0x000ea20000000a00 */
[----:B------:R-:W-:-:S02]  /*2240*/  P2R R106, PR, RZ, 0x2 ;  /* 0x00000002ff6a7803 */ /* 0x000fc40000000000 */
[----:B------:R-:W-:-:S05]  /*2250*/  P2R R108, PR, RZ, 0x1 ;  /* 0x00000001ff6c7803 */ /* 0x000fca0000000000 */
[----:B------:R-:W3:Y:S04]  /*2260*/  @P2 LDC.64 R28, c[0x0][0x258] ;  /* 0x00009600ff1c2b82 */ /* 0x000ee80000000a00 */
.L_x_118:
[----:B------:R-:W-:Y:S01]  /*2270*/  @P5 IADD3 R109, P0, R107, R97, RZ ;  /* 0x000000616b6d5210 */ /* 0x000fe20007f1e0ff */
[----:B------:R-:W-:Y:S01]  /*2280*/  VIADD R114, R72, 0x3 ;  /* 0x0000000348727836 */ /* 0x000fe20000000000 */
[----:B------:R-:W-:Y:S01]  /*2290*/  IABS R102, R107 ;  /* 0x0000006b00667213 */ /* 0x000fe20000000000 */
[----:B------:R-:W-:Y:S01]  /*22a0*/  IMAD.HI.U32 R26, R105, R100, RZ ;  /* 0x00000064691a7227 */ /* 0x000fe200078e00ff */
[C---:B------:R-:W-:Y:S01]  /*22b0*/  @P5 LEA.HI.X.SX32 R24, R107.reuse, R96, 0x1, P0 ;  /* 0x000000606b185211 */ /* 0x040fe200000f0eff */
[----:B------:R-:W-:Y:S01]  /*22c0*/  BSSY B0, `(.L_x_110) ;  /* 0x0000064000007945 */ /* 0x000fe20003800000 */
[C---:B------:R-:W-:Y:S02]  /*22d0*/  @P4 IADD3 R21, P0, R107.reuse, R95, RZ ;  /* 0x0000005f6b154210 */ /* 0x040fe40007f1e0ff */
[----:B------:R-:W-:Y:S02]  /*22e0*/  CS2R R18, SRZ ;  /* 0x0000000000127805 */ /* 0x000fe4000001ff00 */
[----:B------:R-:W-:Y:S02]  /*22f0*/  IABS R110, R114 ;  /* 0x00000072006e7213 */ /* 0x000fe40000000000 */
[C---:B------:R-:W-:Y:S02]  /*2300*/  @P4 LEA.HI.X.SX32 R22, R107.reuse, R94, 0x1, P0 ;  /* 0x0000005e6b164211 */ /* 0x040fe400000f0eff */
[C---:B------:R-:W-:Y:S02]  /*2310*/  @P3 IADD3 R17, P0, R107.reuse, R93, RZ ;  /* 0x0000005d6b113210 */ /* 0x040fe40007f1e0ff */
[----:B------:R-:W-:Y:S02]  /*2320*/  ISETP.NE.AND P1, PT, R108, RZ, PT ;  /* 0x000000ff6c00720c */ /* 0x000fe40003f25270 */
[----:B------:R-:W-:Y:S02]  /*2330*/  @P3 LEA.HI.X.SX32 R20, R107, R92, 0x1, P0 ;  /* 0x0000005c6b143211 */ /* 0x000fe400000f0eff */
[C---:B0-----:R-:W-:Y:S04]  /*2340*/  @P5 LEA R122, P0, R109.reuse, R34, 0x1 ;  /* 0x000000226d7a5211 */ /* 0x041fe800078008ff */
[----:B------:R-:W-:Y:S01]  /*2350*/  @P5 LEA.HI.X R123, R109, R35, R24, 0x1, P0 ;  /* 0x000000236d7b5211 */ /* 0x000fe200000f0c18 */
[----:B------:R-:W-:Y:S01]  /*2360*/  IMAD.HI.U32 R24, R103, R102, RZ ;  /* 0x0000006667187227 */ /* 0x000fe200078e00ff */
[C---:B-1----:R-:W-:Y:S03]  /*2370*/  @P4 LEA R120, P0, R21.reuse, R32, 0x1 ;  /* 0x0000002015784211 */ /* 0x042fe600078008ff */
[----:B------:R0:W5:Y:S01]  /*2380*/  @P5 LDG.E.U16 R112, desc[UR10][R122.64] ;  /* 0x0000000a7a705981 */ /* 0x000162000c1e1500 */
[----:B------:R-:W-:Y:S01]  /*2390*/  @P4 LEA.HI.X R121, R21, R33, R22, 0x1, P0 ;  /* 0x0000002115794211 */ /* 0x000fe200000f0c16 */
[----:B------:R-:W-:Y:S01]  /*23a0*/  IMAD R102, R24, R98, R102 ;  /* 0x0000006218667224 */ /* 0x000fe200078e0266 */
[C---:B--2---:R-:W-:Y:S01]  /*23b0*/  @P3 LEA R118, P0, R17.reuse, R30, 0x1 ;  /* 0x0000001e11763211 */ /* 0x044fe200078008ff */
[----:B------:R-:W-:Y:S03]  /*23c0*/  VIADD R22, R72, 0x2 ;  /* 0x0000000248167836 */ /* 0x000fe60000000000 */
[----:B------:R-:W-:Y:S02]  /*23d0*/  @P3 LEA.HI.X R119, R17, R31, R20, 0x1, P0 ;  /* 0x0000001f11773211 */ /* 0x000fe400000f0c14 */
[C---:B------:R-:W-:Y:S02]  /*23e0*/  @P2 IADD3 R17, P0, R107.reuse, R91, RZ ;  /* 0x0000005b6b112210 */ /* 0x040fe40007f1e0ff */
[----:B------:R-:W-:Y:S02]  /*23f0*/  IABS R109, R22 ;  /* 0x00000016006d7213 */ /* 0x000fe40000000000 */
[----:B------:R-:W-:Y:S02]  /*2400*/  @P2 LEA.HI.X.SX32 R20, R107, R90, 0x1, P0 ;  /* 0x0000005a6b142211 */ /* 0x000fe400000f0eff */
[----:B---3--:R-:W-:Y:S01]  /*2410*/  @P2 LEA R116, P0, R17, R28, 0x1 ;  /* 0x0000001c11742211 */ /* 0x008fe200078008ff */
[----:B------:R-:W-:Y:S03]  /*2420*/  IMAD.HI.U32 R21, R105, R109, RZ ;  /* 0x0000006d69157227 */ /* 0x000fe600078e00ff */
[----:B------:R-:W-:Y:S01]  /*2430*/  @P2 LEA.HI.X R117, R17, R29, R20, 0x1, P0 ;  /* 0x0000001d11752211 */ /* 0x000fe200000f0c14 */
[-C--:B------:R-:W-:Y:S02]  /*2440*/  IMAD R17, R26, R99.reuse, R100 ;  /* 0x000000631a117224 */ /* 0x080fe400078e0264 */
[----:B------:R-:W-:Y:S02]  /*2450*/  VIADD R20, R72, 0x1 ;  /* 0x0000000148147836 */ /* 0x000fe40000000000 */
[----:B------:R-:W-:Y:S01]  /*2460*/  IMAD R109, R21, R99, R109 ;  /* 0x00000063156d7224 */ /* 0x000fe200078e026d */
[----:B------:R-:W-:Y:S02]  /*2470*/  ISETP.GT.U32.AND P0, PT, R60, R17, PT ;  /* 0x000000113c00720c */ /* 0x000fe40003f04070 */
[----:B------:R-:W-:Y:S05]  /*2480*/  IABS R111, R20 ;  /* 0x00000014006f7213 */ /* 0x000fea0000000000 */
[----:B------:R-:W-:Y:S04]  /*2490*/  IMAD.HI.U32 R113, R105, R111, RZ ;  /* 0x0000006f69717227 */ /* 0x000fe800078e00ff */
[-C--:B------:R-:W-:Y:S02]  /*24a0*/  IMAD R111, R113, R99.reuse, R111 ;  /* 0x00000063716f7224 */ /* 0x080fe400078e026f */
[----:B------:R-:W-:Y:S02]  /*24b0*/  @!P0 IMAD.IADD R17, R17, 0x1, -R60 ;  /* 0x0000000111118824 */ /* 0x000fe400078e0a3c */
[----:B------:R-:W-:Y:S01]  /*24c0*/  @!P0 VIADD R26, R26, 0x1 ;  /* 0x000000011a1a8836 */ /* 0x000fe20000000000 */
[----:B------:R-:W-:Y:S11]  /*24d0*/  ISETP.GT.U32.AND P0, PT, R59, R102, PT ;  /* 0x000000663b00720c */ /* 0x000ff60003f04070 */
[----:B------:R-:W-:Y:S02]  /*24e0*/  @!UPT UIADD3 URZ, URZ, URZ, URZ ;  /* 0x0000003f3f3ff290 */ /* 0x000fe4000fffe03f */
[----:B------:R-:W-:Y:S02]  /*24f0*/  @!P0 IMAD.IADD R102, R102, 0x1, -R59 ;  /* 0x0000000166668824 */ /* 0x000fe400078e0a3b */
[----:B------:R-:W-:Y:S01]  /*2500*/  @!P0 VIADD R24, R24, 0x1 ;  /* 0x0000000118188836 */ /* 0x000fe20000000000 */
[----:B------:R-:W-:Y:S01]  /*2510*/  ISETP.GE.U32.AND P0, PT, R17, R60, PT ;  /* 0x0000003c1100720c */ /* 0x000fe20003f06070 */
[----:B------:R-:W-:Y:S04]  /*2520*/  IMAD.HI.U32 R17, R105, R110, RZ ;  /* 0x0000006e69117227 */ /* 0x000fe800078e00ff */
[----:B------:R-:W-:Y:S08]  /*2530*/  IMAD R110, R17, R99, R110 ;  /* 0x00000063116e7224 */ /* 0x000ff000078e026e */
[----:B------:R-:W-:Y:S01]  /*2540*/  @P0 VIADD R26, R26, 0x1 ;  /* 0x000000011a1a0836 */ /* 0x000fe20000000000 */
[C---:B------:R-:W-:Y:S11]  /*2550*/  ISETP.GT.U32.AND P0, PT, R60.reuse, R111, PT ;  /* 0x0000006f3c00720c */ /* 0x040ff60003f04070 */
[----:B------:R-:W-:Y:S02]  /*2560*/  @!UPT UIADD3 URZ, URZ, URZ, URZ ;  /* 0x0000003f3f3ff290 */ /* 0x000fe4000fffe03f */
[--C-:B------:R-:W-:Y:S02]  /*2570*/  @!P0 IMAD.IADD R111, R111, 0x1, -R60.reuse ;  /* 0x000000016f6f8824 */ /* 0x100fe400078e0a3c */
[----:B------:R-:W-:Y:S01]  /*2580*/  @!P0 VIADD R113, R113, 0x1 ;  /* 0x0000000171718836 */ /* 0x000fe20000000000 */
[C---:B------:R-:W-:Y:S11]  /*2590*/  ISETP.GT.U32.AND P0, PT, R60.reuse, R109, PT ;  /* 0x0000006d3c00720c */ /* 0x040ff60003f04070 */
[----:B------:R-:W-:Y:S02]  /*25a0*/  @!UPT UIADD3 URZ, URZ, URZ, URZ ;  /* 0x0000003f3f3ff290 */ /* 0x000fe4000fffe03f */
[--C-:B------:R-:W-:Y:S02]  /*25b0*/  @!P0 IMAD.IADD R109, R109, 0x1, -R60.reuse ;  /* 0x000000016d6d8824 */ /* 0x100fe400078e0a3c */
[----:B------:R-:W-:Y:S01]  /*25c0*/  @!P0 VIADD R21, R21, 0x1 ;  /* 0x0000000115158836 */ /* 0x000fe20000000000 */
[----:B------:R-:W-:Y:S11]  /*25d0*/  ISETP.GT.U32.AND P0, PT, R60, R110, PT ;  /* 0x0000006e3c00720c */ /* 0x000ff60003f04070 */
[----:B------:R-:W-:Y:S02]  /*25e0*/  @!UPT UIADD3 URZ, URZ, URZ, URZ ;  /* 0x0000003f3f3ff290 */ /* 0x000fe4000fffe03f */
[----:B------:R-:W-:Y:S02]  /*25f0*/  @!P0 IMAD.IADD R110, R110, 0x1, -R60 ;  /* 0x000000016e6e8824 */ /* 0x000fe400078e0a3c */
[----:B------:R-:W-:Y:S01]  /*2600*/  @!P0 VIADD R17, R17, 0x1 ;  /* 0x0000000111118836 */ /* 0x000fe20000000000 */
[----:B------:R-:W-:Y:S11]  /*2610*/  ISETP.GE.U32.AND P0, PT, R102, R59, PT ;  /* 0x0000003b6600720c */ /* 0x000ff60003f06070 */
[----:B------:R-:W-:Y:S02]  /*2620*/  @!UPT UIADD3 URZ, URZ, URZ, URZ ;  /* 0x0000003f3f3ff290 */ /* 0x000fe4000fffe03f */
[----:B------:R-:W-:Y:S01]  /*2630*/  @P0 VIADD R24, R24, 0x1 ;  /* 0x0000000118180836 */ /* 0x000fe20000000000 */
[-C--:B------:R-:W-:Y:S02]  /*2640*/  ISETP.GE.U32.AND P0, PT, R111, R60.reuse, PT ;  /* 0x0000003c6f00720c */ /* 0x080fe40003f06070 */
[----:B------:R0:W5:Y:S11]  /*2650*/  @P4 LDG.E.U16 R111, desc[UR10][R120.64] ;  /* 0x0000000a786f4981 */ /* 0x000176000c1e1500 */
[----:B------:R-:W-:Y:S01]  /*2660*/  @P0 VIADD R113, R113, 0x1 ;  /* 0x0000000171710836 */ /* 0x000fe20000000000 */
[----:B------:R-:W-:Y:S02]  /*2670*/  ISETP.GE.U32.AND P0, PT, R109, R60, PT ;  /* 0x0000003c6d00720c */ /* 0x000fe40003f06070 */
[----:B------:R-:W-:Y:S11]  /*2680*/  LOP3.LUT R109, R107, R58, RZ, 0x3c, !PT ;  /* 0x0000003a6b6d7212 */ /* 0x000ff600078e3cff */
[----:B------:R-:W-:Y:S01]  /*2690*/  @P0 VIADD R21, R21, 0x1 ;  /* 0x0000000115150836 */ /* 0x000fe20000000000 */
[----:B------:R-:W-:Y:S02]  /*26a0*/  ISETP.GE.U32.AND P0, PT, R110, R60, PT ;  /* 0x0000003c6e00720c */ /* 0x000fe40003f06070 */
[----:B------:R0:W5:Y:S11]  /*26b0*/  @P3 LDG.E.U16 R110, desc[UR10][R118.64] ;  /* 0x0000000a766e3981 */ /* 0x000176000c1e1500 */
[----:B------:R-:W-:Y:S01]  /*26c0*/  @P0 VIADD R17, R17, 0x1 ;  /* 0x0000000111110836 */ /* 0x000fe20000000000 */
[----:B------:R-:W-:Y:S02]  /*26d0*/  ISETP.GE.AND P0, PT, R109, RZ, PT ;  /* 0x000000ff6d00720c */ /* 0x000fe40003f06270 */
[-C--:B------:R-:W-:Y:S11]  /*26e0*/  LOP3.LUT R109, R20, R57.reuse, RZ, 0x3c, !PT ;  /* 0x00000039146d7212 */ /* 0x080ff600078e3cff */
[----:B------:R-:W-:Y:S01]  /*26f0*/  @!P0 IMAD.MOV R24, RZ, RZ, -R24 ;  /* 0x000000ffff188224 */ /* 0x000fe200078e0a18 */
[----:B------:R-:W-:Y:S02]  /*2700*/  ISETP.GE.AND P0, PT, R109, RZ, PT ;  /* 0x000000ff6d00720c */ /* 0x000fe40003f06270 */
[-C--:B------:R-:W-:Y:S02]  /*2710*/  LOP3.LUT R109, R22, R57.reuse, RZ, 0x3c, !PT ;  /* 0x00000039166d7212 */ /* 0x080fe400078e3cff */
[----:B------:R-:W-:Y:S09]  /*2720*/  SEL R115, R101, R24, !P6 ;  /* 0x0000001865737207 */ /* 0x000ff20007000000 */
[----:B------:R-:W-:Y:S01]  /*2730*/  @!P0 IMAD.MOV R113, RZ, RZ, -R113 ;  /* 0x000000ffff718224 */ /* 0x000fe200078e0a71 */
[----:B------:R-:W-:Y:S02]  /*2740*/  ISETP.GE.AND P0, PT, R109, RZ, PT ;  /* 0x000000ff6d00720c */ /* 0x000fe40003f06270 */
[----:B------:R-:W-:Y:S02]  /*2750*/  LOP3.LUT R109, R114, R57, RZ, 0x3c, !PT ;  /* 0x00000039726d7212 */ /* 0x000fe400078e3cff */
[----:B------:R-:W-:Y:S09]  /*2760*/  SEL R24, R104, R113, !P1 ;  /* 0x0000007168187207 */ /* 0x000ff20004800000 */
[----:B------:R-:W-:Y:S01]  /*2770*/  @!P0 IMAD.MOV R21, RZ, RZ, -R21 ;  /* 0x000000ffff158224 */ /* 0x000fe200078e0a15 */
[----:B------:R-:W-:Y:S02]  /*2780*/  ISETP.GE.AND P0, PT, R109, RZ, PT ;  /* 0x000000ff6d00720c */ /* 0x000fe40003f06270 */
[----:B------:R0:W5:Y:S11]  /*2790*/  @P2 LDG.E.U16 R109, desc[UR10][R116.64] ;  /* 0x0000000a746d2981 */ /* 0x000176000c1e1500 */
[----:B------:R-:W-:Y:S01]  /*27a0*/  @!P0 IMAD.MOV R17, RZ, RZ, -R17 ;  /* 0x000000ffff118224 */ /* 0x000fe200078e0a11 */
[----:B------:R-:W-:Y:S11]  /*27b0*/  ISETP.NE.AND P0, PT, R106, RZ, PT ;  /* 0x000000ff6a00720c */ /* 0x000ff60003f05270 */
[----:B------:R-:W-:Y:S02]  /*27c0*/  @!UPT UIADD3 URZ, URZ, URZ, URZ ;  /* 0x0000003f3f3ff290 */ /* 0x000fe4000fffe03f */
[----:B------:R-:W-:Y:S05]  /*27d0*/  @!P0 IMAD.MOV R26, RZ, RZ, -R26 ;  /* 0x000000ffff1a8224 */ /* 0x000fea00078e0a1a */
[----:B------:R-:W-:Y:S04]  /*27e0*/  SEL R26, R104, R26, !P1 ;  /* 0x0000001a681a7207 */ /* 0x000fe80004800000 */
[----:B------:R-:W-:Y:S04]  /*27f0*/  ISETP.NE.AND P0, PT, R26, R115, PT ;  /* 0x000000731a00720c */ /* 0x000fe80003f05270 */
[----:B------:R-:W-:Y:S11]  /*2800*/  ISETP.GE.OR P0, PT, R72, UR8, P0 ;  /* 0x0000000848007c0c */ /* 0x000ff60008706670 */
[----:B------:R-:W-:Y:S02]  /*2810*/  @!UPT UIADD3 URZ, URZ, URZ, URZ ;  /* 0x0000003f3f3ff290 */ /* 0x000fe4000fffe03f */
[----:B0-----:R-:W-:Y:S05]  /*2820*/  @P0 BRA `(.L_x_111) ;  /* 0x0000000000340947 */ /* 0x001fea0003800000 */
[-C--:B------:R-:W-:Y:S01]  /*2830*/  ISETP.GT.U32.AND P0, PT, R59, R102.reuse, PT ;  /* 0x000000663b00720c */ /* 0x080fe20003f04070 */
[----:B------:R-:W-:Y:S05]  /*2840*/  IMAD.IADD R113, R102, 0x1, -R59 ;  /* 0x0000000166717824 */ /* 0x000fea00078e0a3b */
[----:B------:R-:W-:Y:S02]  /*2850*/  SEL R26, R113, R102, !P0 ;  /* 0x00000066711a7207 */ /* 0x000fe40004000000 */
[----:B------:R-:W-:Y:S11]  /*2860*/  ISETP.GE.AND P0, PT, R107, RZ, PT ;  /* 0x000000ff6b00720c */ /* 0x000ff60003f06270 */
[----:B------:R-:W-:Y:S02]  /*2870*/  @!UPT UIADD3 URZ, URZ, URZ, URZ ;  /* 0x0000003f3f3ff290 */ /* 0x000fe4000fffe03f */
[----:B------:R-:W-:Y:S05]  /*2880*/  @!P0 IMAD.MOV R26, RZ, RZ, -R26 ;  /* 0x000000ffff1a8224 */ /* 0x000fea00078e0a1a */
[----:B------:R-:W-:Y:S04]  /*2890*/  SEL R26, R101, R26, !P6 ;  /* 0x0000001a651a7207 */ /* 0x000fe80007000000 */
[C---:B------:R-:W-:Y:S04]  /*28a0*/  IADD3 R113, P0, R26.reuse, R86, RZ ;  /* 0x000000561a717210 */ /* 0x040fe80007f1e0ff */
[----:B------:R-:W-:Y:S02]  /*28b0*/  LEA.HI.X.SX32 R26, R26, R85, 0x1, P0 ;  /* 0x000000551a1a7211 */ /* 0x000fe400000f0eff */
[C---:B------:R-:W-:Y:S04]  /*28c0*/  LEA R116, P0, R113.reuse, UR4, 0x1 ;  /* 0x0000000471747c11 */ /* 0x040fe8000f8008ff */
[----:B------:R-:W-:Y:S05]  /*28d0*/  LEA.HI.X R117, R113, UR5, R26, 0x1, P0 ;  /* 0x0000000571757c11 */ /* 0x000fea00080f0c1a */
[----:B------:R-:W2:Y:S02]  /*28e0*/  LDG.E.U16 R116, desc[UR10][R116.64] ;  /* 0x0000000a74747981 */ /* 0x000ea4000c1e1500 */
[----:B--2---:R-:W-:Y:S02]  /*28f0*/  HADD2.F32 R18, -RZ, R116.H0_H0 ;  /* 0x20000074ff127230 */ /* 0x004fe40000004100 */
.L_x_111:
[----:B------:R-:W-:Y:S05]  /*2900*/  BSYNC B0 ;  /* 0x0000000000007941 */ /* 0x000fea0003800000 */
.L_x_110:
[----:B------:R-:W-:Y:S01]  /*2910*/  ISETP.NE.AND P0, PT, R24, R115, PT ;  /* 0x000000731800720c */ /* 0x000fe20003f05270 */
[----:B------:R-:W-:Y:S01]  /*2920*/  BSSY B0, `(.L_x_112) ;  /* 0x0000019000007945 */ /* 0x000fe20003800000 */
[----:B------:R-:W-:Y:S02]  /*2930*/  SEL R24, R104, R21, !P1 ;  /* 0x0000001568187207 */ /* 0x000fe40004800000 */
[----:B------:R-:W-:Y:S11]  /*2940*/  ISETP.GE.OR P0, PT, R20, UR8, P0 ;  /* 0x0000000814007c0c */ /* 0x000ff60008706670 */
[----:B------:R-:W-:Y:S02]  /*2950*/  @!UPT UIADD3 URZ, URZ, URZ, URZ ;  /* 0x0000003f3f3ff290 */ /* 0x000fe4000fffe03f */
[----:B------:R-:W-:Y:S05]  /*2960*/  @P0 BRA `(.L_x_113) ;  /* 0x0000000000500947 */ /* 0x000fea0003800000 */
[----:B------:R-:W0:Y:S02]  /*2970*/  LDC.64 R20, c[0x0][0x278] ;  /* 0x00009e00ff147b82 */ /* 0x000e240000000a00 */
[----:B0-----:R-:W-:Y:S02]  /*2980*/  IMAD R20, R20, UR9, RZ ;  /* 0x0000000914147c24 */ /* 0x001fe4000f8e02ff */
[----:B------:R-:W-:Y:S03]  /*2990*/  IMAD R21, R21, UR6, RZ ;  /* 0x0000000615157c24 */ /* 0x000fe6000f8e02ff */
[----:B------:R-:W-:Y:S02]  /*29a0*/  SHF.R.S32.HI R26, RZ, 0x1f, R20 ;  /* 0x0000001fff1a7819 */ /* 0x000fe40000011414 */
[----:B------:R-:W-:Y:S02]  /*29b0*/  SHF.R.S32.HI R113, RZ, 0x1f, R21 ;  /* 0x0000001fff717819 */ /* 0x000fe40000011415 */
[----:B------:R-:W-:Y:S01]  /*29c0*/  IADD3 R20, P1, P0, R20, R21, R69 ;  /* 0x0000001514147210 */ /* 0x000fe2000783e045 */
[----:B------:R-:W-:Y:S03]  /*29d0*/  IMAD.IADD R21, R102, 0x1, -R59 ;  /* 0x0000000166157824 */ /* 0x000fe600078e0a3b */
[----:B------:R-:W-:Y:S02]  /*29e0*/  IADD3.X R26, R26, R113, R66, P1, P0 ;  /* 0x000000711a1a7210 */ /* 0x000fe40000fe0442 */
[-C--:B------:R-:W-:Y:S04]  /*29f0*/  ISETP.GT.U32.AND P0, PT, R59, R102.reuse, PT ;  /* 0x000000663b00720c */ /* 0x080fe80003f04070 */
        /* <DEDUP_REMOVED lines=11> */
.L_x_113:
[----:B------:R-:W-:Y:S05]  /*2ab0*/  BSYNC B0 ;  /* 0x0000000000007941 */ /* 0x000fea0003800000 */
.L_x_112:
[----:B------:R-:W-:Y:S01]  /*2ac0*/  ISETP.NE.AND P0, PT, R24, R115, PT ;  /* 0x000000731800720c */ /* 0x000fe20003f05270 */
[----:B------:R-:W-:Y:S01]  /*2ad0*/  BSSY B0, `(.L_x_114) ;  /* 0x0000013000007945 */ /* 0x000fe20003800000 */
[----:B------:R-:W-:Y:S01]  /*2ae0*/  ISETP.NE.AND P1, PT, R108, RZ, PT ;  /* 0x000000ff6c00720c */ /* 0x000fe20003f25270 */
[----:B------:R-:W-:Y:S01]  /*2af0*/  IMAD.MOV.U32 R20, RZ, RZ, RZ ;  /* 0x000000ffff147224 */ /* 0x000fe200078e00ff */
[----:B------:R-:W-:Y:S02]  /*2b00*/  ISETP.GE.OR P0, PT, R22, UR8, P0 ;  /* 0x0000000816007c0c */ /* 0x000fe40008706670 */
[----:B------:R-:W-:Y:S11]  /*2b10*/  SEL R116, R104, R17, !P1 ;  /* 0x0000001168747207 */ /* 0x000ff60004800000 */
[----:B------:R-:W-:Y:S05]  /*2b20*/  @P0 BRA `(.L_x_115) ;  /* 0x0000000000340947 */ /* 0x000fea0003800000 */
        /* <DEDUP_REMOVED lines=13> */
.L_x_115:
[----:B------:R-:W-:Y:S05]  /*2c00*/  BSYNC B0 ;  /* 0x0000000000007941 */ /* 0x000fea0003800000 */
.L_x_114:
[----:B------:R-:W-:Y:S01]  /*2c10*/  ISETP.NE.AND P0, PT, R116, R115, PT ;  /* 0x000000737400720c */ /* 0x000fe20003f05270 */
[----:B------:R-:W-:Y:S01]  /*2c20*/  HFMA2.MMA R17, -RZ, RZ, 0, 0 ;  /* 0x00000000ff117435 */ /* 0x000fe200000001ff */
[----:B------:R-:W-:Y:S01]  /*2c30*/  BSSY B0, `(.L_x_116) ;  /* 0x0000018000007945 */ /* 0x000fe20003800000 */
[----:B------:R-:W-:Y:S01]  /*2c40*/  HFMA2.MMA R24, -RZ, RZ, 0, 0 ;  /* 0x00000000ff187435 */ /* 0x000fe200000001ff */
[----:B------:R-:W-:Y:S01]  /*2c50*/  ISETP.GE.OR P0, PT, R114, UR8, P0 ;  /* 0x0000000872007c0c */ /* 0x000fe20008706670 */
[----:B------:R-:W-:Y:S01]  /*2c60*/  HFMA2.MMA R21, -RZ, RZ, 0, 0 ;  /* 0x00000000ff157435 */ /* 0x000fe200000001ff */
[----:B-----5:R-:W-:Y:S02]  /*2c70*/  @P5 HADD2.F32 R17, -RZ, R112.H0_H0 ;  /* 0x20000070ff115230 */ /* 0x020fe40000004100 */
[----:B------:R-:W-:Y:S02]  /*2c80*/  @P3 HADD2.F32 R24, -RZ, R110.H0_H0 ;  /* 0x2000006eff183230 */ /* 0x000fe40000004100 */
[----:B------:R-:W-:Y:S02]  /*2c90*/  MOV R22, RZ ;  /* 0x000000ff00167202 */ /* 0x000fe40000000f00 */
[----:B------:R-:W-:Y:S01]  /*2ca0*/  @P4 HADD2.F32 R22, -RZ, R111.H0_H0 ;  /* 0x2000006fff164230 */ /* 0x000fe20000004100 */
[----:B------:R-:W-:Y:S01]  /*2cb0*/  MOV R26, RZ ;  /* 0x000000ff001a7202 */ /* 0x000fe20000000f00 */
[----:B------:R-:W-:Y:S03]  /*2cc0*/  @P2 HADD2.F32 R26, -RZ, R109.H0_H0 ;  /* 0x2000006dff1a2230 */ /* 0x000fe60000004100 */
        /* <DEDUP_REMOVED lines=14> */
.L_x_117:
[----:B------:R-:W-:Y:S05]  /*2db0*/  BSYNC B0 ;  /* 0x0000000000007941 */ /* 0x000fea0003800000 */
.L_x_116:
[----:B------:R-:W-:Y:S01]  /*2dc0*/  IADD3 R107, R107, 0x1, RZ ;  /* 0x000000016b6b7810 */ /* 0x000fe20007ffe0ff */
[C---:B------:R-:W-:Y:S01]  /*2dd0*/  FFMA R0, R17.reuse, R18, R0 ;  /* 0x0000001211007223 */ /* 0x040fe20000000000 */
[C---:B------:R-:W-:Y:S01]  /*2de0*/  FFMA R2, R17.reuse, R19, R2 ;  /* 0x0000001311027223 */ /* 0x040fe20000000002 */
[----:B------:R-:W-:Y:S01]  /*2df0*/  FFMA R3, R17, R20, R3 ;  /* 0x0000001411037223 */ /* 0x000fe20000000003 */
[----:B------:R-:W-:Y:S01]  /*2e00*/  ISETP.GE.AND P0, PT, R107, UR7, PT ;  /* 0x000000076b007c0c */ /* 0x000fe2000bf06270 */
[----:B------:R-:W-:Y:S01]  /*2e10*/  FFMA R4, R17, R21, R4 ;  /* 0x0000001511047223 */ /* 0x000fe20000000004 */
        /* <DEDUP_REMOVED lines=12> */
[----:B------:R-:W-:Y:S06]  /*2ee0*/  @!P0 BRA `(.L_x_118) ;  /* 0xfffffff000e08947 */ /* 0x000fec000383ffff */
.L_x_109:
[----:B------:R-:W0:Y:S01]  /*2ef0*/  LDC R17, c[0x0][0x230] ;  /* 0x00008c00ff117b82 */ /* 0x000e220000000800 */
[----:B------:R-:W-:-:S06]  /*2f00*/  UIADD3 UR9, UR9, 0x1, URZ ;  /* 0x0000000109097890 */ /* 0x000fcc000fffe03f */
[----:B0-----:R-:W-:-:S13]  /*2f10*/  ISETP.LE.AND P0, PT, R17, UR9, PT ;  /* 0x0000000911007c0c */ /* 0x001fda000bf03270 */
[----:B------:R-:W-:Y:S05]  /*2f20*/  @P0 BRA `(.L_x_108) ;  /* 0x0000000000040947 */ /* 0x000fea0003800000 */
[----:B------:R-:W-:Y:S05]  /*2f30*/  BRA `(.L_x_119) ;  /* 0xffffffec00607947 */ /* 0x000fea000383ffff */
.L_x_108:
[----:B------:R-:W0:Y:S01]  /*2f40*/  LDC R17, c[0x0][0x22c] ;  /* 0x00008b00ff117b82 */ /* 0x000e220000000800 */
[----:B------:R-:W-:-:S06]  /*2f50*/  UIADD3 UR6, UR6, 0x1, URZ ;  /* 0x0000000106067890 */ /* 0x000fcc000fffe03f */
[----:B0-----:R-:W-:-:S13]  /*2f60*/  ISETP.LE.AND P0, PT, R17, UR6, PT ;  /* 0x0000000611007c0c */ /* 0x001fda000bf03270 */
[----:B------:R-:W-:Y:S05]  /*2f70*/  @P0 BRA `(.L_x_107) ;  /* 0x0000000000040947 */ /* 0x000fea0003800000 */
[----:B------:R-:W-:Y:S05]  /*2f80*/  BRA `(.L_x_120) ;  /* 0xffffffe800987947 */ /* 0x000fea000383ffff */
.L_x_107:
        /* <DEDUP_REMOVED lines=36> */
[----:B-1----:R-:W-:-:S04]  /*31d0*/  @!P1 FMUL R2, R2, R19 ;  /* 0x0000001302029220 */ /* 0x002fc80000400000 */
[-C--:B------:R-:W-:Y:S01]  /*31e0*/  @!P1 FFMA R19, RZ, R17.reuse, R2 ;  /* 0x00000011ff139223 */ /* 0x080fe20000000002 */
[----:B--2---:R-:W-:Y:S01]  /*31f0*/  @!P0 FMUL R18, R3, R18 ;  /* 0x0000001203128220 */ /* 0x004fe20000400000 */
[----:B------:R-:W-:-:S03]  /*3200*/  @!P2 FFMA R3, RZ, R17, R0 ;  /* 0x00000011ff03a223 */ /* 0x000fc60000000000 */
[----:B------:R0:W-:Y:S01]  /*3210*/  @!P1 STG.E desc[UR10][R22.64+0x4], R19 ;  /* 0x0000041316009986 */ /* 0x0001e2000c10190a */
[----:B------:R-:W-:Y:S01]  /*3220*/  IADD3 R0, R72, 0x3, RZ ;  /* 0x0000000348007810 */ /* 0x000fe20007ffe0ff */
[----:B------:R-:W-:Y:S02]  /*3230*/  @!P0 FFMA R21, RZ, R17, R18 ;  /* 0x00000011ff158223 */ /* 0x000fe40000000012 */
[----:B------:R0:W-:Y:S04]  /*3240*/  @!P2 STG.E desc[UR10][R22.64], R3 ;  /* 0x000000031600a986 */ /* 0x0001e8000c10190a */
[----:B------:R0:W-:Y:S01]  /*3250*/  @!P0 STG.E desc[UR10][R22.64+0x8], R21 ;  /* 0x0000081516008986 */ /* 0x0001e2000c10190a */
[----:B------:R-:W-:-:S13]  /*3260*/  ISETP.GE.AND P0, PT, R0, UR4, PT ;  /* 0x0000000400007c0c */ /* 0x000fda000bf06270 */
[----:B------:R-:W-:Y:S05]  /*3270*/  @P0 BRA `(.L_x_122) ;  /* 0x0000000000c00947 */ /* 0x000fea0003800000 */
[----:B------:R-:W-:Y:S02]  /*3280*/  ULDC UR4, c[0x0][0x2b8] ;  /* 0x0000ae0000047ab9 */ /* 0x000fe40000000800 */
[----:B------:R-:W-:-:S04]  /*3290*/  FMUL R4, R4, UR4 ;  /* 0x0000000404047c20 */ /* 0x000fc80008400000 */
[----:B------:R-:W-:-:S05]  /*32a0*/  FFMA R17, RZ, R17, R4 ;  /* 0x00000011ff117223 */ /* 0x000fca0000000004 */
[----:B------:R1:W-:Y:S01]  /*32b0*/  STG.E desc[UR10][R22.64+0xc], R17 ;  /* 0x00000c1116007986 */ /* 0x0003e2000c10190a */
[----:B------:R-:W-:Y:S05]  /*32c0*/  BRA `(.L_x_122) ;  /* 0x0000000000ac7947 */ /* 0x000fea0003800000 */
.L_x_123:
        /* <DEDUP_REMOVED lines=22> */
[----:B--2---:R-:W-:-:S08]  /*3430*/  @!P0 FFMA R21, R20, R17, R19 ;  /* 0x0000001114158223 */ /* 0x004fd00000000013 */
[----:B------:R-:W0:Y:S01]  /*3440*/  @!P2 LDC R19, c[0x0][0x2b8] ;  /* 0x0000ae00ff13ab82 */ /* 0x000e220000000800 */
[----:B------:R1:W-:Y:S04]  /*3450*/  @!P0 STG.E desc[UR10][R22.64], R21 ;  /* 0x0000001516008986 */ /* 0x0003e8000c10190a */
[----:B------:R-:W2:Y:S01]  /*3460*/  @!P2 LDG.E R18, desc[UR10][R24.64+0x4] ;  /* 0x0000040a1812a981 */ /* 0x000ea2000c1e1900 */
[----:B------:R-:W-:-:S04]  /*3470*/  IADD3 R0, R72, 0x2, RZ ;  /* 0x0000000248007810 */ /* 0x000fc80007ffe0ff */
[----:B------:R-:W-:Y:S01]  /*3480*/  ISETP.GE.AND P1, PT, R0, UR9, PT ;  /* 0x0000000900007c0c */ /* 0x000fe2000bf26270 */
[----:B0-----:R-:W-:-:S12]  /*3490*/  @!P2 FMUL R19, R2, R19 ;  /* 0x000000130213a220 */ /* 0x001fd80000400000 */
[----:B------:R-:W0:Y:S01]  /*34a0*/  @!P1 LDC R2, c[0x0][0x2b8] ;  /* 0x0000ae00ff029b82 */ /* 0x000e220000000800 */
[----:B--2---:R-:W-:-:S05]  /*34b0*/  @!P2 FFMA R19, R18, R17, R19 ;  /* 0x000000111213a223 */ /* 0x004fca0000000013 */
[----:B------:R2:W-:Y:S04]  /*34c0*/  @!P2 STG.E desc[UR10][R22.64+0x4], R19 ;  /* 0x000004131600a986 */ /* 0x0005e8000c10190a */
[----:B------:R-:W3:Y:S01]  /*34d0*/  @!P1 LDG.E R18, desc[UR10][R24.64+0x8] ;  /* 0x0000080a18129981 */ /* 0x000ee2000c1e1900 */
[----:B------:R-:W-:Y:S01]  /*34e0*/  IADD3 R0, R72, 0x3, RZ ;  /* 0x0000000348007810 */ /* 0x000fe20007ffe0ff */
[----:B0-----:R-:W-:-:S03]  /*34f0*/  @!P1 FMUL R3, R3, R2 ;  /* 0x0000000203039220 */ /* 0x001fc60000400000 */
[----:B------:R-:W-:-:S13]  /*3500*/  ISETP.GE.AND P0, PT, R0, UR9, PT ;  /* 0x0000000900007c0c */ /* 0x000fda000bf06270 */
[----:B-1----:R-:W0:Y:S01]  /*3510*/  @!P0 LDC R21, c[0x0][0x2b8] ;  /* 0x0000ae00ff158b82 */ /* 0x002e220000000800 */
[----:B---3--:R-:W-:-:S05]  /*3520*/  @!P1 FFMA R3, R18, R17, R3 ;  /* 0x0000001112039223 */ /* 0x008fca0000000003 */
[----:B------:R2:W-:Y:S04]  /*3530*/  @!P1 STG.E desc[UR10][R22.64+0x8], R3 ;  /* 0x0000080316009986 */ /* 0x0005e8000c10190a */
[----:B------:R-:W3:Y:S01]  /*3540*/  @!P0 LDG.E R0, desc[UR10][R24.64+0xc] ;  /* 0x00000c0a18008981 */ /* 0x000ee2000c1e1900 */
[----:B0-----:R-:W-:-:S04]  /*3550*/  @!P0 FMUL R21, R4, R21 ;  /* 0x0000001504158220 */ /* 0x001fc80000400000 */
[----:B---3--:R-:W-:-:S05]  /*3560*/  @!P0 FFMA R21, R0, R17, R21 ;  /* 0x0000001100158223 */ /* 0x008fca0000000015 */
[----:B------:R2:W-:Y:S02]  /*3570*/  @!P0 STG.E desc[UR10][R22.64+0xc], R21 ;  /* 0x00000c1516008986 */ /* 0x0005e4000c10190a */
.L_x_122:
[----:B------:R-:W-:Y:S05]  /*3580*/  BSYNC B0 ;  /* 0x0000000000007941 */ /* 0x000fea0003800000 */
.L_x_121:
[----:B------:R-:W-:Y:S01]  /*3590*/  ISETP.GE.AND P0, PT, R76, UR6, PT ;  /* 0x000000064c007c0c */ /* 0x000fe2000bf06270 */
[----:B------:R-:W-:Y:S03]  /*35a0*/  BSSY B0, `(.L_x_124) ;  /* 0x000005c000007945 */ /* 0x000fe60003800000 */
[----:B------:R-:W-:-:S04]  /*35b0*/  ISETP.GE.OR P0, PT, R77, UR8, P0 ;  /* 0x000000084d007c0c */ /* 0x000fc80008706670 */
[----:B------:R-:W-:-:S13]  /*35c0*/  ISETP.GE.OR P0, PT, R62, UR7, P0 ;  /* 0x000000073e007c0c */ /* 0x000fda0008706670 */
[----:B------:R-:W-:Y:S05]  /*35d0*/  @P0 BRA `(.L_x_125) ;  /* 0x0000000400600947 */ /* 0x000fea0003800000 */
[----:B------:R-:W3:Y:S01]  /*35e0*/  LDC R2, c[0x0][0x2bc] ;  /* 0x0000af00ff027b82 */ /* 0x000ee20000000800 */
[----:B------:R-:W-:Y:S01]  /*35f0*/  ULDC UR9, c[0x0][0x2b0] ;  /* 0x0000ac0000097ab9 */ /* 0x000fe20000000800 */
[----:B------:R-:W-:Y:S01]  /*3600*/  ULDC.64 UR4, c[0x0][0x2a8] ;  /* 0x0000aa0000047ab9 */ /* 0x000fe20000000a00 */
[----:B0-2---:R-:W-:Y:S01]  /*3610*/  IMAD R3, R77, UR9, RZ ;  /* 0x000000094d037c24 */ /* 0x005fe2000f8e02ff */
[----:B------:R-:W-:Y:S01]  /*3620*/  SHF.R.S32.HI R0, RZ, 0x1f, R72 ;  /* 0x0000001fff007819 */ /* 0x000fe20000011448 */
[----:B-1----:R-:W-:Y:S02]  /*3630*/  IMAD R17, R76, UR5, RZ ;  /* 0x000000054c117c24 */ /* 0x002fe4000f8e02ff */
        /* <DEDUP_REMOVED lines=8> */
[----:B---3--:R-:W-:-:S03]  /*36c0*/  FSETP.NEU.AND P1, PT, R2, RZ, PT ;  /* 0x000000ff0200720b */ /* 0x008fc60003f2d000 */
        /* <DEDUP_REMOVED lines=13> */
[----:B0-----:R-:W-:-:S04]  /*37a0*/  @!P2 FMUL R5, R5, R4 ;  /* 0x000000040505a220 */ /* 0x001fc80000400000 */
[----:B------:R-:W-:Y:S01]  /*37b0*/  @!P2 FFMA R5, RZ, R2, R5 ;  /* 0x00000002ff05a223 */ /* 0x000fe20000000005 */
[----:B-1----:R-:W-:-:S04]  /*37c0*/  @!P1 FMUL R3, R6, R3 ;  /* 0x0000000306039220 */ /* 0x002fc80000400000 */
[----:B------:R4:W-:Y:S01]  /*37d0*/  @!P2 STG.E desc[UR10][R18.64], R5 ;  /* 0x000000051200a986 */ /* 0x0009e2000c10190a */
[----:B------:R-:W-:Y:S01]  /*37e0*/  @!P1 FFMA R3, RZ, R2, R3 ;  /* 0x00000002ff039223 */ /* 0x000fe20000000003 */
[----:B--2---:R-:W-:-:S04]  /*37f0*/  @!P0 FMUL R7, R7, R0 ;  /* 0x0000000007078220 */ /* 0x004fc80000400000 */
[----:B------:R4:W-:Y:S01]  /*3800*/  @!P1 STG.E desc[UR10][R18.64+0x4], R3 ;  /* 0x0000040312009986 */ /* 0x0009e2000c10190a */
[----:B------:R-:W-:Y:S01]  /*3810*/  IADD3 R0, R72, 0x3, RZ ;  /* 0x0000000348007810 */ /* 0x000fe20007ffe0ff */
[----:B------:R-:W-:-:S05]  /*3820*/  @!P0 FFMA R7, RZ, R2, R7 ;  /* 0x00000002ff078223 */ /* 0x000fca0000000007 */
[----:B------:R4:W-:Y:S01]  /*3830*/  @!P0 STG.E desc[UR10][R18.64+0x8], R7 ;  /* 0x0000080712008986 */ /* 0x0009e2000c10190a */
[----:B------:R-:W-:-:S13]  /*3840*/  ISETP.GE.AND P0, PT, R0, UR4, PT ;  /* 0x0000000400007c0c */ /* 0x000fda000bf06270 */
[----:B------:R-:W-:Y:S05]  /*3850*/  @P0 BRA `(.L_x_125) ;  /* 0x0000000000c00947 */ /* 0x000fea0003800000 */
[----:B------:R-:W-:Y:S02]  /*3860*/  ULDC UR4, c[0x0][0x2b8] ;  /* 0x0000ae0000047ab9 */ /* 0x000fe40000000800 */
[----:B----4-:R-:W-:-:S04]  /*3870*/  FMUL R3, R8, UR4 ;  /* 0x0000000408037c20 */ /* 0x010fc80008400000 */
[----:B------:R-:W-:-:S05]  /*3880*/  FFMA R3, RZ, R2, R3 ;  /* 0x00000002ff037223 */ /* 0x000fca0000000003 */
[----:B------:R0:W-:Y:S01]  /*3890*/  STG.E desc[UR10][R18.64+0xc], R3 ;  /* 0x00000c0312007986 */ /* 0x0001e2000c10190a */
[----:B------:R-:W-:Y:S05]  /*38a0*/  BRA `(.L_x_125) ;  /* 0x0000000000ac7947 */ /* 0x000fea0003800000 */
.L_x_126:
        /* <DEDUP_REMOVED lines=32> */
[----:B------:R-:W2:Y:S01]  /*3ab0*/  @!P1 LDG.E R3, desc[UR10][R20.64+0x8] ;  /* 0x0000080a14039981 */ /* 0x000ea2000c1e1900 */
[----:B------:R-:W-:Y:S01]  /*3ac0*/  IADD3 R0, R72, 0x3, RZ ;  /* 0x0000000348007810 */ /* 0x000fe20007ffe0ff */
[----:B0-----:R-:W-:-:S03]  /*3ad0*/  @!P1 FMUL R4, R7, R4 ;  /* 0x0000000407049220 */ /* 0x001fc60000400000 */
[----:B------:R-:W-:-:S13]  /*3ae0*/  ISETP.GE.AND P0, PT, R0, UR9, PT ;  /* 0x0000000900007c0c */ /* 0x000fda000bf06270 */
[----:B------:R-:W0:Y:S01]  /*3af0*/  @!P0 LDC R7, c[0x0][0x2b8] ;  /* 0x0000ae00ff078b82 */ /* 0x000e220000000800 */
[----:B--2---:R-:W-:-:S05]  /*3b00*/  @!P1 FFMA R3, R3, R2, R4 ;  /* 0x0000000203039223 */ /* 0x004fca0000000004 */
[----:B------:R3:W-:Y:S04]  /*3b10*/  @!P1 STG.E desc[UR10][R18.64+0x8], R3 ;  /* 0x0000080312009986 */ /* 0x0007e8000c10190a */
[----:B-1----:R-:W2:Y:S01]  /*3b20*/  @!P0 LDG.E R17, desc[UR10][R20.64+0xc] ;  /* 0x00000c0a14118981 */ /* 0x002ea2000c1e1900 */
[----:B0-----:R-:W-:-:S04]  /*3b30*/  @!P0 FMUL R8, R8, R7 ;  /* 0x0000000708088220 */ /* 0x001fc80000400000 */
[----:B--2---:R-:W-:-:S05]  /*3b40*/  @!P0 FFMA R17, R17, R2, R8 ;  /* 0x0000000211118223 */ /* 0x004fca0000000008 */
[----:B------:R3:W-:Y:S02]  /*3b50*/  @!P0 STG.E desc[UR10][R18.64+0xc], R17 ;  /* 0x00000c1112008986 */ /* 0x0007e4000c10190a */
.L_x_125:
[----:B------:R-:W-:Y:S05]  /*3b60*/  BSYNC B0 ;  /* 0x0000000000007941 */ /* 0x000fea0003800000 */
.L_x_124:
[----:B------:R-:W-:Y:S01]  /*3b70*/  ISETP.GE.AND P0, PT, R74, UR6, PT ;  /* 0x000000064a007c0c */ /* 0x000fe2000bf06270 */
[----:B------:R-:W-:Y:S03]  /*3b80*/  BSSY B0, `(.L_x_127) ;  /* 0x000005c000007945 */ /* 0x000fe60003800000 */
[----:B------:R-:W-:-:S04]  /*3b90*/  ISETP.GE.OR P0, PT, R75, UR8, P0 ;  /* 0x000000084b007c0c */ /* 0x000fc80008706670 */
[----:B------:R-:W-:-:S13]  /*3ba0*/  ISETP.GE.OR P0, PT, R63, UR7, P0 ;  /* 0x000000073f007c0c */ /* 0x000fda0008706670 */
[----:B------:R-:W-:Y:S05]  /*3bb0*/  @P0 BRA `(.L_x_128) ;  /* 0x0000000400600947 */ /* 0x000fea0003800000 */
[----:B------:R-:W5:Y:S01]  /*3bc0*/  LDC R2, c[0x0][0x2bc] ;  /* 0x0000af00ff027b82 */ /* 0x000f620000000800 */
[----:B------:R-:W-:Y:S01]  /*3bd0*/  ULDC UR9, c[0x0][0x2b0] ;  /* 0x0000ac0000097ab9 */ /* 0x000fe20000000800 */
[----:B------:R-:W-:Y:S01]  /*3be0*/  ULDC.64 UR4, c[0x0][0x2a8] ;  /* 0x0000aa0000047ab9 */ /* 0x000fe20000000a00 */
[----:B0-234-:R-:W-:Y:S01]  /*3bf0*/  IMAD R3, R75, UR9, RZ ;  /* 0x000000094b037c24 */ /* 0x01dfe2000f8e02ff */
        /* <DEDUP_REMOVED lines=10> */
[----:B-----5:R-:W-:-:S03]  /*3ca0*/  FSETP.NEU.AND P1, PT, R2, RZ, PT ;  /* 0x000000ff0200720b */ /* 0x020fc60003f2d000 */
        /* <DEDUP_REMOVED lines=11> */
[----:B------:R-:W2:Y:S08]  /*3d60*/  @!P1 LDC R3, c[0x0][0x2b8] ;  /* 0x0000ae00ff039b82 */ /* 0x000eb00000000800 */
[----:B------:R-:W3:Y:S01]  /*3d70*/  @!P0 LDC R0, c[0x0][0x2b8] ;  /* 0x0000ae00ff008b82 */ /* 0x000ee20000000800 */
[----:B0-----:R-:W-:-:S04]  /*3d80*/  @!P2 FMUL R9, R9, R4 ;  /* 0x000000040909a220 */ /* 0x001fc80000400000 */
[----:B------:R-:W-:Y:S01]  /*3d90*/  @!P2 FFMA R9, RZ, R2, R9 ;  /* 0x00000002ff09a223 */ /* 0x000fe20000000009 */
[----:B--2---:R-:W-:-:S04]  /*3da0*/  @!P1 FMUL R3, R10, R3 ;  /* 0x000000030a039220 */ /* 0x004fc80000400000 */
[----:B------:R0:W-:Y:S01]  /*3db0*/  @!P2 STG.E desc[UR10][R6.64], R9 ;  /* 0x000000090600a986 */ /* 0x0001e2000c10190a */
[----:B------:R-:W-:Y:S01]  /*3dc0*/  @!P1 FFMA R3, RZ, R2, R3 ;  /* 0x00000002ff039223 */ /* 0x000fe20000000003 */
[----:B---3--:R-:W-:-:S04]  /*3dd0*/  @!P0 FMUL R11, R11, R0 ;  /* 0x000000000b0b8220 */ /* 0x008fc80000400000 */
[----:B------:R0:W-:Y:S01]  /*3de0*/  @!P1 STG.E desc[UR10][R6.64+0x4], R3 ;  /* 0x0000040306009986 */ /* 0x0001e2000c10190a */
[----:B------:R-:W-:Y:S01]  /*3df0*/  IADD3 R0, R72, 0x3, RZ ;  /* 0x0000000348007810 */ /* 0x000fe20007ffe0ff */
        /* <DEDUP_REMOVED lines=9> */
.L_x_129:
        /* <DEDUP_REMOVED lines=25> */
[----:B------:R-:W3:Y:S01]  /*4020*/  @!P2 LDG.E R5, desc[UR10][R18.64+0x4] ;  /* 0x0000040a1205a981 */ /* 0x000ee2000c1e1900 */
[----:B------:R-:W-:-:S04]  /*4030*/  IADD3 R0, R72, 0x2, RZ ;  /* 0x0000000248007810 */ /* 0x000fc80007ffe0ff */
[----:B------:R-:W-:Y:S01]  /*4040*/  ISETP.GE.AND P1, PT, R0, UR9, PT ;  /* 0x0000000900007c0c */ /* 0x000fe2000bf26270 */
[----:B0-----:R-:W-:-:S12]  /*4050*/  @!P2 FMUL R10, R10, R3 ;  /* 0x000000030a0aa220 */ /* 0x001fd80000400000 */
[----:B------:R-:W0:Y:S01]  /*4060*/  @!P1 LDC R4, c[0x0][0x2b8] ;  /* 0x0000ae00ff049b82 */ /* 0x000e220000000800 */
[----:B---3--:R-:W-:-:S05]  /*4070*/  @!P2 FFMA R5, R5, R2, R10 ;  /* 0x000000020505a223 */ /* 0x008fca000000000a */
[----:B------:R3:W-:Y:S04]  /*4080*/  @!P2 STG.E desc[UR10][R6.64+0x4], R5 ;  /* 0x000004050600a986 */ /* 0x0007e8000c10190a */
[----:B------:R-:W4:Y:S01]  /*4090*/  @!P1 LDG.E R3, desc[UR10][R18.64+0x8] ;  /* 0x0000080a12039981 */ /* 0x000f22000c1e1900 */
[----:B------:R-:W-:Y:S01]  /*40a0*/  IADD3 R0, R72, 0x3, RZ ;  /* 0x0000000348007810 */ /* 0x000fe20007ffe0ff */
[----:B0-----:R-:W-:-:S03]  /*40b0*/  @!P1 FMUL R4, R11, R4 ;  /* 0x000000040b049220 */ /* 0x001fc60000400000 */
[----:B------:R-:W-:-:S13]  /*40c0*/  ISETP.GE.AND P0, PT, R0, UR9, PT ;  /* 0x0000000900007c0c */ /* 0x000fda000bf06270 */
[----:B--2---:R-:W0:Y:S01]  /*40d0*/  @!P0 LDC R9, c[0x0][0x2b8] ;  /* 0x0000ae00ff098b82 */ /* 0x004e220000000800 */
[----:B----4-:R-:W-:-:S05]  /*40e0*/  @!P1 FFMA R3, R3, R2, R4 ;  /* 0x0000000203039223 */ /* 0x010fca0000000004 */
[----:B------:R3:W-:Y:S04]  /*40f0*/  @!P1 STG.E desc[UR10][R6.64+0x8], R3 ;  /* 0x0000080306009986 */ /* 0x0007e8000c10190a */
[----:B------:R-:W2:Y:S01]  /*4100*/  @!P0 LDG.E R11, desc[UR10][R18.64+0xc] ;  /* 0x00000c0a120b8981 */ /* 0x000ea2000c1e1900 */
[----:B0-----:R-:W-:-:S04]  /*4110*/  @!P0 FMUL R12, R12, R9 ;  /* 0x000000090c0c8220 */ /* 0x001fc80000400000 */
[----:B--2---:R-:W-:-:S05]  /*4120*/  @!P0 FFMA R11, R11, R2, R12 ;  /* 0x000000020b0b8223 */ /* 0x004fca000000000c */
[----:B------:R3:W-:Y:S02]  /*4130*/  @!P0 STG.E desc[UR10][R6.64+0xc], R11 ;  /* 0x00000c0b06008986 */ /* 0x0007e4000c10190a */
.L_x_128:
[----:B------:R-:W-:Y:S05]  /*4140*/  BSYNC B0 ;  /* 0x0000000000007941 */ /* 0x000fea0003800000 */
.L_x_127:
[----:B------:R-:W-:-:S04]  /*4150*/  ISETP.GE.AND P0, PT, R71, UR6, PT ;  /* 0x0000000647007c0c */ /* 0x000fc8000bf06270 */
[----:B------:R-:W-:-:S04]  /*4160*/  ISETP.GE.OR P0, PT, R73, UR8, P0 ;  /* 0x0000000849007c0c */ /* 0x000fc80008706670 */
[----:B------:R-:W-:-:S13]  /*4170*/  ISETP.GE.OR P0, PT, R64, UR7, P0 ;  /* 0x0000000740007c0c */ /* 0x000fda0008706670 */
[----:B------:R-:W-:Y:S05]  /*4180*/  @P0 EXIT ;  /* 0x000000000000094d */ /* 0x000fea0003800000 */
[----:B------:R-:W-:Y:S01]  /*4190*/  ULDC UR6, c[0x0][0x2b0] ;  /* 0x0000ac0000067ab9 */ /* 0x000fe20000000800 */
[----:B------:R-:W-:Y:S01]  /*41a0*/  ULDC.64 UR4, c[0x0][0x2a8] ;  /* 0x0000aa0000047ab9 */ /* 0x000fe20000000a00 */
[----:B0-234-:R-:W-:Y:S01]  /*41b0*/  IMAD R3, R73, UR6, RZ ;  /* 0x0000000649037c24 */ /* 0x01dfe2000f8e02ff */
[----:B------:R-:W-:Y:S01]  /*41c0*/  ULDC UR6, c[0x0][0x2bc] ;  /* 0x0000af0000067ab9 */ /* 0x000fe20000000800 */
[----:B------:R-:W-:Y:S01]  /*41d0*/  IMAD R5, R71, UR5, RZ ;  /* 0x0000000547057c24 */ /* 0x000fe2000f8e02ff */
        /* <DEDUP_REMOVED lines=22> */
[----:B------:R-:W2:Y:S08]  /*4340*/  @!P2 LDC R2, c[0x0][0x2b8] ;  /* 0x0000ae00ff02ab82 */ /* 0x000eb00000000800 */
[----:B------:R-:W3:Y:S01]  /*4350*/  @!P1 LDC R3, c[0x0][0x2b8] ;  /* 0x0000ae00ff039b82 */ /* 0x000ee20000000800 */
[----:B0-----:R-:W-:-:S04]  /*4360*/  @!P0 FMUL R0, R15, R0 ;  /* 0x000000000f008220 */ /* 0x001fc80000400000 */
[----:B------:R-:W-:Y:S01]  /*4370*/  @!P0 FFMA R9, RZ, UR6, R0 ;  /* 0x00000006ff098c23 */ /* 0x000fe20008000000 */
[----:B--2---:R-:W-:-:S04]  /*4380*/  @!P2 FMUL R2, R13, R2 ;  /* 0x000000020d02a220 */ /* 0x004fc80000400000 */
[----:B------:R0:W-:Y:S01]  /*4390*/  @!P0 STG.E desc[UR10][R4.64+0x8], R9 ;  /* 0x0000080904008986 */ /* 0x0001e2000c10190a */
[----:B------:R-:W-:Y:S01]  /*43a0*/  ISETP.GE.AND P0, PT, R72, UR4, PT ;  /* 0x0000000448007c0c */ /* 0x000fe2000bf06270 */
[----:B------:R-:W-:Y:S01]  /*43b0*/  @!P2 FFMA R7, RZ, UR6, R2 ;  /* 0x00000006ff07ac23 */ /* 0x000fe20008000002 */
[----:B---3--:R-:W-:-:S04]  /*43c0*/  @!P1 FMUL R3, R14, R3 ;  /* 0x000000030e039220 */ /* 0x008fc80000400000 */
        /* <DEDUP_REMOVED lines=9> */
.L_x_130:
        /* <DEDUP_REMOVED lines=25> */
[----:B------:R-:W3:Y:S01]  /*45f0*/  @!P0 LDG.E R2, desc[UR10][R6.64+0x4] ;  /* 0x0000040a06028981 */ /* 0x000ee2000c1e1900 */
[C---:B------:R-:W-:Y:S01]  /*4600*/  VIADD R0, R72.reuse, 0x2 ;  /* 0x0000000248007836 */ /* 0x040fe20000000000 */
[----:B------:R-:W-:Y:S01]  /*4610*/  BSSY B0, `(.L_x_131) ;  /* 0x000000d000007945 */ /* 0x000fe20003800000 */
[----:B------:R-:W-:-:S03]  /*4620*/  VIADD R72, R72, 0x3 ;  /* 0x0000000348487836 */ /* 0x000fc60000000000 */
[----:B------:R-:W-:Y:S02]  /*4630*/  ISETP.GE.AND P2, PT, R0, UR7, PT ;  /* 0x0000000700007c0c */ /* 0x000fe4000bf46270 */
[----:B------:R-:W-:Y:S01]  /*4640*/  ISETP.GE.AND P1, PT, R72, UR7, PT ;  /* 0x0000000748007c0c */ /* 0x000fe2000bf26270 */
[----:B0-----:R-:W-:-:S04]  /*4650*/  @!P0 FMUL R3, R14, R3 ;  /* 0x000000030e038220 */ /* 0x001fc80000400000 */
[----:B---3--:R-:W-:-:S05]  /*4660*/  @!P0 FFMA R3, R2, UR6, R3 ;  /* 0x0000000602038c23 */ /* 0x008fca0008000003 */
[----:B------:R2:W-:Y:S01]  /*4670*/  @!P0 STG.E desc[UR10][R4.64+0x4], R3 ;  /* 0x0000040304008986 */ /* 0x0005e2000c10190a */
[----:B------:R-:W-:Y:S05]  /*4680*/  @P2 BRA `(.L_x_132) ;  /* 0x0000000000142947 */ /* 0x000fea0003800000 */
[----:B------:R-:W3:Y:S01]  /*4690*/  LDG.E R0, desc[UR10][R6.64+0x8] ;  /* 0x0000080a06007981 */ /* 0x000ee2000c1e1900 */
[----:B------:R-:W-:Y:S02]  /*46a0*/  ULDC UR4, c[0x0][0x2b8] ;  /* 0x0000ae0000047ab9 */ /* 0x000fe40000000800 */
[----:B------:R-:W-:-:S04]  /*46b0*/  FMUL R15, R15, UR4 ;  /* 0x000000040f0f7c20 */ /* 0x000fc80008400000 */
[----:B---3--:R-:W-:-:S05]  /*46c0*/  FFMA R15, R0, UR6, R15 ;  /* 0x00000006000f7c23 */ /* 0x008fca000800000f */
[----:B------:R0:W-:Y:S02]  /*46d0*/  STG.E desc[UR10][R4.64+0x8], R15 ;  /* 0x0000080f04007986 */ /* 0x0001e4000c10190a */
.L_x_132:
[----:B------:R-:W-:Y:S05]  /*46e0*/  BSYNC B0 ;  /* 0x0000000000007941 */ /* 0x000fea0003800000 */
.L_x_131:
[----:B------:R-:W-:Y:S05]  /*46f0*/  @P1 EXIT ;  /* 0x000000000000194d */ /* 0x000fea0003800000 */
[----:B------:R-:W3:Y:S01]  /*4700*/  LDG.E R6, desc[UR10][R6.64+0xc] ;  /* 0x00000c0a06067981 */ /* 0x000ee2000c1e1900 */
[----:B------:R-:W-:Y:S02]  /*4710*/  ULDC UR4, c[0x0][0x2b8] ;  /* 0x0000ae0000047ab9 */ /* 0x000fe40000000800 */
[----:B--2---:R-:W-:-:S04]  /*4720*/  FMUL R3, R16, UR4 ;  /* 0x0000000410037c20 */ /* 0x004fc80008400000 */
[----:B---3--:R-:W-:-:S05]  /*4730*/  FFMA R3, R6, UR6, R3 ;  /* 0x0000000606037c23 */ /* 0x008fca0008000003 */
[----:B------:R-:W-:Y:S01]  /*4740*/  STG.E desc[UR10][R4.64+0xc], R3 ;  /* 0x00000c0304007986 */ /* 0x000fe2000c10190a */
[----:B------:R-:W-:Y:S05]  /*4750*/  EXIT ;  /* 0x000000000000794d */ /* 0x000fea0003800000 */
        .weak           $__internal_2_$__cuda_sm20_div_s64
        .type           $__internal_2_$__cuda_sm20_div_s64,@function
        .size           $__internal_2_$__cuda_sm20_div_s64,(.L_x_153 - $__internal_2_$__cuda_sm20_div_s64)
$__internal_2_$__cuda_sm20_div_s64:
        /* <DEDUP_REMOVED lines=82> */
[----:B------:R-:W-:Y:S06]  /*4c80*/  RET.REL.NODEC R6 `(_ZN7cutlass9reference6device6kernel11Conv2dFpropINS_6half_tENS_6layout10TensorNHWCES4_S6_fS6_ffNS_16NumericConverterIffLNS_15FloatRoundStyleE2EEENS_12multiply_addIfffEELi4ELi4ELi16ELi8EEEvNS_4conv17Conv2dProblemSizeENS_9TensorRefIT_T0_EENSE_IT1_T2_EENSE_IT3_T4_EESN_T5_SO_) ;  /* 0xffffffb006dc7950 */ /* 0x000fec0003c3ffff */
.L_x_133:
        /* <DEDUP_REMOVED lines=15> */
.L_x_153:


//--------------------- .text._ZN7cutlass6KernelINS_4conv6kernel23ImplicitGemmConvolutionINS1_11threadblock22ImplicitGemmMultistageINS_4gemm9GemmShapeILi128ELi128ELi32EEENS4_48Conv2dFpropActivationTileAccessIteratorOptimizedINS_11MatrixShapeILi128ELi32EEENS_6half_tENS_6layout10TensorNHWCENS_9transform29PitchLinearWarpRakedThreadMapINS_16PitchLinearShapeILi32ELi128EEELi128ENSH_ILi4ELi8EEELi8EEENS_12AlignedArrayISC_Li8ELi16EEEEENSF_11threadblock25RegularTileAccessIteratorISB_SC_NSD_37RowMajorTensorOpMultiplicandCrosswiseILi16ELi32EEELi0ESK_Li16EEELNS_4arch14CacheOperation4KindE0ENS4_44Conv2dFpropFilterTileAccessIteratorOptimizedINSA_ILi32ELi128EEESC_SE_SK_SM_Lb0EEENSP_ISX_SC_NSD_40ColumnMajorTensorOpMultiplicandCrosswiseILi16ELi32EEELi1ESK_Li16EEELSV_1ENS6_11threadblock9MmaPolicyINS6_4warp11MmaTensorOpINS7_ILi64ELi64ELi32EEESC_SR_SC_S10_fNSD_8RowMajorENS14_17MmaTensorOpPolicyINST_3MmaINS7_ILi16ELi8ELi16EEELi32ESC_S17_SC_NSD_11ColumnMajorEfS17_NST_13OpMultiplyAddEEENSA_ILi1ELi1EEEEELi1ELb0EbEENSA_ILi0ELi0EEES1H_Li1EEELi4EbEENS_8epilogue11threadblock8EpilogueIS8_S1G_Li1ENS1L_22PredicatedTileIteratorINS1L_26OutputTileOptimalThreadMapINS1L_15OutputTileShapeILi128ELi8ELi2ELi1ELi1EEENS1P_ILi1ELi8ELi1ELi1ELi8EEELi128ELi4ELi32EEEfLb0ENSD_9NoPermuteELb0EEENS1K_4warp24FragmentIteratorTensorOpIS16_S1A_fNS_5ArrayIfLi4ELb1EEES17_EENS1V_20TileIteratorTensorOpIS16_S1A_fS17_EENS1L_18SharedLoadIteratorINS1S_18CompactedThreadMapEfLi16EEENS1K_6thread21LinearCombinationReluIfLi4EffLNS25_9ScaleType4KindE1ELNS_15FloatRoundStyleE2EEENSA_ILi0ELi8EEELi2ELi1EEENS12_30GemmIdentityThreadblockSwizzleILi1EEELNS1_8OperatorE0ENS1_17Conv2dProblemSizeELNS1_9GroupModeE0EEEEEvNT_6ParamsE --------------------------
	.section	.text._ZN7cutlass6KernelINS_4conv6kernel23ImplicitGemmConvolutionINS1_11threadblock22ImplicitGemmMultistageINS_4gemm9GemmShapeILi128ELi128ELi32EEENS4_48Conv2dFpropActivationTileAccessIteratorOptimizedINS_11MatrixShapeILi128ELi32EEENS_6half_tENS_6layout10TensorNHWCENS_9transform29PitchLinearWarpRakedThreadMapINS_16PitchLinearShapeILi32ELi128EEELi128ENSH_ILi4ELi8EEELi8EEENS_12AlignedArrayISC_Li8ELi16EEEEENSF_11threadblock25RegularTileAccessIteratorISB_SC_NSD_37RowMajorTensorOpMultiplicandCrosswiseILi16ELi32EEELi0ESK_Li16EEELNS_4arch14CacheOperation4KindE0ENS4_44Conv2dFpropFilterTileAccessIteratorOptimizedINSA_ILi32ELi128EEESC_SE_SK_SM_Lb0EEENSP_ISX_SC_NSD_40ColumnMajorTensorOpMultiplicandCrosswiseILi16ELi32EEELi1ESK_Li16EEELSV_1ENS6_11threadblock9MmaPolicyINS6_4warp11MmaTensorOpINS7_ILi64ELi64ELi32EEESC_SR_SC_S10_fNSD_8RowMajorENS14_17MmaTensorOpPolicyINST_3MmaINS7_ILi16ELi8ELi16EEELi32ESC_S17_SC_NSD_11ColumnMajorEfS17_NST_13OpMultiplyAddEEENSA_ILi1ELi1EEEEELi1ELb0EbEENSA_ILi0ELi0EEES1H_Li1EEELi4EbEENS_8epilogue11threadblock8EpilogueIS8_S1G_Li1ENS1L_22PredicatedTileIteratorINS1L_26OutputTileOptimalThreadMapINS1L_15OutputTileShapeILi128ELi8ELi2ELi1ELi1EEENS1P_ILi1ELi8ELi1ELi1ELi8EEELi128ELi4ELi32EEEfLb0ENSD_9NoPermuteELb0EEENS1K_4warp24FragmentIteratorTensorOpIS16_S1A_fNS_5ArrayIfLi4ELb1EEES17_EENS1V_20TileIteratorTensorOpIS16_S1A_fS17_EENS1L_18SharedLoadIteratorINS1S_18CompactedThreadMapEfLi16EEENS1K_6thread21LinearCombinationReluIfLi4EffLNS25_9ScaleType4KindE1ELNS_15FloatRoundStyleE2EEENSA_ILi0ELi8EEELi2ELi1EEENS12_30GemmIdentityThreadblockSwizzleILi1EEELNS1_8OperatorE0ENS1_17Conv2dProblemSizeELNS1_9GroupModeE0EEEEEvNT_6ParamsE,"ax",@progbits
	.align	128
.text._ZN7cutlass6KernelINS_4conv6kernel23ImplicitGemmConvolutionINS1_11threadblock22ImplicitGemmMultistageINS_4gemm9GemmShapeILi128ELi128ELi32EEENS4_48Conv2dFpropActivationTileAccessIteratorOptimizedINS_11MatrixShapeILi128ELi32EEENS_6half_tENS_6layout10TensorNHWCENS_9transform29PitchLinearWarpRakedThreadMapINS_16PitchLinearShapeILi32ELi128EEELi128ENSH_ILi4ELi8EEELi8EEENS_12AlignedArrayISC_Li8ELi16EEEEENSF_11threadblock25RegularTileAccessIteratorISB_SC_NSD_37RowMajorTensorOpMultiplicandCrosswiseILi16ELi32EEELi0ESK_Li16EEELNS_4arch14CacheOperation4KindE0ENS4_44Conv2dFpropFilterTileAccessIteratorOptimizedINSA_ILi32ELi128EEESC_SE_SK_SM_Lb0EEENSP_ISX_SC_NSD_40ColumnMajorTensorOpMultiplicandCrosswiseILi16ELi32EEELi1ESK_Li16EEELSV_1ENS6_11threadblock9MmaPolicyINS6_4warp11MmaTensorOpINS7_ILi64ELi64ELi32EEESC_SR_SC_S10_fNSD_8RowMajorENS14_17MmaTensorOpPolicyINST_3MmaINS7_ILi16ELi8ELi16EEELi32ESC_S17_SC_NSD_11ColumnMajorEfS17_NST_13OpMultiplyAddEEENSA_ILi1ELi1EEEEELi1ELb0EbEENSA_ILi0ELi0EEES1H_Li1EEELi4EbEENS_8epilogue11threadblock8EpilogueIS8_S1G_Li1ENS1L_22PredicatedTileIteratorINS1L_26OutputTileOptimalThreadMapINS1L_15OutputTileShapeILi128ELi8ELi2ELi1ELi1EEENS1P_ILi1ELi8ELi1ELi1ELi8EEELi128ELi4ELi32EEEfLb0ENSD_9NoPermuteELb0EEENS1K_4warp24FragmentIteratorTensorOpIS16_S1A_fNS_5ArrayIfLi4ELb1EEES17_EENS1V_20TileIteratorTensorOpIS16_S1A_fS17_EENS1L_18SharedLoadIteratorINS1S_18CompactedThreadMapEfLi16EEENS1K_6thread21LinearCombinationReluIfLi4EffLNS25_9ScaleType4KindE1ELNS_15FloatRoundStyleE2EEENSA_ILi0ELi8EEELi2ELi1EEENS12_30GemmIdentityThreadblockSwizzleILi1EEELNS1_8OperatorE0ENS1_17Conv2dProblemSizeELNS1_9GroupModeE0EEEEEvNT_6ParamsE:
        .type           _ZN7cutlass6KernelINS_4conv6kernel23ImplicitGemmConvolutionINS1_11threadblock22ImplicitGemmMultistageINS_4gemm9GemmShapeILi128ELi128ELi32EEENS4_48Conv2dFpropActivationTileAccessIteratorOptimizedINS_11MatrixShapeILi128ELi32EEENS_6half_tENS_6layout10TensorNHWCENS_9transform29PitchLinearWarpRakedThreadMapINS_16PitchLinearShapeILi32ELi128EEELi128ENSH_ILi4ELi8EEELi8EEENS_12AlignedArrayISC_Li8ELi16EEEEENSF_11threadblock25RegularTileAccessIteratorISB_SC_NSD_37RowMajorTensorOpMultiplicandCrosswiseILi16ELi32EEELi0ESK_Li16EEELNS_4arch14CacheOperation4KindE0ENS4_44Conv2dFpropFilterTileAccessIteratorOptimizedINSA_ILi32ELi128EEESC_SE_SK_SM_Lb0EEENSP_ISX_SC_NSD_40ColumnMajorTensorOpMultiplicandCrosswiseILi16ELi32EEELi1ESK_Li16EEELSV_1ENS6_11threadblock9MmaPolicyINS6_4warp11MmaTensorOpINS7_ILi64ELi64ELi32EEESC_SR_SC_S10_fNSD_8RowMajorENS14_17MmaTensorOpPolicyINST_3MmaINS7_ILi16ELi8ELi16EEELi32ESC_S17_SC_NSD_11ColumnMajorEfS17_NST_13OpMultiplyAddEEENSA_ILi1ELi1EEEEELi1ELb0EbEENSA_ILi0ELi0EEES1H_Li1EEELi4EbEENS_8epilogue11threadblock8EpilogueIS8_S1G_Li1ENS1L_22PredicatedTileIteratorINS1L_26OutputTileOptimalThreadMapINS1L_15OutputTileShapeILi128ELi8ELi2ELi1ELi1EEENS1P_ILi1ELi8ELi1ELi1ELi8EEELi128ELi4ELi32EEEfLb0ENSD_9NoPermuteELb0EEENS1K_4warp24FragmentIteratorTensorOpIS16_S1A_fNS_5ArrayIfLi4ELb1EEES17_EENS1V_20TileIteratorTensorOpIS16_S1A_fS17_EENS1L_18SharedLoadIteratorINS1S_18CompactedThreadMapEfLi16EEENS1K_6thread21LinearCombinationReluIfLi4EffLNS25_9ScaleType4KindE1ELNS_15FloatRoundStyleE2EEENSA_ILi0ELi8EEELi2ELi1EEENS12_30GemmIdentityThreadblockSwizzleILi1EEELNS1_8OperatorE0ENS1_17Conv2dProblemSizeELNS1_9GroupModeE0EEEEEvNT_6ParamsE,@function
        .size           _ZN7cutlass6KernelINS_4conv6kernel23ImplicitGemmConvolutionINS1_11threadblock22ImplicitGemmMultistageINS_4gemm9GemmShapeILi128ELi128ELi32EEENS4_48Conv2dFpropActivationTileAccessIteratorOptimizedINS_11MatrixShapeILi128ELi32EEENS_6half_tENS_6layout10TensorNHWCENS_9transform29PitchLinearWarpRakedThreadMapINS_16PitchLinearShapeILi32ELi128EEELi128ENSH_ILi4ELi8EEELi8EEENS_12AlignedArrayISC_Li8ELi16EEEEENSF_11threadblock25RegularTileAccessIteratorISB_SC_NSD_37RowMajorTensorOpMultiplicandCrosswiseILi16ELi32EEELi0ESK_Li16EEELNS_4arch14CacheOperation4KindE0ENS4_44Conv2dFpropFilterTileAccessIteratorOptimizedINSA_ILi32ELi128EEESC_SE_SK_SM_Lb0EEENSP_ISX_SC_NSD_40ColumnMajorTensorOpMultiplicandCrosswiseILi16ELi32EEELi1ESK_Li16EEELSV_1ENS6_11threadblock9MmaPolicyINS6_4warp11MmaTensorOpINS7_ILi64ELi64ELi32EEESC_SR_SC_S10_fNSD_8RowMajorENS14_17MmaTensorOpPolicyINST_3MmaINS7_ILi16ELi8ELi16EEELi32ESC_S17_SC_NSD_11ColumnMajorEfS17_NST_13OpMultiplyAddEEENSA_ILi1ELi1EEEEELi1ELb0EbEENSA_ILi0ELi0EEES1H_Li1EEELi4EbEENS_8epilogue11threadblock8EpilogueIS8_S1G_Li1ENS1L_22PredicatedTileIteratorINS1L_26OutputTileOptimalThreadMapINS1L_15OutputTileShapeILi128ELi8ELi2ELi1ELi1EEENS1P_ILi1ELi8ELi1ELi1ELi8EEELi128ELi4ELi32EEEfLb0ENSD_9NoPermuteELb0EEENS1K_4warp24FragmentIteratorTensorOpIS16_S1A_fNS_5ArrayIfLi4ELb1EEES17_EENS1V_20TileIteratorTensorOpIS16_S1A_fS17_EENS1L_18SharedLoadIteratorINS1S_18CompactedThreadMapEfLi16EEENS1K_6thread21LinearCombinationReluIfLi4EffLNS25_9ScaleType4KindE1ELNS_15FloatRoundStyleE2EEENSA_ILi0ELi8EEELi2ELi1EEENS12_30GemmIdentityThreadblockSwizzleILi1EEELNS1_8OperatorE0ENS1_17Conv2dProblemSizeELNS1_9GroupModeE0EEEEEvNT_6ParamsE,(.L_x_154 - _ZN7cutlass6KernelINS_4conv6kernel23ImplicitGemmConvolutionINS1_11threadblock22ImplicitGemmMultistageINS_4gemm9GemmShapeILi128ELi128ELi32EEENS4_48Conv2dFpropActivationTileAccessIteratorOptimizedINS_11MatrixShapeILi128ELi32EEENS_6half_tENS_6layout10TensorNHWCENS_9transform29PitchLinearWarpRakedThreadMapINS_16PitchLinearShapeILi32ELi128EEELi128ENSH_ILi4ELi8EEELi8EEENS_12AlignedArrayISC_Li8ELi16EEEEENSF_11threadblock25RegularTileAccessIteratorISB_SC_NSD_37RowMajorTensorOpMultiplicandCrosswiseILi16ELi32EEELi0ESK_Li16EEELNS_4arch14CacheOperation4KindE0ENS4_44Conv2dFpropFilterTileAccessIteratorOptimizedINSA_ILi32ELi128EEESC_SE_SK_SM_Lb0EEENSP_ISX_SC_NSD_40ColumnMajorTensorOpMultiplicandCrosswiseILi16ELi32EEELi1ESK_Li16EEELSV_1ENS6_11threadblock9MmaPolicyINS6_4warp11MmaTensorOpINS7_ILi64ELi64ELi32EEESC_SR_SC_S10_fNSD_8RowMajorENS14_17MmaTensorOpPolicyINST_3MmaINS7_ILi16ELi8ELi16EEELi32ESC_S17_SC_NSD_11ColumnMajorEfS17_NST_13OpMultiplyAddEEENSA_ILi1ELi1EEEEELi1ELb0EbEENSA_ILi0ELi0EEES1H_Li1EEELi4EbEENS_8epilogue11threadblock8EpilogueIS8_S1G_Li1ENS1L_22PredicatedTileIteratorINS1L_26OutputTileOptimalThreadMapINS1L_15OutputTileShapeILi128ELi8ELi2ELi1ELi1EEENS1P_ILi1ELi8ELi1ELi1ELi8EEELi128ELi4ELi32EEEfLb0ENSD_9NoPermuteELb0EEENS1K_4warp24FragmentIteratorTensorOpIS16_S1A_fNS_5ArrayIfLi4ELb1EEES17_EENS1V_20TileIteratorTensorOpIS16_S1A_fS17_EENS1L_18SharedLoadIteratorINS1S_18CompactedThreadMapEfLi16EEENS1K_6thread21LinearCombinationReluIfLi4EffLNS25_9ScaleType4KindE1ELNS_15FloatRoundStyleE2EEENSA_ILi0ELi8EEELi2ELi1EEENS12_30GemmIdentityThreadblockSwizzleILi1EEELNS1_8OperatorE0ENS1_17Conv2dProblemSizeELNS1_9GroupModeE0EEEEEvNT_6ParamsE)
        .other          _ZN7cutlass6KernelINS_4conv6kernel23ImplicitGemmConvolutionINS1_11threadblock22ImplicitGemmMultistageINS_4gemm9GemmShapeILi128ELi128ELi32EEENS4_48Conv2dFpropActivationTileAccessIteratorOptimizedINS_11MatrixShapeILi128ELi32EEENS_6half_tENS_6layout10TensorNHWCENS_9transform29PitchLinearWarpRakedThreadMapINS_16PitchLinearShapeILi32ELi128EEELi128ENSH_ILi4ELi8EEELi8EEENS_12AlignedArrayISC_Li8ELi16EEEEENSF_11threadblock25RegularTileAccessIteratorISB_SC_NSD_37RowMajorTensorOpMultiplicandCrosswiseILi16ELi32EEELi0ESK_Li16EEELNS_4arch14CacheOperation4KindE0ENS4_44Conv2dFpropFilterTileAccessIteratorOptimizedINSA_ILi32ELi128EEESC_SE_SK_SM_Lb0EEENSP_ISX_SC_NSD_40ColumnMajorTensorOpMultiplicandCrosswiseILi16ELi32EEELi1ESK_Li16EEELSV_1ENS6_11threadblock9MmaPolicyINS6_4warp11MmaTensorOpINS7_ILi64ELi64ELi32EEESC_SR_SC_S10_fNSD_8RowMajorENS14_17MmaTensorOpPolicyINST_3MmaINS7_ILi16ELi8ELi16EEELi32ESC_S17_SC_NSD_11ColumnMajorEfS17_NST_13OpMultiplyAddEEENSA_ILi1ELi1EEEEELi1ELb0EbEENSA_ILi0ELi0EEES1H_Li1EEELi4EbEENS_8epilogue11threadblock8EpilogueIS8_S1G_Li1ENS1L_22PredicatedTileIteratorINS1L_26OutputTileOptimalThreadMapINS1L_15OutputTileShapeILi128ELi8ELi2ELi1ELi1EEENS1P_ILi1ELi8ELi1ELi1ELi8EEELi128ELi4ELi32EEEfLb0ENSD_9NoPermuteELb0EEENS1K_4warp24FragmentIteratorTensorOpIS16_S1A_fNS_5ArrayIfLi4ELb1EEES17_EENS1V_20TileIteratorTensorOpIS16_S1A_fS17_EENS1L_18SharedLoadIteratorINS1S_18CompactedThreadMapEfLi16EEENS1K_6thread21LinearCombinationReluIfLi4EffLNS25_9ScaleType4KindE1ELNS_15FloatRoundStyleE2EEENSA_ILi0ELi8EEELi2ELi1EEENS12_30GemmIdentityThreadblockSwizzleILi1EEELNS1_8OperatorE0ENS1_17Conv2dProblemSizeELNS1_9GroupModeE0EEEEEvNT_6ParamsE,@"STO_CUDA_ENTRY STV_DEFAULT"
_ZN7cutlass6KernelINS_4conv6kernel23ImplicitGemmConvolutionINS1_11threadblock22ImplicitGemmMultistageINS_4gemm9GemmShapeILi128ELi128ELi32EEENS4_48Conv2dFpropActivationTileAccessIteratorOptimizedINS_11MatrixShapeILi128ELi32EEENS_6half_tENS_6layout10TensorNHWCENS_9transform29PitchLinearWarpRakedThreadMapINS_16PitchLinearShapeILi32ELi128EEELi128ENSH_ILi4ELi8EEELi8EEENS_12AlignedArrayISC_Li8ELi16EEEEENSF_11threadblock25RegularTileAccessIteratorISB_SC_NSD_37RowMajorTensorOpMultiplicandCrosswiseILi16ELi32EEELi0ESK_Li16EEELNS_4arch14CacheOperation4KindE0ENS4_44Conv2dFpropFilterTileAccessIteratorOptimizedINSA_ILi32ELi128EEESC_SE_SK_SM_Lb0EEENSP_ISX_SC_NSD_40ColumnMajorTensorOpMultiplicandCrosswiseILi16ELi32EEELi1ESK_Li16EEELSV_1ENS6_11threadblock9MmaPolicyINS6_4warp11MmaTensorOpINS7_ILi64ELi64ELi32EEESC_SR_SC_S10_fNSD_8RowMajorENS14_17MmaTensorOpPolicyINST_3MmaINS7_ILi16ELi8ELi16EEELi32ESC_S17_SC_NSD_11ColumnMajorEfS17_NST_13OpMultiplyAddEEENSA_ILi1ELi1EEEEELi1ELb0EbEENSA_ILi0ELi0EEES1H_Li1EEELi4EbEENS_8epilogue11threadblock8EpilogueIS8_S1G_Li1ENS1L_22PredicatedTileIteratorINS1L_26OutputTileOptimalThreadMapINS1L_15OutputTileShapeILi128ELi8ELi2ELi1ELi1EEENS1P_ILi1ELi8ELi1ELi1ELi8EEELi128ELi4ELi32EEEfLb0ENSD_9NoPermuteELb0EEENS1K_4warp24FragmentIteratorTensorOpIS16_S1A_fNS_5ArrayIfLi4ELb1EEES17_EENS1V_20TileIteratorTensorOpIS16_S1A_fS17_EENS1L_18SharedLoadIteratorINS1S_18CompactedThreadMapEfLi16EEENS1K_6thread21LinearCombinationReluIfLi4EffLNS25_9ScaleType4KindE1ELNS_15FloatRoundStyleE2EEENSA_ILi0ELi8EEELi2ELi1EEENS12_30GemmIdentityThreadblockSwizzleILi1EEELNS1_8OperatorE0ENS1_17Conv2dProblemSizeELNS1_9GroupModeE0EEEEEvNT_6ParamsE:
[----:B------:R-:W-:Y:S01]  /*0000*/  LDC R1, c[0x0][0x28] ;  /* 0x00000a00ff017b82 */ /* 0x000fe20000000800 */
[----:B------:R-:W1:Y:S07]  /*0010*/  S2R R4, SR_CTAID.Y ;  /* 0x0000000000047919 */ /* 0x000e6e0000002600 */
[----:B------:R-:W2:Y:S01]  /*0020*/  LDC R3, c[0x0][0x270] ;  /* 0x00009c00ff037b82 */ /* 0x000ea20000000800 */
[----:B------:R-:W-:Y:S01]  /*0030*/  IMAD.MOV.U32 R2, RZ, RZ, -0x1 ;  /* 0xffffffffff027424 */ /* 0x000fe200078e00ff */
[----:B------:R-:W-:Y:S01]  /*0040*/  ULDC.64 UR4, c[0x0][0x258] ;  /* 0x0000960000047ab9 */ /* 0x000fe20000000a00 */
[----:B------:R-:W3:Y:S03]  /*0050*/  S2R R0, SR_CTAID.X ;  /* 0x0000000000007919 */ /* 0x000ee60000002500 */
[----:B--2---:R-:W-:-:S02]  /*0060*/  SHF.L.U32 R5, R2, R3, RZ ;  /* 0x0000000302057219 */ /* 0x004fc400000006ff */
[----:B-1----:R-:W-:Y:S02]  /*0070*/  SHF.L.U32 R4, R4, R3, RZ ;  /* 0x0000000304047219 */ /* 0x002fe400000006ff */
[----:B---3--:R-:W-:Y:S02]  /*0080*/  LOP3.LUT R5, R0, R5, RZ, 0x30, !PT ;  /* 0x0000000500057212 */ /* 0x008fe400078e30ff */
[----:B------:R-:W-:-:S03]  /*0090*/  SHF.R.S32.HI R3, RZ, R3, R0 ;  /* 0x00000003ff037219 */ /* 0x000fc60000011400 */
[----:B------:R-:W-:-:S05]  /*00a0*/  IMAD.IADD R21, R4, 0x1, R5 ;  /* 0x0000000104157824 */ /* 0x000fca00078e0205 */
[----:B------:R-:W-:-:S04]  /*00b0*/  ISETP.GE.AND P0, PT, R21, UR5, PT ;  /* 0x0000000515007c0c */ /* 0x000fc8000bf06270 */
[----:B------:R-:W-:-:S13]  /*00c0*/  ISETP.GE.OR P0, PT, R3, UR4, P0 ;  /* 0x0000000403007c0c */ /* 0x000fda0008706670 */
[----:B------:R-:W-:Y:S05]  /*00d0*/  @P0 EXIT ;  /* 0x000000000000094d */ /* 0x000fea0003800000 */
[----:B------:R-:W1:Y:S01]  /*00e0*/  S2R R196, SR_TID.X ;  /* 0x0000000000c47919 */ /* 0x000e620000002100 */
[----:B------:R-:W2:Y:S01]  /*00f0*/  LDC R17, c[0x0][0x2b0] ;  /* 0x0000ac00ff117b82 */ /* 0x000ea20000000800 */
[----:B------:R-:W-:Y:S01]  /*0100*/  ULDC.64 UR4, c[0x0][0x238] ;  /* 0x00008e0000047ab9 */ /* 0x000fe20000000a00 */
[----:B------:R-:W-:Y:S01]  /*0110*/  ULDC UR6, c[0x0][0x288] ;  /* 0x0000a20000067ab9 */ /* 0x000fe20000000800 */
[----:B------:R-:W-:Y:S01]  /*0120*/  MOV R218, RZ ;  /* 0x000000ff00da7202 */ /* 0x000fe20000000f00 */
[----:B------:R-:W-:Y:S01]  /*0130*/  IMAD.MOV.U32 R217, RZ, RZ, RZ ;  /* 0x000000ffffd97224 */ /* 0x000fe200078e00ff */
[----:B------:R-:W-:Y:S01]  /*0140*/  MOV R215, RZ ;  /* 0x000000ff00d77202 */ /* 0x000fe20000000f00 */
[----:B------:R-:W-:Y:S01]  /*0150*/  IMAD.MOV.U32 R213, RZ, RZ, RZ ;  /* 0x000000ffffd57224 */ /* 0x000fe200078e00ff */
[----:B------:R-:W-:Y:S01]  /*0160*/  MOV R211, RZ ;  /* 0x000000ff00d37202 */ /* 0x000fe20000000f00 */
[----:B------:R-:W3:Y:S01]  /*0170*/  LDC R24, c[0x0][0x2bc] ;  /* 0x0000af00ff187b82 */ /* 0x000ee20000000800 */
[----:B--2---:R-:W-:-:S02]  /*0180*/  ISETP.NE.AND P1, PT, R17, 0x1, PT ;  /* 0x000000011100780c */ /* 0x004fc40003f25270 */
[----:B-1----:R-:W-:Y:S02]  /*0190*/  SHF.R.S32.HI R5, RZ, 0x1f, R196 ;  /* 0x0000001fff057819 */ /* 0x002fe400000114c4 */
[----:B---3--:R-:W-:Y:S02]  /*01a0*/  ISETP.NE.AND P0, PT, R24, 0x1, PT ;  /* 0x000000011800780c */ /* 0x008fe40003f05270 */
[----:B------:R-:W-:-:S07]  /*01b0*/  LEA.HI R5, R5, R196, RZ, 0x5 ;  /* 0x000000c405057211 */ /* 0x000fce00078f28ff */
[----:B------:R-:W1:Y:S01]  /*01c0*/  @P1 LDC R11, c[0x0][0x2b4] ;  /* 0x0000ad00ff0b1b82 */ /* 0x000e620000000800 */
[----:B------:R-:W-:-:S05]  /*01d0*/  LOP3.LUT R5, R5, 0xffffffe0, RZ, 0xc0, !PT ;  /* 0xffffffe005057812 */ /* 0x000fca00078ec0ff */
[----:B------:R-:W-:Y:S02]  /*01e0*/  IMAD.IADD R29, R196, 0x1, -R5 ;  /* 0x00000001c41d7824 */ /* 0x000fe400078e0a05 */
[----:B------:R-:W2:Y:S03]  /*01f0*/  @P1 LDC R0, c[0x0][0x2b8] ;  /* 0x0000ae00ff001b82 */ /* 0x000ea60000000800 */
[----:B------:R-:W-:-:S04]  /*0200*/  SHF.R.S32.HI R28, RZ, 0x1f, R29 ;  /* 0x0000001fff1c7819 */ /* 0x000fc8000001141d */
[----:B------:R-:W-:Y:S01]  /*0210*/  LEA.HI R28, R28, R29, RZ, 0x2 ;  /* 0x0000001d1c1c7211 */ /* 0x000fe200078f10ff */
[----:B------:R-:W3:Y:S03]  /*0220*/  @P1 LDC R7, c[0x0][0x2b4] ;  /* 0x0000ad00ff071b82 */ /* 0x000ee60000000800 */
[C---:B------:R-:W-:Y:S02]  /*0230*/  LEA.HI.SX32 R30, R28.reuse, R5, 0x1e ;  /* 0x000000051c1e7211 */ /* 0x040fe400078ff2ff */
[----:B------:R-:W-:-:S03]  /*0240*/  LOP3.LUT R28, R28, 0xfffffffc, RZ, 0xc0, !PT ;  /* 0xfffffffc1c1c7812 */ /* 0x000fc600078ec0ff */
[----:B------:R-:W4:Y:S01]  /*0250*/  @P1 LDC R23, c[0x0][0x2b4] ;  /* 0x0000ad00ff171b82 */ /* 0x000f220000000800 */
[----:B------:R-:W-:Y:S01]  /*0260*/  IMAD R34, R3, 0x80, R30 ;  /* 0x0000008003227824 */ /* 0x000fe200078e021e */
[----:B------:R-:W-:-:S03]  /*0270*/  IADD3 R28, R29, -R28, RZ ;  /* 0x8000001c1d1c7210 */ /* 0x000fc60007ffe0ff */
[C---:B-1----:R-:W-:Y:S01]  /*0280*/  @P1 IMAD.HI.U32 R11, R34.reuse, R11, RZ ;  /* 0x0000000b220b1227 */ /* 0x042fe200078e00ff */
[C---:B------:R-:W-:Y:S02]  /*0290*/  IADD3 R4, R34.reuse, 0x18, RZ ;  /* 0x0000001822047810 */ /* 0x040fe40007ffe0ff */
[----:B------:R-:W1:Y:S01]  /*02a0*/  @P1 LDC R19, c[0x0][0x2b4] ;  /* 0x0000ad00ff131b82 */ /* 0x000e620000000800 */
[C---:B------:R-:W-:Y:S01]  /*02b0*/  VIADD R18, R34.reuse, 0x8 ;  /* 0x0000000822127836 */ /* 0x040fe20000000000 */
[----:B------:R-:W-:Y:S01]  /*02c0*/  MOV R22, R34 ;  /* 0x0000002200167202 */ /* 0x000fe20000000f00 */
[----:B------:R-:W-:Y:S01]  /*02d0*/  VIADD R8, R34, 0x10 ;  /* 0x0000001022087836 */ /* 0x000fe20000000000 */
[----:B--2---:R-:W-:Y:S01]  /*02e0*/  @P1 SHF.R.U32.HI R22, RZ, R0, R11 ;  /* 0x00000000ff161219 */ /* 0x004fe2000001160b */
[----:B------:R-:W-:Y:S01]  /*02f0*/  IMAD.MOV.U32 R16, RZ, RZ, R18 ;  /* 0x000000ffff107224 */ /* 0x000fe200078e0012 */
[----:B------:R-:W-:Y:S01]  /*0300*/  MOV R0, R4 ;  /* 0x0000000400007202 */ /* 0x000fe20000000f00 */
[----:B------:R-:W-:Y:S01]  /*0310*/  IMAD.MOV.U32 R2, RZ, RZ, R8 ;  /* 0x000000ffff027224 */ /* 0x000fe200078e0008 */
[----:B------:R-:W2:Y:S01]  /*0320*/  @P1 LDC R9, c[0x0][0x2b8] ;  /* 0x0000ae00ff091b82 */ /* 0x000ea20000000800 */
[----:B---3--:R-:W-:-:S04]  /*0330*/  @P1 IMAD.HI.U32 R20, R4, R7, RZ ;  /* 0x0000000704141227 */ /* 0x008fc800078e00ff */
[----:B------:R-:W-:-:S03]  /*0340*/  IMAD.MOV R27, RZ, RZ, -R22 ;  /* 0x000000ffff1b7224 */ /* 0x000fc600078e0a16 */
[----:B------:R-:W3:Y:S01]  /*0350*/  @P1 LDC R5, c[0x0][0x2b8] ;  /* 0x0000ae00ff051b82 */ /* 0x000ee20000000800 */
[----:B----4-:R-:W-:-:S04]  /*0360*/  @P1 IMAD.HI.U32 R32, R18, R23, RZ ;  /* 0x0000001712201227 */ /* 0x010fc800078e00ff */
[----:B------:R-:W-:-:S03]  /*0370*/  IMAD R27, R17, R27, R34 ;  /* 0x0000001b111b7224 */ /* 0x000fc600078e0222 */
[----:B------:R-:W4:Y:S01]  /*0380*/  @P1 LDC R3, c[0x0][0x2b8] ;  /* 0x0000ae00ff031b82 */ /* 0x000f220000000800 */
[----:B-1----:R-:W-:-:S04]  /*0390*/  @P1 IMAD.HI.U32 R26, R8, R19, RZ ;  /* 0x00000013081a1227 */ /* 0x002fc800078e00ff */
[----:B------:R-:W-:-:S03]  /*03a0*/  IMAD.MOV.U32 R34, RZ, RZ, R27 ;  /* 0x000000ffff227224 */ /* 0x000fc600078e001b */
[----:B------:R-:W1:Y:S01]  /*03b0*/  @P0 LDC.64 R12, c[0x0][0x2c0] ;  /* 0x0000b000ff0c0b82 */ /* 0x000e620000000a00 */
[----:B--2---:R-:W-:-:S05]  /*03c0*/  @P1 SHF.R.U32.HI R16, RZ, R9, R32 ;  /* 0x00000009ff101219 */ /* 0x004fca0000011620 */
[----:B------:R-:W-:Y:S02]  /*03d0*/  IMAD.MOV R25, RZ, RZ, -R16 ;  /* 0x000000ffff197224 */ /* 0x000fe400078e0a10 */
[----:B------:R-:W2:Y:S01]  /*03e0*/  @P0 LDC.64 R14, c[0x0][0x2c0] ;  /* 0x0000b000ff0e0b82 */ /* 0x000ea20000000a00 */
[----:B---3--:R-:W-:Y:S01]  /*03f0*/  @P1 SHF.R.U32.HI R2, RZ, R5, R26 ;  /* 0x00000005ff021219 */ /* 0x008fe2000001161a */
[C---:B------:R-:W-:Y:S02]  /*0400*/  IMAD R25, R17.reuse, R25, R18 ;  /* 0x0000001911197224 */ /* 0x040fe400078e0212 */
[----:B------:R-:W-:Y:S01]  /*0410*/  IMAD R44, R16, UR6, RZ ;  /* 0x00000006102c7c24 */ /* 0x000fe2000f8e02ff */
[----:B------:R-:W-:Y:S02]  /*0420*/  IADD3 R23, -R2, RZ, RZ ;  /* 0x000000ff02177210 */ /* 0x000fe40007ffe1ff */
[----:B------:R-:W-:Y:S01]  /*0430*/  MOV R32, R25 ;  /* 0x0000001900207202 */ /* 0x000fe20000000f00 */
[----:B------:R-:W3:Y:S01]  /*0440*/  @P0 LDC.64 R10, c[0x0][0x2c0] ;  /* 0x0000b000ff0a0b82 */ /* 0x000ee20000000a00 */
[----:B----4-:R-:W-:Y:S01]  /*0450*/  @P1 SHF.R.U32.HI R0, RZ, R3, R20 ;  /* 0x00000003ff001219 */ /* 0x010fe20000011614 */
[----:B------:R-:W-:-:S04]  /*0460*/  IMAD R23, R17, R23, R8 ;  /* 0x0000001711177224 */ /* 0x000fc800078e0208 */
[----:B------:R-:W-:Y:S02]  /*0470*/  IMAD.MOV R3, RZ, RZ, -R0 ;  /* 0x000000ffff037224 */ /* 0x000fe400078e0a00 */
[----:B------:R-:W4:Y:S01]  /*0480*/  @P0 LDC.64 R6, c[0x0][0x2c0] ;  /* 0x0000b000ff060b82 */ /* 0x000f220000000a00 */
[----:B-1----:R-:W-:-:S04]  /*0490*/  @P0 IMAD.HI.U32 R12, R25, R12, RZ ;  /* 0x0000000c190c0227 */ /* 0x002fc800078e00ff */
[----:B------:R-:W-:Y:S01]  /*04a0*/  IMAD R17, R17, R3, R4 ;  /* 0x0000000311117224 */ /* 0x000fe200078e0204 */
[----:B------:R-:W-:Y:S01]  /*04b0*/  @P0 SHF.R.U32.HI R32, RZ, R13, R12 ;  /* 0x0000000dff200219 */ /* 0x000fe2000001160c */
[----:B------:R-:W1:Y:S01]  /*04c0*/  S2R R3, SR_CTAID.Z ;  /* 0x0000000000037919 */ /* 0x000e620000002700 */
[----:B------:R-:W5:Y:S01]  /*04d0*/  LDC.64 R8, c[0x0][0x230] ;  /* 0x00008c00ff087b82 */ /* 0x000f620000000a00 */
[----:B--2---:R-:W-:-:S04]  /*04e0*/  @P0 IMAD.HI.U32 R14, R27, R14, RZ ;  /* 0x0000000e1b0e0227 */ /* 0x004fc800078e00ff */
[----:B------:R-:W-:Y:S01]  /*04f0*/  IMAD.MOV.U32 R26, RZ, RZ, R23 ;  /* 0x000000ffff1a7224 */ /* 0x000fe200078e0017 */
[----:B------:R-:W-:Y:S01]  /*0500*/  @P0 SHF.R.U32.HI R34, RZ, R15, R14 ;  /* 0x0000000fff220219 */ /* 0x000fe2000001160e */
[----:B------:R-:W-:Y:S01]  /*0510*/  IMAD.MOV.U32 R36, RZ, RZ, R17 ;  /* 0x000000ffff247224 */ /* 0x000fe200078e0011 */
[----:B------:R-:W2:Y:S01]  /*0520*/  LDC.64 R4, c[0x0][0x248] ;  /* 0x00009200ff047b82 */ /* 0x000ea20000000a00 */
[----:B---3--:R-:W-:Y:S01]  /*0530*/  @P0 IMAD.HI.U32 R10, R23, R10, RZ ;  /* 0x0000000a170a0227 */ /* 0x008fe200078e00ff */
[----:B------:R-:W-:-:S04]  /*0540*/  IADD3 R13, -R34, RZ, RZ ;  /* 0x000000ff220d7210 */ /* 0x000fc80007ffe1ff */
[----:B------:R-:W-:Y:S01]  /*0550*/  @P0 SHF.R.U32.HI R26, RZ, R11, R10 ;  /* 0x0000000bff1a0219 */ /* 0x000fe2000001160a */
[----:B------:R-:W-:Y:S01]  /*0560*/  IMAD.MOV R11, RZ, RZ, -R32 ;  /* 0x000000ffff0b7224 */ /* 0x000fe200078e0a20 */
[----:B------:R-:W3:Y:S01]  /*0570*/  LDC R20, c[0x0][0x22c] ;  /* 0x00008b00ff147b82 */ /* 0x000ee20000000800 */
[----:B----4-:R-:W-:-:S04]  /*0580*/  @P0 IMAD.HI.U32 R6, R17, R6, RZ ;  /* 0x0000000611060227 */ /* 0x010fc800078e00ff */
[C---:B------:R-:W-:Y:S01]  /*0590*/  IMAD R11, R24.reuse, R11, R25 ;  /* 0x0000000b180b7224 */ /* 0x040fe200078e0219 */
[----:B------:R-:W-:Y:S01]  /*05a0*/  @P0 SHF.R.U32.HI R36, RZ, R7, R6 ;  /* 0x00000007ff240219 */ /* 0x000fe20000011606 */
[----:B------:R-:W-:Y:S01]  /*05b0*/  IMAD.MOV R7, RZ, RZ, -R26 ;  /* 0x000000ffff077224 */ /* 0x000fe200078e0a1a */
[----:B------:R-:W4:Y:S01]  /*05c0*/  LDC.64 R18, c[0x0][0x240] ;  /* 0x00009000ff127b82 */ /* 0x000f220000000a00 */
[C---:B------:R-:W-:Y:S02]  /*05d0*/  IMAD R13, R24.reuse, R13, R27 ;  /* 0x0000000d180d7224 */ /* 0x040fe400078e021b */
[----:B------:R-:W-:Y:S02]  /*05e0*/  IMAD.MOV R6, RZ, RZ, -R36 ;  /* 0x000000ffff067224 */ /* 0x000fe400078e0a24 */
[C---:B------:R-:W-:Y:S02]  /*05f0*/  IMAD R7, R24.reuse, R7, R23 ;  /* 0x0000000718077224 */ /* 0x040fe400078e0217 */
[----:B------:R-:W-:Y:S01]  /*0600*/  IMAD R25, R24, R6, R17 ;  /* 0x0000000618197224 */ /* 0x000fe200078e0211 */
[----:B--2---:R-:W-:Y:S01]  /*0610*/  ISETP.NE.AND P4, PT, R5, 0x1, PT ;  /* 0x000000010500780c */ /* 0x004fe20003f85270 */
[----:B-----5:R-:W-:-:S02]  /*0620*/  IMAD R34, R34, UR5, -R9 ;  /* 0x0000000522227c24 */ /* 0x020fc4000f8e0a09 */
[--C-:B------:R-:W-:Y:S02]  /*0630*/  IMAD R32, R32, UR5, -R9.reuse ;  /* 0x0000000520207c24 */ /* 0x100fe4000f8e0a09 */
[--C-:B------:R-:W-:Y:S02]  /*0640*/  IMAD R26, R26, UR5, -R9.reuse ;  /* 0x000000051a1a7c24 */ /* 0x100fe4000f8e0a09 */
[----:B------:R-:W-:Y:S01]  /*0650*/  IMAD R36, R36, UR5, -R9 ;  /* 0x0000000524247c24 */ /* 0x000fe2000f8e0a09 */
[----:B---3--:R-:W-:Y:S01]  /*0660*/  IADD3 R27, R20, -0x1, RZ ;  /* 0xffffffff141b7810 */ /* 0x008fe20007ffe0ff */
[----:B-1----:R-:W-:-:S03]  /*0670*/  IMAD R24, R3, 0x4, R28 ;  /* 0x0000000403187824 */ /* 0x002fc600078e021c */
[----:B------:R-:W-:Y:S01]  /*0680*/  SEL R12, R27, RZ, !P4 ;  /* 0x000000ff1b0c7207 */ /* 0x000fe20006000000 */
[----:B------:R-:W-:Y:S02]  /*0690*/  IMAD.SHL.U32 R24, R24, 0x8, RZ ;  /* 0x0000000818187824 */ /* 0x000fe400078e00ff */
[-C--:B----4-:R-:W-:Y:S02]  /*06a0*/  IMAD R23, R13, R18.reuse, -UR4 ;  /* 0x800000040d177e24 */ /* 0x090fe4000f8e0212 */
[-C--:B------:R-:W-:Y:S01]  /*06b0*/  IMAD R9, R11, R18.reuse, -UR4 ;  /* 0x800000040b097e24 */ /* 0x080fe2000f8e0212 */
[----:B------:R-:W-:Y:S01]  /*06c0*/  SHF.R.S32.HI R17, RZ, 0x1f, R24 ;  /* 0x0000001fff117819 */ /* 0x000fe20000011418 */
[-C--:B------:R-:W-:Y:S02]  /*06d0*/  IMAD R5, R7, R18.reuse, -UR4 ;  /* 0x8000000407057e24 */ /* 0x080fe4000f8e0212 */
[----:B------:R-:W-:Y:S01]  /*06e0*/  IMAD R25, R25, R18, -UR4 ;  /* 0x8000000419197e24 */ /* 0x000fe2000f8e0212 */
[----:B------:R-:W-:Y:S01]  /*06f0*/  IADD3 R18, R8, -0x1, RZ ;  /* 0xffffffff08127810 */ /* 0x000fe20007ffe0ff */
[CC--:B------:R-:W-:Y:S01]  /*0700*/  IMAD R13, R12.reuse, R19.reuse, R34 ;  /* 0x000000130c0d7224 */ /* 0x0c0fe200078e0222 */
[----:B------:R-:W-:Y:S01]  /*0710*/  ULDC.64 UR4, c[0x0][0x280] ;  /* 0x0000a00000047ab9 */ /* 0x000fe20000000a00 */
[----:B------:R-:W-:Y:S01]  /*0720*/  IMAD R33, R12, R19, R32 ;  /* 0x000000130c217224 */ /* 0x000fe200078e0220 */
[----:B------:R-:W-:Y:S01]  /*0730*/  SEL R31, R18, RZ, !P4 ;  /* 0x000000ff121f7207 */ /* 0x000fe20006000000 */
[----:B------:R-:W-:-:S02]  /*0740*/  IMAD R13, R13, UR5, RZ ;  /* 0x000000050d0d7c24 */ /* 0x000fc4000f8e02ff */
[----:B------:R-:W-:Y:S02]  /*0750*/  IMAD R33, R33, UR5, RZ ;  /* 0x0000000521217c24 */ /* 0x000fe4000f8e02ff */
[CC--:B------:R-:W-:Y:S01]  /*0760*/  IMAD R7, R31.reuse, R4.reuse, R23 ;  /* 0x000000041f077224 */ /* 0x0c0fe200078e0217 */
[----:B------:R-:W-:Y:S01]  /*0770*/  SHF.R.S32.HI R6, RZ, 0x1f, R13 ;  /* 0x0000001fff067819 */ /* 0x000fe2000001140d */
[-C--:B------:R-:W-:Y:S01]  /*0780*/  IMAD R29, R31, R4.reuse, R9 ;  /* 0x000000041f1d7224 */ /* 0x080fe200078e0209 */
[----:B------:R-:W-:Y:S01]  /*0790*/  SHF.R.S32.HI R10, RZ, 0x1f, R33 ;  /* 0x0000001fff0a7819 */ /* 0x000fe20000011421 */
[----:B------:R-:W-:Y:S02]  /*07a0*/  IMAD R7, R7, UR4, RZ ;  /* 0x0000000407077c24 */ /* 0x000fe4000f8e02ff */
[----:B------:R-:W-:Y:S02]  /*07b0*/  IMAD R29, R29, UR4, RZ ;  /* 0x000000041d1d7c24 */ /* 0x000fe4000f8e02ff */
[C---:B------:R-:W-:Y:S01]  /*07c0*/  IMAD R15, R12.reuse, R19, R26 ;  /* 0x000000130c0f7224 */ /* 0x040fe200078e021a */
[--C-:B------:R-:W-:Y:S01]  /*07d0*/  IADD3 R13, P3, P2, R13, R7, R24.reuse ;  /* 0x000000070d0d7210 */ /* 0x100fe20007a7e018 */
[-C--:B------:R-:W-:Y:S01]  /*07e0*/  IMAD R11, R31, R4.reuse, R5 ;  /* 0x000000041f0b7224 */ /* 0x080fe200078e0205 */
[----:B------:R-:W-:Y:S01]  /*07f0*/  SHF.R.S32.HI R7, RZ, 0x1f, R7 ;  /* 0x0000001fff077819 */ /* 0x000fe20000011407 */
[----:B------:R-:W-:Y:S01]  /*0800*/  IMAD R15, R15, UR5, RZ ;  /* 0x000000050f0f7c24 */ /* 0x000fe2000f8e02ff */
[----:B------:R-:W-:Y:S01]  /*0810*/  IADD3 R33, P1, P0, R33, R29, R24 ;  /* 0x0000001d21217210 */ /* 0x000fe2000783e018 */
[----:B------:R-:W-:Y:S01]  /*0820*/  IMAD R11, R11, UR4, RZ ;  /* 0x000000040b0b7c24 */ /* 0x000fe2000f8e02ff */
[----:B------:R-:W-:Y:S01]  /*0830*/  SHF.R.S32.HI R29, RZ, 0x1f, R29 ;  /* 0x0000001fff1d7819 */ /* 0x000fe2000001141d */
[----:B------:R-:W-:Y:S01]  /*0840*/  IMAD R12, R12, R19, R36 ;  /* 0x000000130c0c7224 */ /* 0x000fe200078e0224 */
[--C-:B------:R-:W-:Y:S01]  /*0850*/  IADD3.X R7, R6, R7, R17.reuse, P3, P2 ;  /* 0x0000000706077210 */ /* 0x100fe20001fe4411 */
[----:B------:R-:W-:Y:S01]  /*0860*/  IMAD R6, R22, UR6, RZ ;  /* 0x0000000616067c24 */ /* 0x000fe2000f8e02ff */
[----:B------:R-:W-:Y:S01]  /*0870*/  IADD3.X R29, R10, R29, R17, P1, P0 ;  /* 0x0000001d0a1d7210 */ /* 0x000fe20000fe0411 */
[----:B------:R-:W-:Y:S01]  /*0880*/  IMAD R31, R31, R4, R25 ;  /* 0x000000041f1f7224 */ /* 0x000fe200078e0219 */
[----:B------:R-:W-:Y:S01]  /*0890*/  SHF.R.S32.HI R10, RZ, 0x1f, R15 ;  /* 0x0000001fff0a7819 */ /* 0x000fe2000001140f */
[----:B------:R-:W-:Y:S01]  /*08a0*/  IMAD R12, R12, UR5, RZ ;  /* 0x000000050c0c7c24 */ /* 0x000fe2000f8e02ff */
[----:B------:R-:W-:Y:S01]  /*08b0*/  IADD3 R15, P1, P0, R15, R11, R24 ;  /* 0x0000000b0f0f7210 */ /* 0x000fe2000783e018 */
[----:B------:R-:W-:Y:S01]  /*08c0*/  IMAD R31, R31, UR4, RZ ;  /* 0x000000041f1f7c24 */ /* 0x000fe2000f8e02ff */
[----:B------:R-:W-:Y:S01]  /*08d0*/  IADD3 R42, P2, R6, R13, RZ ;  /* 0x0000000d062a7210 */ /* 0x000fe20007f5e0ff */
[----:B------:R-:W-:Y:S01]  /*08e0*/  ULDC.64 UR4, c[0x0][0x2c8] ;  /* 0x0000b20000047ab9 */ /* 0x000fe20000000a00 */
[----:B------:R-:W-:Y:S01]  /*08f0*/  SHF.R.S32.HI R11, RZ, 0x1f, R11 ;  /* 0x0000001fff0b7819 */ /* 0x000fe2000001140b */
[----:B------:R-:W-:Y:S01]  /*0900*/  IMAD R13, R0, UR6, RZ ;  /* 0x00000006000d7c24 */ /* 0x000fe2000f8e02ff */
[----:B------:R-:W-:-:S02]  /*0910*/  LEA.HI.X.SX32 R7, R6, R7, 0x1, P2 ;  /* 0x0000000706077211 */ /* 0x000fc400010f0eff */
[----:B------:R-:W-:Y:S01]  /*0920*/  IADD3.X R11, R10, R11, R17, P1, P0 ;  /* 0x0000000b0a0b7210 */ /* 0x000fe20000fe0411 */
[----:B------:R-:W-:Y:S01]  /*0930*/  IMAD R10, R2, UR6, RZ ;  /* 0x00000006020a7c24 */ /* 0x000fe2000f8e02ff */
[----:B------:R-:W-:Y:S02]  /*0940*/  SHF.R.S32.HI R6, RZ, 0x1f, R12 ;  /* 0x0000001fff067819 */ /* 0x000fe4000001140c */
[----:B------:R-:W-:Y:S02]  /*0950*/  IADD3 R12, P1, P0, R12, R31, R24 ;  /* 0x0000001f0c0c7210 */ /* 0x000fe4000783e018 */
[----:B------:R-:W-:Y:S02]  /*0960*/  SHF.R.S32.HI R31, RZ, 0x1f, R31 ;  /* 0x0000001fff1f7819 */ /* 0x000fe4000001141f */
[----:B------:R-:W-:Y:S02]  /*0970*/  LEA R14, P3, R42, UR4, 0x1 ;  /* 0x000000042a0e7c11 */ /* 0x000fe4000f8608ff */
[----:B------:R-:W-:-:S02]  /*0980*/  IADD3.X R6, R6, R31, R17, P1, P0 ;  /* 0x0000001f06067210 */ /* 0x000fc40000fe0411 */
[----:B------:R-:W-:Y:S02]  /*0990*/  IADD3 R40, P0, R10, R15, RZ ;  /* 0x0000000f0a287210 */ /* 0x000fe40007f1e0ff */
[----:B------:R-:W-:Y:S02]  /*09a0*/  IADD3 R38, P2, R44, R33, RZ ;  /* 0x000000212c267210 */ /* 0x000fe40007f5e0ff */
[----:B------:R-:W-:Y:S02]  /*09b0*/  LEA.HI.X.SX32 R11, R10, R11, 0x1, P0 ;  /* 0x0000000b0a0b7211 */ /* 0x000fe400000f0eff */
[----:B------:R-:W-:Y:S02]  /*09c0*/  LEA R10, P0, R40, UR4, 0x1 ;  /* 0x00000004280a7c11 */ /* 0x000fe4000f8008ff */
[----:B------:R-:W-:Y:S02]  /*09d0*/  LEA.HI.X R15, R42, UR5, R7, 0x1, P3 ;  /* 0x000000052a0f7c11 */ /* 0x000fe400098f0c07 */
[----:B------:R-:W-:-:S02]  /*09e0*/  LEA.HI.X R11, R40, UR5, R11, 0x1, P0 ;  /* 0x00000005280b7c11 */ /* 0x000fc400080f0c0b */
[----:B------:R-:W-:Y:S02]  /*09f0*/  ISETP.GE.AND P0, PT, R20, 0x1, PT ;  /* 0x000000011400780c */ /* 0x000fe40003f06270 */
[----:B------:R-:W-:Y:S02]  /*0a00*/  LEA.HI.X.SX32 R7, R44, R29, 0x1, P2 ;  /* 0x0000001d2c077211 */ /* 0x000fe400010f0eff */
[C---:B------:R-:W-:Y:S02]  /*0a10*/  IADD3 R29, P1, R13.reuse, R12, RZ ;  /* 0x0000000c0d1d7210 */ /* 0x040fe40007f3e0ff */
[----:B------:R-:W-:Y:S02]  /*0a20*/  LEA R12, P2, R38, UR4, 0x1 ;  /* 0x00000004260c7c11 */ /* 0x000fe4000f8408ff */
[----:B------:R-:W-:Y:S02]  /*0a30*/  LEA.HI.X.SX32 R42, R13, R6, 0x1, P1 ;  /* 0x000000060d2a7211 */ /* 0x000fe400008f0eff */
[----:B------:R-:W-:-:S02]  /*0a40*/  LEA R6, P1, R29, UR4, 0x1 ;  /* 0x000000041d067c11 */ /* 0x000fc4000f8208ff */
[----:B------:R-:W-:Y:S02]  /*0a50*/  LEA.HI.X R13, R38, UR5, R7, 0x1, P2 ;  /* 0x00000005260d7c11 */ /* 0x000fe400090f0c07 */
[----:B------:R-:W-:Y:S01]  /*0a60*/  LEA.HI.X R7, R29, UR5, R42, 0x1, P1 ;  /* 0x000000051d077c11 */ /* 0x000fe200088f0c2a */
[----:B------:R-:W-:Y:S08]  /*0a70*/  @!P0 BRA `(.L_x_134) ;  /* 0x0000000000a08947 */ /* 0x000ff00003800000 */
[----:B------:R-:W-:Y:S01]  /*0a80*/  ULDC UR4, c[0x0][0x210] ;  /* 0x0000840000047ab9 */ /* 0x000fe20000000800 */
[----:B------:R-:W-:Y:S01]  /*0a90*/  IMAD.MOV.U32 R217, RZ, RZ, RZ ;  /* 0x000000ffffd97224 */ /* 0x000fe200078e00ff */
[----:B------:R-:W-:Y:S01]  /*0aa0*/  MOV R213, RZ ;  /* 0x000000ff00d57202 */ /* 0x000fe20000000f00 */
[----:B------:R-:W-:Y:S01]  /*0ab0*/  IMAD.MOV.U32 R215, RZ, RZ, RZ ;  /* 0x000000ffffd77224 */ /* 0x000fe200078e00ff */
[----:B------:R-:W-:Y:S01]  /*0ac0*/  MOV R29, RZ ;  /* 0x000000ff001d7202 */ /* 0x000fe20000000f00 */
[----:B------:R-:W-:Y:S01]  /*0ad0*/  IMAD.MOV.U32 R211, RZ, RZ, RZ ;  /* 0x000000ffffd37224 */ /* 0x000fe200078e00ff */
[----:B------:R-:W-:Y:S02]  /*0ae0*/  ISETP.GE.AND P3, PT, R22, UR4, PT ;  /* 0x0000000416007c0c */ /* 0x000fe4000bf66270 */
[----:B------:R-:W-:Y:S02]  /*0af0*/  ISETP.GE.AND P2, PT, R16, UR4, PT ;  /* 0x0000000410007c0c */ /* 0x000fe4000bf46270 */
[----:B------:R-:W-:-:S02]  /*0b00*/  ISETP.GE.AND P1, PT, R2, UR4, PT ;  /* 0x0000000402007c0c */ /* 0x000fc4000bf26270 */
[----:B------:R-:W-:Y:S01]  /*0b10*/  ISETP.GE.AND P0, PT, R0, UR4, PT ;  /* 0x0000000400007c0c */ /* 0x000fe2000bf06270 */
[----:B------:R-:W-:-:S12]  /*0b20*/  ULDC UR4, c[0x0][0x214] ;  /* 0x0000850000047ab9 */ /* 0x000fd80000000800 */
.L_x_135:
[----:B------:R-:W-:-:S05]  /*0b30*/  IMAD.IADD R22, R27, 0x1, -R29 ;  /* 0x000000011b167824 */ /* 0x000fca00078e0a1d */
[----:B------:R-:W-:-:S05]  /*0b40*/  SEL R22, R22, R29, !P4 ;  /* 0x0000001d16167207 */ /* 0x000fca0006000000 */
[CC--:B------:R-:W-:Y:S02]  /*0b50*/  IMAD R0, R22.reuse, R19.reuse, R32 ;  /* 0x0000001316007224 */ /* 0x0c0fe400078e0220 */
[CC--:B------:R-:W-:Y:S02]  /*0b60*/  IMAD R16, R22.reuse, R19.reuse, R34 ;  /* 0x0000001316107224 */ /* 0x0c0fe400078e0222 */
[-C--:B------:R-:W-:Y:S01]  /*0b70*/  IMAD R2, R22, R19.reuse, R26 ;  /* 0x0000001316027224 */ /* 0x080fe200078e021a */
[----:B------:R-:W-:Y:S02]  /*0b80*/  ISETP.GT.AND P5, PT, R0, -0x1, !P2 ;  /* 0xffffffff0000780c */ /* 0x000fe400057a4270 */
[----:B------:R-:W-:Y:S02]  /*0b90*/  ISETP.GT.AND P6, PT, R16, -0x1, !P3 ;  /* 0xffffffff1000780c */ /* 0x000fe40005fc4270 */
[----:B------:R-:W-:Y:S01]  /*0ba0*/  ISETP.LT.AND P5, PT, R0, UR4, P5 ;  /* 0x0000000400007c0c */ /* 0x000fe2000afa1270 */
[----:B------:R-:W-:Y:S01]  /*0bb0*/  IMAD R0, R22, R19, R36 ;  /* 0x0000001316007224 */ /* 0x000fe200078e0224 */
[----:B------:R-:W-:-:S02]  /*0bc0*/  ISETP.LT.AND P6, PT, R16, UR4, P6 ;  /* 0x0000000410007c0c */ /* 0x000fc4000b7c1270 */
[----:B------:R-:W-:Y:S02]  /*0bd0*/  SEL R16, RZ, 0x1, !P5 ;  /* 0x00000001ff107807 */ /* 0x000fe40006800000 */
[----:B------:R-:W-:Y:S02]  /*0be0*/  SEL R22, RZ, 0x1, !P6 ;  /* 0x00000001ff167807 */ /* 0x000fe40007000000 */
[----:B------:R-:W-:Y:S02]  /*0bf0*/  ISETP.GT.AND P6, PT, R2, -0x1, !P1 ;  /* 0xffffffff0200780c */ /* 0x000fe40004fc4270 */
[----:B------:R-:W-:Y:S02]  /*0c00*/  ISETP.GT.AND P5, PT, R0, -0x1, !P0 ;  /* 0xffffffff0000780c */ /* 0x000fe400047a4270 */
[----:B------:R-:W-:Y:S02]  /*0c10*/  ISETP.LT.AND P6, PT, R2, UR4, P6 ;  /* 0x0000000402007c0c */ /* 0x000fe4000b7c1270 */
[----:B------:R-:W-:-:S02]  /*0c20*/  ISETP.LT.AND P5, PT, R0, UR4, P5 ;  /* 0x0000000400007c0c */ /* 0x000fc4000afa1270 */
[----:B------:R-:W-:Y:S02]  /*0c30*/  SEL R2, RZ, 0x1, !P6 ;  /* 0x00000001ff027807 */ /* 0x000fe40007000000 */
[----:B------:R-:W-:Y:S02]  /*0c40*/  SEL R0, RZ, 0x1, !P5 ;  /* 0x00000001ff007807 */ /* 0x000fe40006800000 */
[-C--:B------:R-:W-:Y:S02]  /*0c50*/  SHF.L.U32 R22, R22, R29.reuse, RZ ;  /* 0x0000001d16167219 */ /* 0x080fe400000006ff */
[-C--:B------:R-:W-:Y:S02]  /*0c60*/  SHF.L.U32 R16, R16, R29.reuse, RZ ;  /* 0x0000001d10107219 */ /* 0x080fe400000006ff */
[-C--:B------:R-:W-:Y:S02]  /*0c70*/  SHF.L.U32 R2, R2, R29.reuse, RZ ;  /* 0x0000001d02027219 */ /* 0x080fe400000006ff */
[----:B------:R-:W-:Y:S01]  /*0c80*/  SHF.L.U32 R0, R0, R29, RZ ;  /* 0x0000001d00007219 */ /* 0x000fe200000006ff */
[----:B------:R-:W-:Y:S01]  /*0c90*/  VIADD R29, R29, 0x1 ;  /* 0x000000011d1d7836 */ /* 0x000fe20000000000 */
[----:B------:R-:W-:-:S02]  /*0ca0*/  LOP3.LUT R211, R22, R211, RZ, 0xfc, !PT ;  /* 0x000000d316d37212 */ /* 0x000fc400078efcff */
[----:B------:R-:W-:Y:S02]  /*0cb0*/  LOP3.LUT R213, R16, R213, RZ, 0xfc, !PT ;  /* 0x000000d510d57212 */ /* 0x000fe400078efcff */
[----:B------:R-:W-:Y:S02]  /*0cc0*/  ISETP.GE.AND P5, PT, R29, R20, PT ;  /* 0x000000141d00720c */ /* 0x000fe40003fa6270 */
[----:B------:R-:W-:Y:S02]  /*0cd0*/  LOP3.LUT R215, R2, R215, RZ, 0xfc, !PT ;  /* 0x000000d702d77212 */ /* 0x000fe400078efcff */
[----:B------:R-:W-:-:S09]  /*0ce0*/  LOP3.LUT R217, R0, R217, RZ, 0xfc, !PT ;  /* 0x000000d900d97212 */ /* 0x000fd200078efcff */
[----:B------:R-:W-:Y:S05]  /*0cf0*/  @!P5 BRA `(.L_x_135) ;  /* 0xfffffffc008cd947 */ /* 0x000fea000383ffff */
.L_x_134:
[----:B------:R-:W-:Y:S01]  /*0d00*/  ISETP.GE.AND P0, PT, R8, 0x1, PT ;  /* 0x000000010800780c */ /* 0x000fe20003f06270 */
[----:B------:R-:W-:Y:S01]  /*0d10*/  IMAD.MOV.U32 R216, RZ, RZ, RZ ;  /* 0x000000ffffd87224 */ /* 0x000fe200078e00ff */
[----:B------:R-:W-:Y:S01]  /*0d20*/  MOV R214, RZ ;  /* 0x000000ff00d67202 */ /* 0x000fe20000000f00 */
[----:B------:R-:W-:-:S10]  /*0d30*/  IMAD.MOV.U32 R212, RZ, RZ, RZ ;  /* 0x000000ffffd47224 */ /* 0x000fd400078e00ff */
[----:B------:R-:W-:Y:S05]  /*0d40*/  @!P0 BRA `(.L_x_136) ;  /* 0x00000000008c8947 */ /* 0x000fea0003800000 */
[----:B------:R-:W-:Y:S01]  /*0d50*/  MOV R218, RZ ;  /* 0x000000ff00da7202 */ /* 0x000fe20000000f00 */
[----:B------:R-:W-:Y:S01]  /*0d60*/  IMAD.MOV.U32 R214, RZ, RZ, RZ ;  /* 0x000000ffffd67224 */ /* 0x000fe200078e00ff */
[----:B------:R-:W-:Y:S01]  /*0d70*/  MOV R216, RZ ;  /* 0x000000ff00d87202 */ /* 0x000fe20000000f00 */
[----:B------:R-:W-:Y:S01]  /*0d80*/  IMAD.MOV.U32 R33, RZ, RZ, RZ ;  /* 0x000000ffff217224 */ /* 0x000fe200078e00ff */
[----:B------:R-:W-:Y:S01]  /*0d90*/  MOV R212, RZ ;  /* 0x000000ff00d47202 */ /* 0x000fe20000000f00 */
[----:B------:R-:W-:-:S06]  /*0da0*/  ULDC UR4, c[0x0][0x218] ;  /* 0x0000860000047ab9 */ /* 0x000fcc0000000800 */
.L_x_137:
[C---:B------:R-:W-:Y:S01]  /*0db0*/  SEL R0, R18.reuse, R33, !P4 ;  /* 0x0000002112007207 */ /* 0x040fe20006000000 */
[----:B------:R-:W-:-:S04]  /*0dc0*/  VIADD R18, R18, 0xffffffff ;  /* 0xffffffff12127836 */ /* 0x000fc80000000000 */
[CC--:B------:R-:W-:Y:S02]  /*0dd0*/  IMAD R19, R0.reuse, R4.reuse, R23 ;  /* 0x0000000400137224 */ /* 0x0c0fe400078e0217 */
[CC--:B------:R-:W-:Y:S02]  /*0de0*/  IMAD R16, R0.reuse, R4.reuse, R9 ;  /* 0x0000000400107224 */ /* 0x0c0fe400078e0209 */
[CC--:B------:R-:W-:Y:S01]  /*0df0*/  IMAD R2, R0.reuse, R4.reuse, R5 ;  /* 0x0000000400027224 */ /* 0x0c0fe200078e0205 */
[----:B------:R-:W-:Y:S01]  /*0e00*/  ISETP.GE.AND P3, PT, R19, UR4, PT ;  /* 0x0000000413007c0c */ /* 0x000fe2000bf66270 */
[----:B------:R-:W-:Y:S01]  /*0e10*/  IMAD R0, R0, R4, R25 ;  /* 0x0000000400007224 */ /* 0x000fe200078e0219 */
[----:B------:R-:W-:Y:S02]  /*0e20*/  ISETP.GE.AND P2, PT, R16, UR4, PT ;  /* 0x0000000410007c0c */ /* 0x000fe4000bf46270 */
[----:B------:R-:W-:Y:S02]  /*0e30*/  ISETP.GE.AND P1, PT, R2, UR4, PT ;  /* 0x0000000402007c0c */ /* 0x000fe4000bf26270 */
[----:B------:R-:W-:-:S02]  /*0e40*/  ISETP.GE.AND P0, PT, R0, UR4, PT ;  /* 0x0000000400007c0c */ /* 0x000fc4000bf06270 */
[----:B------:R-:W-:Y:S02]  /*0e50*/  ISETP.GT.AND P3, PT, R19, -0x1, !P3 ;  /* 0xffffffff1300780c */ /* 0x000fe40005f64270 */
[----:B------:R-:W-:Y:S02]  /*0e60*/  ISETP.GT.AND P2, PT, R16, -0x1, !P2 ;  /* 0xffffffff1000780c */ /* 0x000fe40005744270 */
[----:B------:R-:W-:Y:S02]  /*0e70*/  ISETP.GT.AND P1, PT, R2, -0x1, !P1 ;  /* 0xffffffff0200780c */ /* 0x000fe40004f24270 */
[----:B------:R-:W-:Y:S02]  /*0e80*/  ISETP.GT.AND P0, PT, R0, -0x1, !P0 ;  /* 0xffffffff0000780c */ /* 0x000fe40004704270 */
[----:B------:R-:W-:Y:S02]  /*0e90*/  SEL R22, RZ, 0x1, !P3 ;  /* 0x00000001ff167807 */ /* 0x000fe40005800000 */
[----:B------:R-:W-:-:S02]  /*0ea0*/  SEL R16, RZ, 0x1, !P2 ;  /* 0x00000001ff107807 */ /* 0x000fc40005000000 */
        /* <DEDUP_REMOVED lines=13> */
.L_x_136:
[----:B------:R-:W1:Y:S01]  /*0f80*/  LDC R2, c[0x0][0x254] ;  /* 0x00009500ff027b82 */ /* 0x000e620000000800 */
[----:B------:R-:W-:Y:S01]  /*0f90*/  IMAD R22, R21, 0x80, R30 ;  /* 0x0000008015167824 */ /* 0x000fe200078e021e */
[----:B------:R-:W-:Y:S01]  /*0fa0*/  SHF.R.U32.HI R23, RZ, 0x5, R196 ;  /* 0x00000005ff177819 */ /* 0x000fe200000116c4 */
[----:B------:R-:W-:Y:S01]  /*0fb0*/  ULDC UR5, c[0x0][0x228] ;  /* 0x00008a0000057ab9 */ /* 0x000fe20000000800 */
[----:B------:R-:W-:Y:S01]  /*0fc0*/  ISETP.NE.AND P5, PT, R8, 0x1, PT ;  /* 0x000000010800780c */ /* 0x000fe20003fa5270 */
[C---:B------:R-:W-:Y:S01]  /*0fd0*/  VIADD R5, R22.reuse, 0x8 ;  /* 0x0000000816057836 */ /* 0x040fe20000000000 */
[----:B------:R-:W-:Y:S01]  /*0fe0*/  ULDC UR4, c[0x0][0x2d8] ;  /* 0x0000b60000047ab9 */ /* 0x000fe20000000800 */
[C---:B------:R-:W-:Y:S01]  /*0ff0*/  VIADD R0, R22.reuse, 0x10 ;  /* 0x0000001016007836 */ /* 0x040fe20000000000 */
[----:B------:R-:W2:Y:S01]  /*1000*/  LDC R21, c[0x0][0x21c] ;  /* 0x00008700ff157b82 */ /* 0x000ea20000000800 */
[----:B------:R-:W3:Y:S01]  /*1010*/  SHFL.IDX PT, R23, R23, RZ, 0x1f ;  /* 0x00001fff17177589 */ /* 0x000ee200000e0000 */
[----:B------:R-:W-:Y:S01]  /*1020*/  ISETP.GE.AND P2, PT, R5, UR5, PT ;  /* 0x0000000505007c0c */ /* 0x000fe2000bf46270 */
[----:B------:R-:W-:Y:S01]  /*1030*/  VIADD R16, R22, 0x18 ;  /* 0x0000001816107836 */ /* 0x000fe20000000000 */
[----:B------:R-:W-:Y:S01]  /*1040*/  ISETP.GE.AND P1, PT, R0, UR5, PT ;  /* 0x0000000500007c0c */ /* 0x000fe2000bf26270 */
[----:B------:R-:W-:Y:S01]  /*1050*/  IMAD.MOV.U32 R0, RZ, RZ, RZ ;  /* 0x000000ffff007224 */ /* 0x000fe200078e00ff */
[C---:B------:R-:W-:Y:S01]  /*1060*/  ISETP.GE.AND P3, PT, R22.reuse, UR5, PT ;  /* 0x0000000516007c0c */ /* 0x040fe2000bf66270 */
[----:B------:R-:W-:Y:S01]  /*1070*/  IMAD R22, R22, UR4, RZ ;  /* 0x0000000416167c24 */ /* 0x000fe2000f8e02ff */
[----:B------:R-:W-:Y:S01]  /*1080*/  ISETP.GE.AND P0, PT, R16, UR5, PT ;  /* 0x0000000510007c0c */ /* 0x000fe2000bf06270 */
[----:B------:R-:W-:Y:S01]  /*1090*/  @!P5 IMAD.MOV.U32 R5, RZ, RZ, 0x1 ;  /* 0x00000001ff05d424 */ /* 0x000fe200078e00ff */
[----:B------:R-:W-:Y:S01]  /*10a0*/  @!P5 ISETP.GT.AND P6, PT, R20, 0x1, PT ;  /* 0x000000011400d80c */ /* 0x000fe20003fc4270 */
[----:B------:R-:W-:Y:S01]  /*10b0*/  ULDC.64 UR4, c[0x0][0x300] ;  /* 0x0000c00000047ab9 */ /* 0x000fe20000000a00 */
[----:B------:R-:W-:Y:S01]  /*10c0*/  SEL R16, RZ, 0x1, P3 ;  /* 0x00000001ff107807 */ /* 0x000fe20001800000 */
[----:B------:R-:W4:Y:S01]  /*10d0*/  S2UR UR8, SR_CgaCtaId ;  /* 0x00000000000879c3 */ /* 0x000f220000008800 */
[----:B------:R-:W-:Y:S01]  /*10e0*/  @!P5 SEL R0, R5, 0x2, P6 ;  /* 0x000000020500d807 */ /* 0x000fe20003000000 */
[----:B------:R-:W-:Y:S01]  /*10f0*/  ULDC.64 UR14, c[0x0][0x208] ;  /* 0x00008200000e7ab9 */ /* 0x000fe20000000a00 */
[----:B-1----:R-:W-:Y:S01]  /*1100*/  IABS R4, R2 ;  /* 0x0000000200047213 */ /* 0x002fe20000000000 */
[----:B------:R-:W-:Y:S01]  /*1110*/  IMAD.MOV.U32 R206, RZ, RZ, R24 ;  /* 0x000000ffffce7224 */ /* 0x000fe200078e0018 */
[----:B------:R-:W-:Y:S01]  /*1120*/  SEL R225, RZ, 0x8, P0 ;  /* 0x00000008ffe17807 */ /* 0x000fe20000000000 */
[C---:B------:R-:W-:Y:S01]  /*1130*/  IMAD.SHL.U32 R220, R196.reuse, 0x10, RZ ;  /* 0x00000010c4dc7824 */ /* 0x040fe200078e00ff */
[----:B------:R-:W1:Y:S01]  /*1140*/  I2F.RP R9, R4 ;  /* 0x0000000400097306 */ /* 0x000e620000209400 */
[----:B------:R-:W-:Y:S01]  /*1150*/  LOP3.LUT R165, R196, 0x6, RZ, 0xc0, !PT ;  /* 0x00000006c4a57812 */ /* 0x000fe200078ec0ff */
[----:B------:R-:W-:Y:S01]  /*1160*/  BSSY B0, `(.L_x_138) ;  /* 0x00000ac000007945 */ /* 0x000fe20003800000 */
[----:B------:R-:W-:Y:S01]  /*1170*/  IMAD.MOV.U32 R210, RZ, RZ, RZ ;  /* 0x000000ffffd27224 */ /* 0x000fe200078e00ff */
[----:B------:R-:W-:-:S02]  /*1180*/  LOP3.LUT R220, R220, 0xe0, RZ, 0xc0, !PT ;  /* 0x000000e0dcdc7812 */ /* 0x000fc400078ec0ff */
[----:B---3--:R-:W-:Y:S02]  /*1190*/  R2UR UR7, R23 ;  /* 0x00000000170772ca */ /* 0x008fe400000e0000 */
[----:B------:R-:W-:Y:S02]  /*11a0*/  SHF.R.U32.HI R165, RZ, 0x1, R165 ;  /* 0x00000001ffa57819 */ /* 0x000fe400000116a5 */
[----:B------:R-:W-:Y:S01]  /*11b0*/  @!P5 SEL R210, RZ, 0x1, !P6 ;  /* 0x00000001ffd2d807 */ /* 0x000fe20007000000 */
[----:B-1----:R-:W1:Y:S08]  /*11c0*/  MUFU.RCP R18, R9 ;  /* 0x0000000900127308 */ /* 0x002e700000001000 */
[----:B------:R-:W-:-:S04]  /*11d0*/  USHF.R.S32.HI UR10, URZ, 0x1f, UR7 ;  /* 0x0000001f3f0a7899 */ /* 0x000fc80008011407 */
[----:B------:R-:W-:-:S04]  /*11e0*/  ULEA.HI UR10, UR10, UR7, URZ, 0x2 ;  /* 0x000000070a0a7291 */ /* 0x000fc8000f8f103f */
[----:B------:R-:W-:-:S04]  /*11f0*/  ULOP3.LUT UR6, UR10, 0xfffffffc, URZ, 0xc0, !UPT ;  /* 0xfffffffc0a067892 */ /* 0x000fc8000f8ec03f */
[----:B------:R-:W-:Y:S01]  /*1200*/  UIADD3 UR6, UR7, -UR6, URZ ;  /* 0x8000000607067290 */ /* 0x000fe2000fffe03f */
[----:B-1----:R-:W-:Y:S01]  /*1210*/  VIADD R18, R18, 0xffffffe ;  /* 0x0ffffffe12127836 */ /* 0x002fe20000000000 */
[C---:B------:R-:W-:Y:S02]  /*1220*/  LEA.HI R9, R30.reuse, R30, RZ, 0x1 ;  /* 0x0000001e1e097211 */ /* 0x040fe400078f08ff */
[----:B------:R-:W-:Y:S01]  /*1230*/  ULEA.HI UR11, UR6, UR6, URZ, 0x1 ;  /* 0x00000006060b7291 */ /* 0x000fe2000f8f083f */
[----:B------:R-:W1:Y:S01]  /*1240*/  F2I.FTZ.U32.TRUNC.NTZ R19, R18 ;  /* 0x0000001200137305 */ /* 0x000e62000021f000 */
[----:B------:R-:W-:Y:S02]  /*1250*/  LOP3.LUT R25, R9, 0x3ffffffe, RZ, 0xc0, !PT ;  /* 0x3ffffffe09197812 */ /* 0x000fe400078ec0ff */
[----:B------:R-:W-:Y:S02]  /*1260*/  ULOP3.LUT UR12, UR11, 0xfffffffe, URZ, 0xc0, !UPT ;  /* 0xfffffffe0b0c7892 */ /* 0x000fe4000f8ec03f */
[----:B------:R-:W-:Y:S01]  /*1270*/  USHF.R.S32.HI UR11, URZ, 0x1, UR11 ;  /* 0x000000013f0b7899 */ /* 0x000fe2000801140b */
[C---:B------:R-:W-:Y:S01]  /*1280*/  IMAD.IADD R25, R30.reuse, 0x1, -R25 ;  /* 0x000000011e197824 */ /* 0x040fe200078e0a19 */
[----:B------:R-:W-:Y:S01]  /*1290*/  UIADD3 UR12, UR6, -UR12, URZ ;  /* 0x8000000c060c7290 */ /* 0x000fe2000fffe03f */
[----:B------:R-:W-:-:S05]  /*12a0*/  VIADD R30, R30, 0x8 ;  /* 0x000000081e1e7836 */ /* 0x000fca0000000000 */
[----:B------:R-:W-:Y:S01]  /*12b0*/  LEA.HI R5, R30, R30, RZ, 0x1 ;  /* 0x0000001e1e057211 */ /* 0x000fe200078f08ff */
[----:B-1----:R-:W-:Y:S02]  /*12c0*/  IMAD.MOV R197, RZ, RZ, -R19 ;  /* 0x000000ffffc57224 */ /* 0x002fe400078e0a13 */
[----:B------:R-:W-:Y:S01]  /*12d0*/  IMAD.MOV.U32 R18, RZ, RZ, RZ ;  /* 0x000000ffff127224 */ /* 0x000fe200078e00ff */
[----:B------:R-:W-:Y:S01]  /*12e0*/  LOP3.LUT R27, R5, 0x3ffffffe, RZ, 0xc0, !PT ;  /* 0x3ffffffe051b7812 */ /* 0x000fe200078ec0ff */
[----:B------:R-:W-:-:S04]  /*12f0*/  IMAD R197, R197, R4, RZ ;  /* 0x00000004c5c57224 */ /* 0x000fc800078e02ff */
[----:B------:R-:W-:Y:S01]  /*1300*/  IMAD.HI.U32 R197, R19, R197, R18 ;  /* 0x000000c513c57227 */ /* 0x000fe200078e0012 */
[----:B--2---:R-:W-:Y:S02]  /*1310*/  IABS R18, R21 ;  /* 0x0000001500127213 */ /* 0x004fe40000000000 */
[----:B------:R-:W-:Y:S01]  /*1320*/  SEL R19, RZ, 0xffffffff, P2 ;  /* 0xffffffffff137807 */ /* 0x000fe20001000000 */
[----:B------:R-:W-:Y:S01]  /*1330*/  IMAD.IADD R23, R30, 0x1, -R27 ;  /* 0x000000011e177824 */ /* 0x000fe200078e0a1b */
[----:B------:R-:W-:Y:S01]  /*1340*/  IADD3 R26, P2, R24, R22, RZ ;  /* 0x00000016181a7210 */ /* 0x000fe20007f5e0ff */
[----:B------:R-:W-:Y:S01]  /*1350*/  IMAD.HI.U32 R197, R197, R18, RZ ;  /* 0x00000012c5c57227 */ /* 0x000fe200078e00ff */
[----:B------:R-:W-:Y:S02]  /*1360*/  SEL R30, RZ, 0x4, P1 ;  /* 0x00000004ff1e7807 */ /* 0x000fe40000800000 */
[----:B------:R-:W-:Y:S01]  /*1370*/  LEA.HI.X.SX32 R17, R22, R17, 0x1, P2 ;  /* 0x0000001116117211 */ /* 0x000fe200010f0eff */
[----:B------:R-:W-:Y:S01]  /*1380*/  IMAD.MOV R27, RZ, RZ, -R197 ;  /* 0x000000ffff1b7224 */ /* 0x000fe200078e0ac5 */
[----:B------:R-:W-:Y:S01]  /*1390*/  ISETP.GE.U32.AND P2, PT, R24, R21, PT ;  /* 0x000000151800720c */ /* 0x000fe20003f46070 */
[----:B------:R-:W-:-:S02]  /*13a0*/  IMAD.SHL.U32 R19, R19, 0x2, RZ ;  /* 0x0000000213137824 */ /* 0x000fc400078e00ff */
[C---:B------:R-:W-:Y:S01]  /*13b0*/  IMAD R27, R4.reuse, R27, R18 ;  /* 0x0000001b041b7224 */ /* 0x040fe200078e0212 */
[----:B------:R-:W-:Y:S01]  /*13c0*/  SHF.R.S32.HI R18, RZ, 0x1f, R5 ;  /* 0x0000001fff127819 */ /* 0x000fe20000011405 */
[----:B------:R-:W-:Y:S01]  /*13d0*/  IMAD R22, R25, 0x4, R28 ;  /* 0x0000000419167824 */ /* 0x000fe200078e021c */
[----:B------:R-:W-:Y:S01]  /*13e0*/  LOP3.LUT R19, R19, 0x2, R16, 0xe2, !PT ;  /* 0x0000000213137812 */ /* 0x000fe200078ee210 */
[----:B------:R-:W-:Y:S01]  /*13f0*/  IMAD R28, R23, 0x4, R28 ;  /* 0x00000004171c7824 */ /* 0x000fe200078e021c */
[----:B------:R-:W-:Y:S02]  /*1400*/  ISETP.GT.U32.AND P1, PT, R4, R27, PT ;  /* 0x0000001b0400720c */ /* 0x000fe40003f24070 */
[C---:B------:R-:W-:Y:S01]  /*1410*/  LEA R16, P0, R26.reuse, UR4, 0x1 ;  /* 0x000000041a107c11 */ /* 0x040fe2000f8008ff */
[----:B------:R-:W-:Y:S01]  /*1420*/  UMOV UR4, 0x400 ;  /* 0x0000040000047882 */ /* 0x000fe20000000000 */
[----:B------:R-:W-:Y:S01]  /*1430*/  LOP3.LUT R225, R225, R30, R19, 0xfe, !PT ;  /* 0x0000001ee1e17212 */ /* 0x000fe200078efe13 */
[----:B----4-:R-:W-:Y:S01]  /*1440*/  ULEA UR8, UR8, UR4, 0x18 ;  /* 0x0000000408087291 */ /* 0x010fe2000f8ec03f */
[----:B------:R-:W-:-:S02]  /*1450*/  LEA.HI.X R17, R26, UR5, R17, 0x1, P0 ;  /* 0x000000051a117c11 */ /* 0x000fc400080f0c11 */
[--C-:B------:R-:W-:Y:S01]  /*1460*/  SHF.R.S32.HI R26, RZ, 0x1, R9.reuse ;  /* 0x00000001ff1a7819 */ /* 0x100fe20000011409 */
[----:B------:R-:W-:Y:S01]  /*1470*/  ULDC.64 UR4, c[0x0][0x2e8] ;  /* 0x0000ba0000047ab9 */ /* 0x000fe20000000a00 */
[----:B------:R-:W-:Y:S01]  /*1480*/  SHF.R.S32.HI R25, RZ, 0x1f, R9 ;  /* 0x0000001fff197819 */ /* 0x000fe20000011409 */
[----:B------:R-:W-:Y:S01]  /*1490*/  UIADD3 UR9, UR8, 0x8000, URZ ;  /* 0x0000800008097890 */ /* 0x000fe2000fffe03f */
[----:B------:R-:W-:Y:S01]  /*14a0*/  SHF.R.S32.HI R19, RZ, 0x1, R5 ;  /* 0x00000001ff137819 */ /* 0x000fe20000011405 */
[----:B------:R-:W-:Y:S01]  /*14b0*/  @!P1 IMAD.IADD R27, R27, 0x1, -R4 ;  /* 0x000000011b1b9824 */ /* 0x000fe200078e0a04 */
[----:B------:R-:W-:Y:S01]  /*14c0*/  SHF.R.S32.HI R9, RZ, 0x1f, R28 ;  /* 0x0000001fff097819 */ /* 0x000fe2000001141c */
[----:B------:R-:W-:Y:S01]  /*14d0*/  @!P1 VIADD R197, R197, 0x1 ;  /* 0x00000001c5c59836 */ /* 0x000fe20000000000 */
[----:B------:R-:W-:Y:S02]  /*14e0*/  LEA.HI R18, R18, R19, RZ, 0x2 ;  /* 0x0000001312127211 */ /* 0x000fe400078f10ff */
[----:B------:R-:W-:-:S02]  /*14f0*/  LEA.HI R9, R9, R28, RZ, 0x2 ;  /* 0x0000001c09097211 */ /* 0x000fc400078f10ff */
[----:B------:R-:W-:Y:S02]  /*1500*/  SHF.R.S32.HI R23, RZ, 0x1f, R22 ;  /* 0x0000001fff177819 */ /* 0x000fe40000011416 */
[----:B------:R-:W-:Y:S02]  /*1510*/  LOP3.LUT R18, R18, 0x1ffffffc, RZ, 0xc0, !PT ;  /* 0x1ffffffc12127812 */ /* 0x000fe400078ec0ff */
[----:B------:R-:W-:Y:S02]  /*1520*/  LOP3.LUT R9, R9, 0xfffffffc, RZ, 0xc0, !PT ;  /* 0xfffffffc09097812 */ /* 0x000fe400078ec0ff */
[----:B------:R-:W-:Y:S01]  /*1530*/  ISETP.GE.U32.AND P0, PT, R27, R4, PT ;  /* 0x000000041b00720c */ /* 0x000fe20003f06070 */
[----:B------:R-:W-:Y:S01]  /*1540*/  IMAD.IADD R18, R19, 0x1, -R18 ;  /* 0x0000000113127824 */ /* 0x000fe200078e0a12 */
[----:B------:R-:W-:Y:S01]  /*1550*/  LEA.HI R25, R25, R26, RZ, 0x2 ;  /* 0x0000001a19197211 */ /* 0x000fe200078f10ff */
[----:B------:R-:W-:Y:S01]  /*1560*/  IMAD.IADD R5, R28, 0x1, -R9 ;  /* 0x000000011c057824 */ /* 0x000fe200078e0a09 */
[----:B------:R-:W-:-:S02]  /*1570*/  LEA.HI R23, R23, R22, RZ, 0x2 ;  /* 0x0000001617177211 */ /* 0x000fc400078f10ff */
[----:B------:R-:W-:Y:S02]  /*1580*/  LOP3.LUT R25, R25, 0x1ffffffc, RZ, 0xc0, !PT ;  /* 0x1ffffffc19197812 */ /* 0x000fe400078ec0ff */
[----:B------:R-:W-:Y:S02]  /*1590*/  LOP3.LUT R23, R23, 0xfffffffc, RZ, 0xc0, !PT ;  /* 0xfffffffc17177812 */ /* 0x000fe400078ec0ff */
[----:B------:R-:W-:Y:S01]  /*15a0*/  SEL R212, R212, RZ, !P2 ;  /* 0x000000ffd4d47207 */ /* 0x000fe20005000000 */
[----:B------:R-:W-:Y:S01]  /*15b0*/  IMAD.IADD R25, R26, 0x1, -R25 ;  /* 0x000000011a197824 */ /* 0x000fe200078e0a19 */
[----:B------:R-:W-:Y:S01]  /*15c0*/  SEL R211, R211, RZ, !P2 ;  /* 0x000000ffd3d37207 */ /* 0x000fe20005000000 */
[----:B------:R-:W-:Y:S01]  /*15d0*/  IMAD.IADD R22, R22, 0x1, -R23 ;  /* 0x0000000116167824 */ /* 0x000fe200078e0a17 */
[----:B------:R-:W-:Y:S01]  /*15e0*/  LOP3.LUT R18, R5, R18, RZ, 0x3c, !PT ;  /* 0x0000001205127212 */ /* 0x000fe200078e3cff */
[----:B------:R-:W-:Y:S01]  /*15f0*/  @P0 VIADD R197, R197, 0x1 ;  /* 0x00000001c5c50836 */ /* 0x000fe20000000000 */
[----:B------:R-:W-:-:S02]  /*1600*/  LOP3.LUT R5, R212, R211, RZ, 0xc0, !PT ;  /* 0x000000d3d4057212 */ /* 0x000fc400078ec0ff */
[----:B------:R-:W-:Y:S01]  /*1610*/  LOP3.LUT R4, R21, R2, RZ, 0x3c, !PT ;  /* 0x0000000215047212 */ /* 0x000fe200078e3cff */
[----:B------:R-:W-:Y:S01]  /*1620*/  IMAD.IADD R18, R9, 0x1, R18 ;  /* 0x0000000109127824 */ /* 0x000fe200078e0212 */
[----:B------:R-:W-:Y:S01]  /*1630*/  SEL R216, R216, RZ, !P2 ;  /* 0x000000ffd8d87207 */ /* 0x000fe20005000000 */
[----:B------:R-:W-:Y:S01]  /*1640*/  IMAD.SHL.U32 R5, R5, 0x10, RZ ;  /* 0x0000001005057824 */ /* 0x000fe200078e00ff */
[----:B------:R-:W-:Y:S01]  /*1650*/  ISETP.GE.AND P1, PT, R4, RZ, PT ;  /* 0x000000ff0400720c */ /* 0x000fe20003f26270 */
[----:B------:R-:W-:Y:S01]  /*1660*/  IMAD R19, R19, 0x20, R18 ;  /* 0x0000002013137824 */ /* 0x000fe200078e0212 */
[----:B------:R-:W-:Y:S01]  /*1670*/  SEL R215, R215, RZ, !P2 ;  /* 0x000000ffd7d77207 */ /* 0x000fe20005000000 */
[----:B------:R-:W-:Y:S01]  /*1680*/  IMAD.MOV.U32 R9, RZ, RZ, 0x80 ;  /* 0x00000080ff097424 */ /* 0x000fe200078e00ff */
[----:B------:R-:W-:Y:S01]  /*1690*/  ISETP.NE.AND P0, PT, R2, RZ, PT ;  /* 0x000000ff0200720c */ /* 0x000fe20003f05270 */
[----:B------:R-:W-:Y:S01]  /*16a0*/  IMAD.SHL.U32 R19, R19, 0x8, RZ ;  /* 0x0000000813137824 */ /* 0x000fe200078e00ff */
[----:B------:R-:W-:Y:S01]  /*16b0*/  LOP3.LUT R22, R22, R25, RZ, 0x3c, !PT ;  /* 0x0000001916167212 */ /* 0x000fe200078e3cff */
[----:B------:R-:W-:Y:S01]  /*16c0*/  IMAD R18, R0, 0x8, R9 ;  /* 0x0000000800127824 */ /* 0x000fe200078e0209 */
[----:B------:R-:W-:-:S02]  /*16d0*/  SEL R214, R214, RZ, !P2 ;  /* 0x000000ffd6d67207 */ /* 0x000fc40005000000 */
[----:B------:R-:W-:Y:S01]  /*16e0*/  SEL R213, R213, RZ, !P2 ;  /* 0x000000ffd5d57207 */ /* 0x000fe20005000000 */
[----:B------:R-:W-:Y:S01]  /*16f0*/  IMAD.IADD R23, R23, 0x1, R22 ;  /* 0x0000000117177824 */ /* 0x000fe200078e0216 */
[----:B------:R-:W-:Y:S01]  /*1700*/  LOP3.LUT R4, R216, R215, RZ, 0xc0, !PT ;  /* 0x000000d7d8047212 */ /* 0x000fe200078ec0ff */
[----:B------:R-:W-:Y:S01]  /*1710*/  @!P1 IMAD.MOV R197, RZ, RZ, -R197 ;  /* 0x000000ffffc59224 */ /* 0x000fe200078e0ac5 */
[----:B------:R-:W-:Y:S01]  /*1720*/  LOP3.LUT P3, RZ, R5, 0x10, RZ, 0xc0, !PT ;  /* 0x0000001005ff7812 */ /* 0x000fe2000786c0ff */
[----:B------:R-:W-:Y:S01]  /*1730*/  IMAD R26, R26, 0x20, R23 ;  /* 0x000000201a1a7824 */ /* 0x000fe200078e0217 */
[----:B------:R-:W-:Y:S01]  /*1740*/  LOP3.LUT R5, R214, R213, RZ, 0xc0, !PT ;  /* 0x000000d5d6057212 */ /* 0x000fe200078ec0ff */
[----:B------:R-:W-:Y:S01]  /*1750*/  IMAD.SHL.U32 R4, R4, 0x10, RZ ;  /* 0x0000001004047824 */ /* 0x000fe200078e00ff */
[----:B------:R-:W-:Y:S01]  /*1760*/  SEL R218, R218, RZ, !P2 ;  /* 0x000000ffdada7207 */ /* 0x000fe20005000000 */
[----:B------:R-:W-:Y:S01]  /*1770*/  IMAD.SHL.U32 R26, R26, 0x8, RZ ;  /* 0x000000081a1a7824 */ /* 0x000fe200078e00ff */
[----:B------:R-:W-:Y:S01]  /*1780*/  SEL R217, R217, RZ, !P2 ;  /* 0x000000ffd9d97207 */ /* 0x000fe20005000000 */
[----:B------:R-:W-:Y:S01]  /*1790*/  IMAD.SHL.U32 R5, R5, 0x10, RZ ;  /* 0x0000001005057824 */ /* 0x000fe200078e00ff */
[----:B------:R-:W-:-:S02]  /*17a0*/  @!P0 LOP3.LUT R197, RZ, R2, RZ, 0x33, !PT ;  /* 0x00000002ffc58212 */ /* 0x000fc400078e33ff */
[----:B------:R-:W-:Y:S02]  /*17b0*/  LOP3.LUT P1, RZ, R4, 0x10, RZ, 0xc0, !PT ;  /* 0x0000001004ff7812 */ /* 0x000fe4000782c0ff */
[----:B------:R-:W-:Y:S02]  /*17c0*/  LOP3.LUT R4, R218, R217, RZ, 0xc0, !PT ;  /* 0x000000d9da047212 */ /* 0x000fe400078ec0ff */
[----:B------:R-:W-:Y:S02]  /*17d0*/  LOP3.LUT P2, RZ, R5, 0x10, RZ, 0xc0, !PT ;  /* 0x0000001005ff7812 */ /* 0x000fe4000784c0ff */
[----:B------:R-:W-:Y:S01]  /*17e0*/  ISETP.GE.U32.AND P4, PT, R24, R197, PT ;  /* 0x000000c51800720c */ /* 0x000fe20003f86070 */
[----:B------:R-:W-:Y:S01]  /*17f0*/  IMAD.SHL.U32 R4, R4, 0x10, RZ ;  /* 0x0000001004047824 */ /* 0x000fe200078e00ff */
[----:B------:R-:W-:Y:S02]  /*1800*/  SHF.R.S32.HI R26, RZ, 0x3, R26 ;  /* 0x00000003ff1a7819 */ /* 0x000fe4000001141a */
[----:B------:R-:W-:-:S02]  /*1810*/  SHF.R.S32.HI R19, RZ, 0x3, R19 ;  /* 0x00000003ff137819 */ /* 0x000fc40000011413 */
[----:B------:R-:W-:Y:S02]  /*1820*/  SEL R225, R225, RZ, !P4 ;  /* 0x000000ffe1e17207 */ /* 0x000fe40006000000 */
[----:B------:R-:W-:Y:S02]  /*1830*/  LEA R209, R26, UR8, 0x4 ;  /* 0x000000081ad17c11 */ /* 0x000fe4000f8e20ff */
[----:B------:R-:W-:Y:S01]  /*1840*/  LEA R208, R19, UR8, 0x4 ;  /* 0x0000000813d07c11 */ /* 0x000fe2000f8e20ff */
[C---:B------:R-:W-:Y:S01]  /*1850*/  IMAD.SHL.U32 R2, R225.reuse, 0x8, RZ ;  /* 0x00000008e1027824 */ /* 0x040fe200078e00ff */
[----:B------:R-:W-:Y:S01]  /*1860*/  LOP3.LUT P0, RZ, R4, 0x10, RZ, 0xc0, !PT ;  /* 0x0000001004ff7812 */ /* 0x000fe2000780c0ff */
[C---:B------:R-:W-:Y:S01]  /*1870*/  IMAD.SHL.U32 R4, R225.reuse, 0x10, RZ ;  /* 0x00000010e1047824 */ /* 0x040fe200078e00ff */
[----:B------:R-:W-:Y:S01]  /*1880*/  @!PT LDS RZ, [RZ] ;  /* 0x00000000fffff984 */ /* 0x000fe20000000800 */
[----:B------:R-:W-:Y:S01]  /*1890*/  @!PT LDS RZ, [RZ] ;  /* 0x00000000fffff984 */ /* 0x000fe20000000800 */
[----:B------:R-:W-:Y:S01]  /*18a0*/  LDGSTS.E.LTC128B.128 [R209], desc[UR14][R14.64], P3 ;  /* 0x000000000ed17fae */ /* 0x000fe20009921d4e */
[----:B------:R-:W-:Y:S01]  /*18b0*/  ISETP.NE.AND P4, PT, R0, 0x2, PT ;  /* 0x000000020000780c */ /* 0x000fe20003f85270 */
[----:B------:R-:W1:Y:S01]  /*18c0*/  LDC.64 R18, c[0x0][R18+0x210] ;  /* 0x0000840012127b82 */ /* 0x000e620000000a00 */
[----:B------:R-:W-:Y:S01]  /*18d0*/  LOP3.LUT P3, RZ, R2, 0x10, RZ, 0xc0, !PT ;  /* 0x0000001002ff7812 */ /* 0x000fe2000786c0ff */
[----:B------:R-:W-:Y:S01]  /*18e0*/  LDGSTS.E.LTC128B.128 [R208], desc[UR14][R12.64], P2 ;  /* 0x000000000cd07fae */ /* 0x000fe20009121d4e */
[----:B------:R-:W-:-:S02]  /*18f0*/  IMAD.SHL.U32 R2, R225, 0x4, RZ ;  /* 0x00000004e1027824 */ /* 0x000fc400078e00ff */
[----:B------:R-:W-:Y:S01]  /*1900*/  IMAD.SHL.U32 R0, R225, 0x2, RZ ;  /* 0x00000002e1007824 */ /* 0x000fe200078e00ff */
[----:B------:R-:W-:Y:S01]  /*1910*/  LDGSTS.E.LTC128B.128 [R209+0x1000], desc[UR14][R10.64], P1 ;  /* 0x010000000ad17fae */ /* 0x000fe20008921d4e */
[----:B------:R-:W-:Y:S01]  /*1920*/  LOP3.LUT P1, RZ, R4, 0x10, RZ, 0xc0, !PT ;  /* 0x0000001004ff7812 */ /* 0x000fe2000782c0ff */
[----:B------:R-:W-:Y:S01]  /*1930*/  IMAD.MOV.U32 R4, RZ, RZ, 0x1 ;  /* 0x00000001ff047424 */ /* 0x000fe200078e00ff */
[----:B------:R-:W-:Y:S01]  /*1940*/  LOP3.LUT P2, RZ, R2, 0x10, RZ, 0xc0, !PT ;  /* 0x0000001002ff7812 */ /* 0x000fe2000784c0ff */
[----:B------:R-:W-:Y:S01]  /*1950*/  LDGSTS.E.LTC128B.128 [R208+0x1000], desc[UR14][R6.64], P0 ;  /* 0x0100000006d07fae */ /* 0x000fe20008121d4e */
[----:B------:R-:W-:Y:S01]  /*1960*/  IADD3 R26, P0, R16, UR4, RZ ;  /* 0x00000004101a7c10 */ /* 0x000fe2000ff1e0ff */
[----:B------:R-:W2:Y:S01]  /*1970*/  @!P4 LDC R5, c[0x0][0x2a8] ;  /* 0x0000aa00ff05cb82 */ /* 0x000ea20000000800 */
[----:B------:R-:W-:Y:S01]  /*1980*/  SHF.R.U32.HI R2, RZ, 0x3, R196 ;  /* 0x00000003ff027819 */ /* 0x000fe200000116c4 */
[----:B------:R-:W-:Y:S01]  /*1990*/  @!P5 IMAD.MOV.U32 R4, RZ, RZ, RZ ;  /* 0x000000ffff04d224 */ /* 0x000fe200078e00ff */
[----:B------:R-:W-:-:S02]  /*19a0*/  IADD3.X R27, R17, UR5, RZ, P0, !PT ;  /* 0x00000005111b7c10 */ /* 0x000fc400087fe4ff */
[----:B------:R-:W-:-:S03]  /*19b0*/  IADD3 R34, P0, R26, UR4, RZ ;  /* 0x000000041a227c10 */ /* 0x000fc6000ff1e0ff */
[----:B------:R3:W-:Y:S01]  /*19c0*/  LDGSTS.E.BYPASS.LTC128B.128 [R209+0x8000], desc[UR14][R16.64], P1 ;  /* 0x0800000010d17fae */ /* 0x0007e20008901d4e */
[----:B------:R-:W-:Y:S02]  /*19d0*/  LOP3.LUT P1, RZ, R0, 0x10, RZ, 0xc0, !PT ;  /* 0x0000001000ff7812 */ /* 0x000fe4000782c0ff */
[----:B------:R-:W-:Y:S01]  /*19e0*/  IADD3.X R35, R27, UR5, RZ, P0, !PT ;  /* 0x000000051b237c10 */ /* 0x000fe200087fe4ff */
[----:B------:R4:W-:Y:S01]  /*19f0*/  LDGSTS.E.BYPASS.LTC128B.128 [R208+0x8000], desc[UR14][R26.64], P3 ;  /* 0x080000001ad07fae */ /* 0x0009e20009901d4e */
[----:B------:R-:W-:Y:S02]  /*1a00*/  IADD3 R28, P0, R34, UR4, RZ ;  /* 0x00000004221c7c10 */ /* 0x000fe4000ff1e0ff */
[----:B------:R-:W-:Y:S01]  /*1a10*/  LOP3.LUT R0, R196, 0x7, RZ, 0xc0, !PT ;  /* 0x00000007c4007812 */ /* 0x000fe200078ec0ff */
[----:B------:R4:W-:Y:S01]  /*1a20*/  LDGSTS.E.BYPASS.LTC128B.128 [R209+0x9000], desc[UR14][R34.64], P2 ;  /* 0x0900000022d17fae */ /* 0x0009e20009101d4e */
[----:B------:R-:W-:Y:S02]  /*1a30*/  IADD3.X R29, R35, UR5, RZ, P0, !PT ;  /* 0x00000005231d7c10 */ /* 0x000fe400087fe4ff */
[----:B-1----:R-:W-:-:S02]  /*1a40*/  IADD3 R30, P0, R18, R6, RZ ;  /* 0x00000006121e7210 */ /* 0x002fc40007f1e0ff */
[----:B------:R-:W-:Y:S01]  /*1a50*/  SHF.R.U32.HI R219, RZ, 0x1, R0 ;  /* 0x00000001ffdb7819 */ /* 0x000fe20000011600 */
[----:B------:R4:W-:Y:S01]  /*1a60*/  LDGSTS.E.BYPASS.LTC128B.128 [R208+0x9000], desc[UR14][R28.64], P1 ;  /* 0x090000001cd07fae */ /* 0x0009e20008901d4e */
[----:B------:R-:W-:Y:S01]  /*1a70*/  IADD3 R32, P3, R18, R14, RZ ;  /* 0x0000000e12207210 */ /* 0x000fe20007f7e0ff */
[----:B--2---:R-:W-:Y:S01]  /*1a80*/  @!P4 IMAD.IADD R206, R24, 0x1, R5 ;  /* 0x0000000118cec824 */ /* 0x004fe200078e0205 */
[----:B------:R-:W-:Y:S01]  /*1a90*/  LOP3.LUT R219, R219, 0x1, R2, 0x78, !PT ;  /* 0x00000001dbdb7812 */ /* 0x000fe200078e7802 */
[C---:B------:R-:W-:Y:S01]  /*1aa0*/  IMAD.X R31, R19.reuse, 0x1, R7, P0 ;  /* 0x00000001131f7824 */ /* 0x040fe200000e0607 */
[----:B------:R-:W-:Y:S01]  /*1ab0*/  IADD3 R22, P2, R18, R12, RZ ;  /* 0x0000000c12167210 */ /* 0x000fe20007f5e0ff */
[----:B------:R-:W-:Y:S01]  /*1ac0*/  IMAD.SHL.U32 R2, R196, 0x4, RZ ;  /* 0x00000004c4027824 */ /* 0x000fe200078e00ff */
[----:B------:R-:W-:Y:S01]  /*1ad0*/  ISETP.GE.U32.AND P0, PT, R206, R21, PT ;  /* 0x00000015ce00720c */ /* 0x000fe20003f06070 */
[C---:B------:R-:W-:Y:S02]  /*1ae0*/  IMAD.X R33, R19.reuse, 0x1, R15, P3 ;  /* 0x0000000113217824 */ /* 0x040fe400018e060f */
[----:B------:R-:W-:Y:S01]  /*1af0*/  IMAD.X R23, R19, 0x1, R13, P2 ;  /* 0x0000000113177824 */ /* 0x000fe200010e060d */
[----:B------:R-:W-:-:S02]  /*1b00*/  LOP3.LUT R2, R2, 0x4, RZ, 0xc0, !PT ;  /* 0x0000000402027812 */ /* 0x000fc400078ec0ff */
[----:B---3--:R-:W-:Y:S02]  /*1b10*/  IADD3 R16, P1, R18, R10, RZ ;  /* 0x0000000a12107210 */ /* 0x008fe40007f3e0ff */
[----:B------:R-:W-:-:S03]  /*1b20*/  LOP3.LUT R219, R219, R2, RZ, 0xfc, !PT ;  /* 0x00000002dbdb7212 */ /* 0x000fc600078efcff */
[----:B------:R-:W-:Y:S01]  /*1b30*/  IMAD.X R17, R19, 0x1, R11, P1 ;  /* 0x0000000113117824 */ /* 0x000fe200008e060b */
[----:B------:R-:W-:-:S04]  /*1b40*/  SHF.R.U32.HI R11, RZ, 0x4, R196 ;  /* 0x00000004ff0b7819 */ /* 0x000fc800000116c4 */
[----:B------:R-:W-:-:S05]  /*1b50*/  LOP3.LUT R11, R11, 0x1, RZ, 0xc0, !PT ;  /* 0x000000010b0b7812 */ /* 0x000fca00078ec0ff */
[----:B------:R-:W-:Y:S01]  /*1b60*/  IMAD.SHL.U32 R5, R11, 0x8, RZ ;  /* 0x000000080b057824 */ /* 0x000fe200078e00ff */
[----:B------:R-:W-:-:S04]  /*1b70*/  LOP3.LUT R11, R2, R11, R165, 0xf6, !PT ;  /* 0x0000000b020b7212 */ /* 0x000fc800078ef6a5 */
[----:B------:R-:W-:Y:S02]  /*1b80*/  LOP3.LUT R10, R5, 0xfffffff8, R0, 0xe2, !PT ;  /* 0xfffffff8050a7812 */ /* 0x000fe400078ee200 */
[----:B------:R-:W-:-:S03]  /*1b90*/  LOP3.LUT R11, R11, R220, RZ, 0xfc, !PT ;  /* 0x000000dc0b0b7212 */ /* 0x000fc600078efcff */
[----:B------:R-:W-:-:S05]  /*1ba0*/  IMAD.SHL.U32 R10, R10, 0x10, RZ ;  /* 0x000000100a0a7824 */ /* 0x000fca00078e00ff */
[----:B------:R-:W-:Y:S01]  /*1bb0*/  LOP3.LUT R10, R219, 0x1e0, R10, 0xf8, !PT ;  /* 0x000001e0db0a7812 */ /* 0x000fe200078ef80a */
[----:B----4-:R-:W-:Y:S06]  /*1bc0*/  @!P0 BRA `(.L_x_139) ;  /* 0x0000000000148947 */ /* 0x010fec0003800000 */
[----:B------:R-:W-:Y:S02]  /*1bd0*/  CS2R R212, SRZ ;  /* 0x0000000000d47805 */ /* 0x000fe4000001ff00 */
[----:B------:R-:W-:Y:S02]  /*1be0*/  CS2R R214, SRZ ;  /* 0x0000000000d67805 */ /* 0x000fe4000001ff00 */
[----:B------:R-:W-:Y:S01]  /*1bf0*/  CS2R R216, SRZ ;  /* 0x0000000000d87805 */ /* 0x000fe2000001ff00 */
[----:B------:R-:W-:Y:S02]  /*1c00*/  IMAD.MOV.U32 R218, RZ, RZ, RZ ;  /* 0x000000ffffda7224 */ /* 0x000fe400078e00ff */
[----:B------:R-:W-:Y:S02]  /*1c10*/  IMAD.MOV.U32 R211, RZ, RZ, RZ ;  /* 0x000000ffffd37224 */ /* 0x000fe400078e00ff */
.L_x_139:
[----:B------:R-:W-:Y:S05]  /*1c20*/  BSYNC B0 ;  /* 0x0000000000007941 */ /* 0x000fea0003800000 */
.L_x_138:
[----:B------:R-:W-:Y:S01]  /*1c30*/  VIADD R207, R4, 0x1 ;  /* 0x0000000104cf7836 */ /* 0x000fe20000000000 */
[----:B------:R-:W1:Y:S01]  /*1c40*/  LDC R14, c[0x0][0x2dc] ;  /* 0x0000b700ff0e7b82 */ /* 0x000e620000000800 */
[----:B------:R-:W-:Y:S01]  /*1c50*/  IMAD.MOV.U32 R13, RZ, RZ, 0x1 ;  /* 0x00000001ff0d7424 */ /* 0x000fe200078e00ff */
[----:B------:R-:W0:Y:S01]  /*1c60*/  LDGDEPBAR ;  /* 0x00000000000079af */ /* 0x000e220000000000 */
[----:B------:R-:W-:Y:S01]  /*1c70*/  IMAD.MOV.U32 R18, RZ, RZ, RZ ;  /* 0x000000ffff127224 */ /* 0x000fe200078e00ff */
[----:B------:R-:W-:Y:S01]  /*1c80*/  ISETP.NE.AND P3, PT, R207, R8, PT ;  /* 0x00000008cf00720c */ /* 0x000fe20003f65270 */
[----:B------:R-:W-:Y:S01]  /*1c90*/  USHF.R.S32.HI UR10, URZ, 0x2, UR10 ;  /* 0x000000023f0a7899 */ /* 0x000fe2000801140a */
[C---:B------:R-:W-:Y:S01]  /*1ca0*/  SHF.L.U32 R26, R13.reuse, R210, RZ ;  /* 0x000000d20d1a7219 */ /* 0x040fe200000006ff */
[----:B------:R-:W-:Y:S01]  /*1cb0*/  BSSY B0, `(.L_x_140) ;  /* 0x0000096000007945 */ /* 0x000fe20003800000 */
[----:B------:R-:W-:Y:S01]  /*1cc0*/  SHF.L.U32 R27, R13, R4, RZ ;  /* 0x000000040d1b7219 */ /* 0x000fe200000006ff */
[----:B------:R-:W2:Y:S01]  /*1cd0*/  LDC R12, c[0x0][0x2e0] ;  /* 0x0000b800ff0c7b82 */ /* 0x000ea20000000800 */
[----:B------:R-:W-:-:S02]  /*1ce0*/  LOP3.LUT P1, RZ, R26, R211, RZ, 0xc0, !PT ;  /* 0x000000d31aff7212 */ /* 0x000fc4000782c0ff */
[C---:B------:R-:W-:Y:S02]  /*1cf0*/  LOP3.LUT P2, RZ, R27.reuse, R212, RZ, 0xc0, !PT ;  /* 0x000000d41bff7212 */ /* 0x040fe4000784c0ff */
[----:B------:R-:W-:Y:S02]  /*1d00*/  LOP3.LUT P4, RZ, R26, R213, RZ, 0xc0, !PT ;  /* 0x000000d51aff7212 */ /* 0x000fe4000788c0ff */
[----:B------:R-:W-:Y:S01]  /*1d10*/  PLOP3.LUT P2, PT, P1, P2, PT, 0x2a, 0x0 ;  /* 0x000000000000781c */ /* 0x000fe20000f44572 */
[----:B------:R-:W-:Y:S01]  /*1d20*/  @!P3 VIADD R25, R210, 0x1 ;  /* 0x00000001d219b836 */ /* 0x000fe20000000000 */
[----:B------:R-:W-:Y:S01]  /*1d30*/  LOP3.LUT P0, RZ, R27, R214, RZ, 0xc0, !PT ;  /* 0x000000d61bff7212 */ /* 0x000fe2000780c0ff */
[----:B------:R-:W3:Y:S01]  /*1d40*/  LDC.64 R6, c[0x0][0x2f8] ;  /* 0x0000be00ff067b82 */ /* 0x000ee20000000a00 */
[----:B------:R-:W-:Y:S01]  /*1d50*/  LOP3.LUT P6, RZ, R26, R215, RZ, 0xc0, !PT ;  /* 0x000000d71aff7212 */ /* 0x000fe200078cc0ff */
[----:B------:R-:W-:Y:S01]  /*1d60*/  @!P3 IMAD.MOV.U32 R207, RZ, RZ, RZ ;  /* 0x000000ffffcfb224 */ /* 0x000fe200078e00ff */
[----:B------:R-:W-:-:S02]  /*1d70*/  @!P3 ISETP.GE.AND P1, PT, R25, R20, PT ;  /* 0x000000141900b20c */ /* 0x000fc40003f26270 */
[----:B------:R-:W-:Y:S02]  /*1d80*/  PLOP3.LUT P4, PT, P4, P0, PT, 0x2a, 0x0 ;  /* 0x000000000000781c */ /* 0x000fe40002780572 */
[----:B------:R-:W-:Y:S01]  /*1d90*/  @!P3 SEL R18, R13, 0x2, !P1 ;  /* 0x000000020d12b807 */ /* 0x000fe20004800000 */
[----:B------:R-:W3:Y:S01]  /*1da0*/  LDC.64 R4, c[0x0][0x2f0] ;  /* 0x0000bc00ff047b82 */ /* 0x000ee20000000a00 */
[----:B-1----:R-:W-:Y:S01]  /*1db0*/  ISETP.NE.AND P5, PT, R14, 0x1, PT ;  /* 0x000000010e00780c */ /* 0x002fe20003fa5270 */
[----:B------:R-:W-:Y:S01]  /*1dc0*/  @!PT LDS RZ, [RZ] ;  /* 0x00000000fffff984 */ /* 0x000fe20000000800 */
[----:B------:R-:W-:Y:S01]  /*1dd0*/  @!PT LDS RZ, [RZ] ;  /* 0x00000000fffff984 */ /* 0x000fe20000000800 */
[----:B------:R-:W-:Y:S01]  /*1de0*/  @!PT LDS RZ, [RZ] ;  /* 0x00000000fffff984 */ /* 0x000fe20000000800 */
[----:B------:R-:W-:Y:S01]  /*1df0*/  LDGSTS.E.LTC128B.128 [R209+0x80], desc[UR14][R32.64], !P2 ;  /* 0x0008000020d17fae */ /* 0x000fe2000d121d4e */
[C---:B------:R-:W-:Y:S01]  /*1e00*/  ISETP.NE.AND P0, PT, R18.reuse, 0x2, PT ;  /* 0x000000021200780c */ /* 0x040fe20003f05270 */
[----:B------:R-:W-:Y:S01]  /*1e10*/  IMAD R18, R18, 0x8, R9 ;  /* 0x0000000812127824 */ /* 0x000fe200078e0209 */
[----:B------:R-:W-:Y:S02]  /*1e20*/  LOP3.LUT P2, RZ, R26, R217, RZ, 0xc0, !PT ;  /* 0x000000d91aff7212 */ /* 0x000fe4000784c0ff */
[----:B--2---:R-:W-:-:S02]  /*1e30*/  SEL R226, R12, RZ, !P5 ;  /* 0x000000ff0ce27207 */ /* 0x004fc40006800000 */
[----:B------:R-:W-:Y:S01]  /*1e40*/  @!P3 SEL R210, R25, RZ, !P1 ;  /* 0x000000ff19d2b207 */ /* 0x000fe20004800000 */
[----:B------:R1:W-:Y:S01]  /*1e50*/  LDGSTS.E.LTC128B.128 [R208+0x80], desc[UR14][R22.64], !P4 ;  /* 0x0008000016d07fae */ /* 0x0003e2000e121d4e */
[C---:B------:R-:W-:Y:S01]  /*1e60*/  LOP3.LUT P4, RZ, R27.reuse, R216, RZ, 0xc0, !PT ;  /* 0x000000d81bff7212 */ /* 0x040fe2000788c0ff */
[----:B------:R-:W2:Y:S01]  /*1e70*/  LDC.64 R18, c[0x0][R18+0x210] ;  /* 0x0000840012127b82 */ /* 0x000ea20000000a00 */
[----:B------:R-:W-:Y:S02]  /*1e80*/  IMAD.IADD R226, R24, 0x1, R226 ;  /* 0x0000000118e27824 */ /* 0x000fe400078e02e2 */
[----:B------:R-:W-:Y:S02]  /*1e90*/  PLOP3.LUT P6, PT, P6, P4, PT, 0x2a, 0x0 ;  /* 0x000000000000781c */ /* 0x000fe400037c8572 */
[----:B------:R-:W-:-:S03]  /*1ea0*/  LOP3.LUT P4, RZ, R27, R218, RZ, 0xc0, !PT ;  /* 0x000000da1bff7212 */ /* 0x000fc6000788c0ff */
[----:B------:R-:W4:Y:S01]  /*1eb0*/  @!P0 LDC R15, c[0x0][0x2a8] ;  /* 0x0000aa00ff0f8b82 */ /* 0x000f220000000800 */
[----:B------:R-:W-:Y:S02]  /*1ec0*/  PLOP3.LUT P4, PT, P2, P4, PT, 0x2a, 0x0 ;  /* 0x000000000000781c */ /* 0x000fe40001788572 */
[----:B------:R-:W-:Y:S02]  /*1ed0*/  ISETP.GE.U32.AND P2, PT, R226, R197, PT ;  /* 0x000000c5e200720c */ /* 0x000fe40003f46070 */
[----:B---3--:R-:W-:Y:S02]  /*1ee0*/  SEL R25, R6, R4, !P5 ;  /* 0x0000000406197207 */ /* 0x008fe40006800000 */
[----:B------:R-:W-:Y:S01]  /*1ef0*/  SEL R225, R225, RZ, !P2 ;  /* 0x000000ffe1e17207 */ /* 0x000fe20005000000 */
[----:B------:R3:W-:Y:S04]  /*1f00*/  LDGSTS.E.LTC128B.128 [R209+0x1080], desc[UR14][R16.64], !P6 ;  /* 0x0108000010d17fae */ /* 0x0007e8000f121d4e */
[----:B------:R-:W-:-:S02]  /*1f10*/  IMAD.SHL.U32 R24, R225, 0x10, RZ ;  /* 0x00000010e1187824 */ /* 0x000fc400078e00ff */
[----:B------:R5:W-:Y:S01]  /*1f20*/  LDGSTS.E.LTC128B.128 [R208+0x1080], desc[UR14][R30.64], !P4 ;  /* 0x010800001ed07fae */ /* 0x000be2000e121d4e */
[C---:B------:R-:W-:Y:S02]  /*1f30*/  IMAD.SHL.U32 R27, R225.reuse, 0x8, RZ ;  /* 0x00000008e11b7824 */ /* 0x040fe400078e00ff */
[----:B------:R-:W-:Y:S01]  /*1f40*/  LOP3.LUT P1, RZ, R24, 0x10, RZ, 0xc0, !PT ;  /* 0x0000001018ff7812 */ /* 0x000fe2000782c0ff */
[----:B------:R-:W-:Y:S01]  /*1f50*/  IMAD.SHL.U32 R26, R225, 0x4, RZ ;  /* 0x00000004e11a7824 */ /* 0x000fe200078e00ff */
[C---:B--2---:R-:W-:Y:S02]  /*1f60*/  IADD3 R24, P2, R18.reuse, R32, RZ ;  /* 0x0000002012187210 */ /* 0x044fe40007f5e0ff */
[----:B-1----:R-:W-:Y:S01]  /*1f70*/  IADD3 R22, P6, R18, R22, RZ ;  /* 0x0000001612167210 */ /* 0x002fe20007fde0ff */
[----:B----4-:R-:W-:Y:S01]  /*1f80*/  @!P0 IMAD.IADD R206, R206, 0x1, R15 ;  /* 0x00000001cece8824 */ /* 0x010fe200078e020f */
[----:B------:R-:W-:Y:S01]  /*1f90*/  IADD3 R28, P0, R25, R28, RZ ;  /* 0x0000001c191c7210 */ /* 0x000fe20007f1e0ff */
[----:B------:R-:W-:Y:S01]  /*1fa0*/  IMAD.X R25, R19, 0x1, R33, P2 ;  /* 0x0000000113197824 */ /* 0x000fe200010e0621 */
[----:B------:R-:W-:Y:S01]  /*1fb0*/  SEL R15, R7, R5, !P5 ;  /* 0x00000005070f7207 */ /* 0x000fe20006800000 */
[----:B------:R-:W-:Y:S01]  /*1fc0*/  IMAD.X R23, R19, 0x1, R23, P6 ;  /* 0x0000000113177824 */ /* 0x000fe200030e0617 */
[----:B------:R-:W-:-:S03]  /*1fd0*/  IADD3 R34, P6, R28, UR4, RZ ;  /* 0x000000041c227c10 */ /* 0x000fc6000ffde0ff */
[----:B------:R-:W-:Y:S01]  /*1fe0*/  IMAD.X R29, R15, 0x1, R29, P0 ;  /* 0x000000010f1d7824 */ /* 0x000fe200000e061d */
[----:B------:R-:W-:Y:S01]  /*1ff0*/  ISETP.GE.U32.AND P0, PT, R206, R21, PT ;  /* 0x00000015ce00720c */ /* 0x000fe20003f06070 */
[----:B------:R-:W-:Y:S01]  /*2000*/  IMAD.SHL.U32 R15, R225, 0x2, RZ ;  /* 0x00000002e10f7824 */ /* 0x000fe200078e00ff */
[C---:B---3--:R-:W-:Y:S02]  /*2010*/  IADD3 R16, P4, R18.reuse, R16, RZ ;  /* 0x0000001012107210 */ /* 0x048fe40007f9e0ff */
[----:B------:R-:W-:Y:S01]  /*2020*/  IADD3 R18, P2, R18, R30, RZ ;  /* 0x0000001e12127210 */ /* 0x000fe20007f5e0ff */
[----:B------:R1:W-:Y:S01]  /*2030*/  LDGSTS.E.BYPASS.LTC128B.128 [R209+0x8080], desc[UR14][R28.64], P1 ;  /* 0x080800001cd17fae */ /* 0x0003e20008901d4e */
[----:B------:R-:W-:Y:S01]  /*2040*/  IADD3.X R35, R29, UR5, RZ, P6, !PT ;  /* 0x000000051d237c10 */ /* 0x000fe2000b7fe4ff */
[----:B------:R-:W-:Y:S01]  /*2050*/  IMAD.X R17, R19, 0x1, R17, P4 ;  /* 0x0000000113117824 */ /* 0x000fe200020e0611 */
[----:B------:R-:W-:Y:S01]  /*2060*/  LOP3.LUT P4, RZ, R27, 0x10, RZ, 0xc0, !PT ;  /* 0x000000101bff7812 */ /* 0x000fe2000788c0ff */
[----:B------:R-:W-:Y:S01]  /*2070*/  IMAD.X R19, R19, 0x1, R31, P2 ;  /* 0x0000000113137824 */ /* 0x000fe200010e061f */
[----:B------:R-:W-:-:S02]  /*2080*/  LOP3.LUT P2, RZ, R26, 0x10, RZ, 0xc0, !PT ;  /* 0x000000101aff7812 */ /* 0x000fc4000784c0ff */
[----:B------:R-:W-:Y:S02]  /*2090*/  IADD3 R32, P3, R34, UR4, RZ ;  /* 0x0000000422207c10 */ /* 0x000fe4000ff7e0ff */
[----:B------:R-:W-:Y:S01]  /*20a0*/  @P0 CS2R R212, SRZ ;  /* 0x0000000000d40805 */ /* 0x000fe2000001ff00 */
[----:B------:R-:W-:Y:S01]  /*20b0*/  @P0 IMAD.MOV.U32 R211, RZ, RZ, RZ ;  /* 0x000000ffffd30224 */ /* 0x000fe200078e00ff */
[----:B------:R-:W-:Y:S01]  /*20c0*/  SHF.L.U32 R27, R13, R207, RZ ;  /* 0x000000cf0d1b7219 */ /* 0x000fe200000006ff */
[----:B------:R-:W-:Y:S01]  /*20d0*/  VIADD R207, R207, 0x1 ;  /* 0x00000001cfcf7836 */ /* 0x000fe20000000000 */
[----:B------:R-:W-:Y:S02]  /*20e0*/  SHF.L.U32 R26, R13, R210, RZ ;  /* 0x000000d20d1a7219 */ /* 0x000fe400000006ff */
[----:B------:R-:W-:Y:S02]  /*20f0*/  @P0 CS2R R214, SRZ ;  /* 0x0000000000d60805 */ /* 0x000fe4000001ff00 */
[----:B------:R-:W-:-:S02]  /*2100*/  LOP3.LUT P1, RZ, R15, 0x10, RZ, 0xc0, !PT ;  /* 0x000000100fff7812 */ /* 0x000fc4000782c0ff */
[----:B------:R-:W-:Y:S02]  /*2110*/  @P0 CS2R R216, SRZ ;  /* 0x0000000000d80805 */ /* 0x000fe4000001ff00 */
[----:B------:R-:W-:Y:S01]  /*2120*/  SEL R15, R13, 0x2, !P5 ;  /* 0x000000020d0f7807 */ /* 0x000fe20006800000 */
[----:B------:R-:W-:Y:S01]  /*2130*/  LDGSTS.E.BYPASS.LTC128B.128 [R208+0x8080], desc[UR14][R34.64], P4 ;  /* 0x0808000022d07fae */ /* 0x000fe2000a101d4e */
[----:B------:R-:W-:Y:S01]  /*2140*/  IADD3.X R33, R35, UR5, RZ, P3, !PT ;  /* 0x0000000523217c10 */ /* 0x000fe20009ffe4ff */
[----:B------:R-:W-:Y:S01]  /*2150*/  @P0 IMAD.MOV.U32 R218, RZ, RZ, RZ ;  /* 0x000000ffffda0224 */ /* 0x000fe200078e00ff */
[----:B------:R-:W-:Y:S02]  /*2160*/  LOP3.LUT P3, RZ, R26, R211, RZ, 0xc0, !PT ;  /* 0x000000d31aff7212 */ /* 0x000fe4000786c0ff */
[----:B------:R-:W-:Y:S01]  /*2170*/  LOP3.LUT P5, RZ, R27, R212, RZ, 0xc0, !PT ;  /* 0x000000d41bff7212 */ /* 0x000fe200078ac0ff */
[----:B------:R2:W-:Y:S01]  /*2180*/  LDGSTS.E.BYPASS.LTC128B.128 [R209+0x9080], desc[UR14][R32.64], P2 ;  /* 0x0908000020d17fae */ /* 0x0005e20009101d4e */
[----:B-----5:R-:W-:-:S02]  /*2190*/  IADD3 R30, P4, R32, UR4, RZ ;  /* 0x00000004201e7c10 */ /* 0x020fc4000ff9e0ff */
[----:B------:R-:W-:Y:S02]  /*21a0*/  PLOP3.LUT P5, PT, P3, P5, PT, 0x2a, 0x0 ;  /* 0x000000000000781c */ /* 0x000fe40001faa572 */
[----:B------:R-:W-:Y:S02]  /*21b0*/  IADD3.X R31, R33, UR5, RZ, P4, !PT ;  /* 0x00000005211f7c10 */ /* 0x000fe4000a7fe4ff */
[----:B------:R-:W-:Y:S01]  /*21c0*/  ISETP.NE.AND P3, PT, R207, R8, PT ;  /* 0x00000008cf00720c */ /* 0x000fe20003f65270 */
[----:B------:R-:W-:Y:S01]  /*21d0*/  IMAD.MOV.U32 R8, RZ, RZ, RZ ;  /* 0x000000ffff087224 */ /* 0x000fe200078e00ff */
[----:B------:R-:W-:Y:S01]  /*21e0*/  ISETP.NE.AND P6, PT, R15, R14, PT ;  /* 0x0000000e0f00720c */ /* 0x000fe20003fc5270 */
[----:B------:R3:W-:Y:S01]  /*21f0*/  LDGSTS.E.BYPASS.LTC128B.128 [R208+0x9080], desc[UR14][R30.64], P1 ;  /* 0x090800001ed07fae */ /* 0x0007e20008901d4e */
[----:B------:R-:W-:Y:S02]  /*2200*/  LOP3.LUT P1, RZ, R26, R213, RZ, 0xc0, !PT ;  /* 0x000000d51aff7212 */ /* 0x000fe4000782c0ff */
[----:B------:R-:W-:Y:S01]  /*2210*/  LOP3.LUT P2, RZ, R27, R214, RZ, 0xc0, !PT ;  /* 0x000000d61bff7212 */ /* 0x000fe2000784c0ff */
[----:B------:R-:W0:Y:S01]  /*2220*/  LDGDEPBAR ;  /* 0x00000000000079af */ /* 0x000e220000000000 */
[----:B-1----:R-:W-:-:S02]  /*2230*/  SEL R29, R12, RZ, !P6 ;  /* 0x000000ff0c1d7207 */ /* 0x002fc40007000000 */
[----:B------:R-:W-:Y:S01]  /*2240*/  LOP3.LUT P4, RZ, R27, R216, RZ, 0xc0, !PT ;  /* 0x000000d81bff7212 */ /* 0x000fe2000788c0ff */
[----:B------:R1:W-:Y:S01]  /*2250*/  LDGSTS.E.LTC128B.128 [R209+0x100], desc[UR14][R24.64], !P5 ;  /* 0x0010000018d17fae */ /* 0x0003e2000e921d4e */
[----:B------:R-:W-:Y:S01]  /*2260*/  PLOP3.LUT P5, PT, P1, P2, PT, 0x2a, 0x0 ;  /* 0x000000000000781c */ /* 0x000fe20000fa4572 */
[----:B------:R-:W-:Y:S01]  /*2270*/  IMAD.IADD R226, R226, 0x1, R29 ;  /* 0x00000001e2e27824 */ /* 0x000fe200078e021d */
[----:B------:R-:W-:Y:S01]  /*2280*/  LOP3.LUT P2, RZ, R26, R215, RZ, 0xc0, !PT ;  /* 0x000000d71aff7212 */ /* 0x000fe2000784c0ff */
[----:B------:R-:W-:Y:S02]  /*2290*/  @!P3 VIADD R29, R210, 0x1 ;  /* 0x00000001d21db836 */ /* 0x000fe40000000000 */
[----:B------:R-:W-:Y:S01]  /*22a0*/  @!P3 IMAD.MOV.U32 R207, RZ, RZ, RZ ;  /* 0x000000ffffcfb224 */ /* 0x000fe200078e00ff */
[----:B------:R-:W-:Y:S02]  /*22b0*/  PLOP3.LUT P2, PT, P2, P4, PT, 0x2a, 0x0 ;  /* 0x000000000000781c */ /* 0x000fe40001748572 */
[----:B------:R-:W-:-:S02]  /*22c0*/  @!P3 ISETP.GE.AND P0, PT, R29, R20, PT ;  /* 0x000000141d00b20c */ /* 0x000fc40003f06270 */
[----:B------:R-:W-:Y:S02]  /*22d0*/  ISETP.GE.U32.AND P1, PT, R226, R197, PT ;  /* 0x000000c5e200720c */ /* 0x000fe40003f26070 */
[----:B------:R-:W-:Y:S01]  /*22e0*/  @!P3 SEL R8, R13, 0x2, !P0 ;  /* 0x000000020d08b807 */ /* 0x000fe20004000000 */
[----:B------:R1:W-:Y:S01]  /*22f0*/  LDGSTS.E.LTC128B.128 [R208+0x100], desc[UR14][R22.64], !P5 ;  /* 0x0010000016d07fae */ /* 0x0003e2000e921d4e */
[----:B------:R-:W-:Y:S02]  /*2300*/  SEL R225, R225, RZ, !P1 ;  /* 0x000000ffe1e17207 */ /* 0x000fe40004800000 */
[----:B------:R-:W-:Y:S01]  /*2310*/  LOP3.LUT P4, RZ, R26, R217, RZ, 0xc0, !PT ;  /* 0x000000d91aff7212 */ /* 0x000fe2000788c0ff */
[C---:B------:R-:W-:Y:S01]  /*2320*/  IMAD R26, R8.reuse, 0x8, R9 ;  /* 0x00000008081a7824 */ /* 0x040fe200078e0209 */
[----:B------:R-:W-:Y:S01]  /*2330*/  LOP3.LUT P1, RZ, R27, R218, RZ, 0xc0, !PT ;  /* 0x000000da1bff7212 */ /* 0x000fe2000782c0ff */
[----:B------:R1:W-:Y:S01]  /*2340*/  LDGSTS.E.LTC128B.128 [R209+0x1100], desc[UR14][R16.64], !P2 ;  /* 0x0110000010d17fae */ /* 0x0003e2000d121d4e */
[----:B------:R-:W-:Y:S01]  /*2350*/  ISETP.NE.AND P2, PT, R8, 0x2, PT ;  /* 0x000000020800780c */ /* 0x000fe20003f45270 */
[C---:B------:R-:W-:Y:S01]  /*2360*/  IMAD.SHL.U32 R20, R225.reuse, 0x10, RZ ;  /* 0x00000010e1147824 */ /* 0x040fe200078e00ff */
[----:B------:R-:W-:Y:S01]  /*2370*/  SEL R27, R6, R4, !P6 ;  /* 0x00000004061b7207 */ /* 0x000fe20007000000 */
[----:B------:R-:W-:Y:S01]  /*2380*/  IMAD.SHL.U32 R8, R225, 0x4, RZ ;  /* 0x00000004e1087824 */ /* 0x000fe200078e00ff */
[----:B------:R-:W-:-:S02]  /*2390*/  PLOP3.LUT P4, PT, P4, P1, PT, 0x2a, 0x0 ;  /* 0x000000000000781c */ /* 0x000fc40002782572 */
[----:B--2---:R-:W-:Y:S02]  /*23a0*/  IADD3 R32, P1, R27, R30, RZ ;  /* 0x0000001e1b207210 */ /* 0x004fe40007f3e0ff */
[----:B------:R-:W-:Y:S02]  /*23b0*/  SEL R27, R7, R5, !P6 ;  /* 0x00000005071b7207 */ /* 0x000fe40007000000 */
[----:B------:R-:W-:Y:S01]  /*23c0*/  LOP3.LUT P5, RZ, R20, 0x10, RZ, 0xc0, !PT ;  /* 0x0000001014ff7812 */ /* 0x000fe200078ac0ff */
[----:B------:R-:W-:Y:S01]  /*23d0*/  IMAD.SHL.U32 R20, R225, 0x8, RZ ;  /* 0x00000008e1147824 */ /* 0x000fe200078e00ff */
[----:B------:R-:W-:Y:S01]  /*23e0*/  @!P3 SEL R210, R29, RZ, !P0 ;  /* 0x000000ff1dd2b207 */ /* 0x000fe20004000000 */
[----:B------:R-:W-:Y:S01]  /*23f0*/  IMAD.X R33, R27, 0x1, R31, P1 ;  /* 0x000000011b217824 */ /* 0x000fe200008e061f */
[----:B------:R-:W-:Y:S01]  /*2400*/  IADD3 R34, P1, R32, UR4, RZ ;  /* 0x0000000420227c10 */ /* 0x000fe2000ff3e0ff */
[----:B---3--:R-:W2:Y:S02]  /*2410*/  @!P2 LDC R31, c[0x0][0x2a8] ;  /* 0x0000aa00ff1fab82 */ /* 0x008ea40000000800 */
[----:B------:R1:W-:Y:S01]  /*2420*/  LDGSTS.E.LTC128B.128 [R208+0x1100], desc[UR14][R18.64], !P4 ;  /* 0x0110000012d07fae */ /* 0x0003e2000e121d4e */
[----:B------:R-:W-:-:S02]  /*2430*/  LOP3.LUT P4, RZ, R20, 0x10, RZ, 0xc0, !PT ;  /* 0x0000001014ff7812 */ /* 0x000fc4000788c0ff */
[----:B------:R-:W-:Y:S02]  /*2440*/  IADD3.X R35, R33, UR5, RZ, P1, !PT ;  /* 0x0000000521237c10 */ /* 0x000fe40008ffe4ff */
[----:B------:R-:W-:Y:S01]  /*2450*/  IADD3 R36, P1, R34, UR4, RZ ;  /* 0x0000000422247c10 */ /* 0x000fe2000ff3e0ff */
[----:B------:R-:W3:Y:S01]  /*2460*/  LDC.64 R26, c[0x0][R26+0x210] ;  /* 0x000084001a1a7b82 */ /* 0x000ee20000000a00 */
[----:B------:R1:W-:Y:S01]  /*2470*/  LDGSTS.E.BYPASS.LTC128B.128 [R209+0x8100], desc[UR14][R32.64], P5 ;  /* 0x0810000020d17fae */ /* 0x0003e2000a901d4e */
[----:B------:R-:W-:Y:S01]  /*2480*/  LOP3.LUT P5, RZ, R8, 0x10, RZ, 0xc0, !PT ;  /* 0x0000001008ff7812 */ /* 0x000fe200078ac0ff */
[----:B------:R-:W-:Y:S01]  /*2490*/  IMAD.SHL.U32 R8, R225, 0x2, RZ ;  /* 0x00000002e1087824 */ /* 0x000fe200078e00ff */
[----:B------:R-:W-:-:S04]  /*24a0*/  IADD3.X R37, R35, UR5, RZ, P1, !PT ;  /* 0x0000000523257c10 */ /* 0x000fc80008ffe4ff */
[----:B------:R1:W-:Y:S01]  /*24b0*/  LDGSTS.E.BYPASS.LTC128B.128 [R208+0x8100], desc[UR14][R34.64], P4 ;  /* 0x0810000022d07fae */ /* 0x0003e2000a101d4e */
[----:B------:R-:W-:Y:S02]  /*24c0*/  LOP3.LUT P4, RZ, R8, 0x10, RZ, 0xc0, !PT ;  /* 0x0000001008ff7812 */ /* 0x000fe4000788c0ff */
[----:B------:R-:W-:-:S04]  /*24d0*/  IADD3 R8, P1, R36, UR4, RZ ;  /* 0x0000000424087c10 */ /* 0x000fc8000ff3e0ff */
[----:B------:R-:W-:Y:S01]  /*24e0*/  IADD3.X R9, R37, UR5, RZ, P1, !PT ;  /* 0x0000000525097c10 */ /* 0x000fe20008ffe4ff */
[----:B--2---:R-:W-:Y:S01]  /*24f0*/  @!P2 IMAD.IADD R206, R206, 0x1, R31 ;  /* 0x00000001cecea824 */ /* 0x004fe200078e021f */
[----:B------:R1:W-:Y:S04]  /*2500*/  LDGSTS.E.BYPASS.LTC128B.128 [R209+0x9100], desc[UR14][R36.64], P5 ;  /* 0x0910000024d17fae */ /* 0x0003e8000a901d4e */
[----:B------:R-:W-:Y:S01]  /*2510*/  ISETP.GE.U32.AND P0, PT, R206, R21, PT ;  /* 0x00000015ce00720c */ /* 0x000fe20003f06070 */
[----:B------:R1:W-:Y:S01]  /*2520*/  LDGSTS.E.BYPASS.LTC128B.128 [R208+0x9100], desc[UR14][R8.64], P4 ;  /* 0x0910000008d07fae */ /* 0x0003e2000a101d4e */
[C---:B---3--:R-:W-:Y:S02]  /*2530*/  IADD3 R198, P1, R26.reuse, R24, RZ ;  /* 0x000000181ac67210 */ /* 0x048fe40007f3e0ff */
[----:B------:R-:W-:-:S02]  /*2540*/  IADD3 R200, P4, R26, R22, RZ ;  /* 0x000000161ac87210 */ /* 0x000fc40007f9e0ff */
[C---:B------:R-:W-:Y:S01]  /*2550*/  IADD3 R202, P2, R26.reuse, R18, RZ ;  /* 0x000000121aca7210 */ /* 0x040fe20007f5e0ff */
[C---:B------:R-:W-:Y:S01]  /*2560*/  IMAD.X R199, R27.reuse, 0x1, R25, P1 ;  /* 0x000000011bc77824 */ /* 0x040fe200008e0619 */
[----:B------:R-:W-:Y:S01]  /*2570*/  IADD3 R204, P1, R26, R16, RZ ;  /* 0x000000101acc7210 */ /* 0x000fe20007f3e0ff */
[C---:B------:R-:W-:Y:S02]  /*2580*/  IMAD.X R201, R27.reuse, 0x1, R23, P4 ;  /* 0x000000011bc97824 */ /* 0x040fe400020e0617 */
[C---:B------:R-:W-:Y:S02]  /*2590*/  IMAD.X R203, R27.reuse, 0x1, R19, P2 ;  /* 0x000000011bcb7824 */ /* 0x040fe400010e0613 */
[----:B------:R-:W-:Y:S01]  /*25a0*/  IMAD.X R205, R27, 0x1, R17, P1 ;  /* 0x000000011bcd7824 */ /* 0x000fe200008e0611 */
[----:B------:R-:W-:Y:S07]  /*25b0*/  @!P0 BRA `(.L_x_141) ;  /* 0x0000000000148947 */ /* 0x000fee0003800000 */
[----:B------:R-:W-:Y:S02]  /*25c0*/  CS2R R212, SRZ ;  /* 0x0000000000d47805 */ /* 0x000fe4000001ff00 */
[----:B------:R-:W-:Y:S02]  /*25d0*/  CS2R R214, SRZ ;  /* 0x0000000000d67805 */ /* 0x000fe4000001ff00 */
[----:B------:R-:W-:Y:S01]  /*25e0*/  CS2R R216, SRZ ;  /* 0x0000000000d87805 */ /* 0x000fe2000001ff00 */
[----:B------:R-:W-:Y:S02]  /*25f0*/  IMAD.MOV.U32 R218, RZ, RZ, RZ ;  /* 0x000000ffffda7224 */ /* 0x000fe400078e00ff */
[----:B------:R-:W-:Y:S02]  /*2600*/  IMAD.MOV.U32 R211, RZ, RZ, RZ ;  /* 0x000000ffffd37224 */ /* 0x000fe400078e00ff */
.L_x_141:
[----:B------:R-:W-:Y:S05]  /*2610*/  BSYNC B0 ;  /* 0x0000000000007941 */ /* 0x000fea0003800000 */
.L_x_140:
[----:B------:R-:W0:Y:S01]  /*2620*/  LDGDEPBAR ;  /* 0x00000000000079af */ /* 0x000e220000000000 */
[----:B------:R-:W-:Y:S01]  /*2630*/  VIADD R227, R15, 0x1 ;  /* 0x000000010fe37836 */ /* 0x000fe20000000000 */
[----:B------:R-:W-:Y:S01]  /*2640*/  USHF.L.U32 UR6, UR11, 0xa, URZ ;  /* 0x0000000a0b067899 */ /* 0x000fe2000800063f */
[----:B-1----:R-:W-:Y:S01]  /*2650*/  SHF.L.U32 R16, R13, R210, RZ ;  /* 0x000000d20d107219 */ /* 0x002fe200000006ff */
[----:B------:R-:W-:Y:S01]  /*2660*/  USHF.L.U32 UR7, UR12, 0xa, URZ ;  /* 0x0000000a0c077899 */ /* 0x000fe2000800063f */
[----:B------:R-:W1:Y:S01]  /*2670*/  LDC R224, c[0x0][0x274] ;  /* 0x00009d00ffe07b82 */ /* 0x000e620000000800 */
[----:B------:R-:W-:Y:S02]  /*2680*/  SEL R227, R227, 0x1, P6 ;  /* 0x00000001e3e37807 */ /* 0x000fe40003000000 */
[----:B------:R-:W-:Y:S02]  /*2690*/  CS2R R102, SRZ ;  /* 0x0000000000667805 */ /* 0x000fe4000001ff00 */
[----:B------:R-:W-:-:S02]  /*26a0*/  SHF.L.U32 R13, R13, R207, RZ ;  /* 0x000000cf0d0d7219 */ /* 0x000fc400000006ff */
[----:B------:R-:W-:Y:S02]  /*26b0*/  CS2R R100, SRZ ;  /* 0x0000000000647805 */ /* 0x000fe4000001ff00 */
[----:B------:R-:W-:Y:S02]  /*26c0*/  ISETP.NE.AND P6, PT, R227, R14, PT ;  /* 0x0000000ee300720c */ /* 0x000fe40003fc5270 */
[----:B------:R-:W-:Y:S02]  /*26d0*/  CS2R R98, SRZ ;  /* 0x0000000000627805 */ /* 0x000fe4000001ff00 */
[----:B------:R-:W-:Y:S01]  /*26e0*/  LOP3.LUT R14, R10, UR6, RZ, 0xfc, !PT ;  /* 0x000000060a0e7c12 */ /* 0x000fe2000f8efcff */
[----:B------:R-:W-:Y:S01]  /*26f0*/  ULEA UR6, UR10, UR6, 0x3 ;  /* 0x000000060a067291 */ /* 0x000fe2000f8e183f */
[----:B------:R-:W-:Y:S02]  /*2700*/  SEL R15, R12, RZ, !P6 ;  /* 0x000000ff0c0f7207 */ /* 0x000fe40007000000 */
[----:B------:R-:W-:-:S02]  /*2710*/  CS2R R96, SRZ ;  /* 0x0000000000607805 */ /* 0x000fc4000001ff00 */
[----:B------:R-:W-:Y:S01]  /*2720*/  LOP3.LUT R12, R11, UR7, RZ, 0xfc, !PT ;  /* 0x000000070b0c7c12 */ /* 0x000fe2000f8efcff */
[----:B------:R-:W-:Y:S01]  /*2730*/  ULEA UR7, UR10, UR7, 0x3 ;  /* 0x000000070a077291 */ /* 0x000fe2000f8e183f */
[----:B------:R-:W-:Y:S01]  /*2740*/  LOP3.LUT P1, RZ, R16, R211, RZ, 0xc0, !PT ;  /* 0x000000d310ff7212 */ /* 0x000fe2000782c0ff */
[----:B------:R-:W-:Y:S01]  /*2750*/  IMAD.IADD R226, R226, 0x1, R15 ;  /* 0x00000001e2e27824 */ /* 0x000fe200078e020f */
[C---:B------:R-:W-:Y:S01]  /*2760*/  LOP3.LUT P5, RZ, R13.reuse, R212, RZ, 0xc0, !PT ;  /* 0x000000d40dff7212 */ /* 0x040fe200078ac0ff */
[----:B------:R-:W-:Y:S01]  /*2770*/  ULEA UR6, UR6, UR9, 0x4 ;  /* 0x0000000906067291 */ /* 0x000fe2000f8e203f */
[----:B------:R-:W-:Y:S01]  /*2780*/  LOP3.LUT P4, RZ, R13, R214, RZ, 0xc0, !PT ;  /* 0x000000d60dff7212 */ /* 0x000fe2000788c0ff */
[----:B------:R-:W-:Y:S01]  /*2790*/  IMAD.U32 R13, RZ, RZ, UR10 ;  /* 0x0000000aff0d7e24 */ /* 0x000fe2000f8e00ff */
[----:B------:R-:W-:-:S04]  /*27a0*/  DEPBAR.LE SB0, 0x2 ;  /* 0x000080800000791a */ /* 0x000fc80000000000 */
[----:B------:R-:W-:Y:S01]  /*27b0*/  ISETP.GE.U32.AND P2, PT, R226, R197, PT ;  /* 0x000000c5e200720c */ /* 0x000fe20003f46070 */
[----:B------:R-:W-:Y:S01]  /*27c0*/  ULEA UR7, UR7, UR8, 0x4 ;  /* 0x0000000807077291 */ /* 0x000fe2000f8e203f */
[----:B------:R-:W-:Y:S01]  /*27d0*/  PLOP3.LUT P1, PT, P1, P5, PT, 0x2a, 0x0 ;  /* 0x000000000000781c */ /* 0x000fe20000f2a572 */
[C---:B------:R-:W-:Y:S01]  /*27e0*/  IMAD R12, R13.reuse, 0x8, R12 ;  /* 0x000000080d0c7824 */ /* 0x040fe200078e020c */
[----:B------:R-:W-:Y:S01]  /*27f0*/  SEL R15, R6, R4, !P6 ;  /* 0x00000004060f7207 */ /* 0x000fe20007000000 */
[----:B------:R-:W-:Y:S01]  /*2800*/  IMAD R4, R13, 0x8, R14 ;  /* 0x000000080d047824 */ /* 0x000fe200078e020e */
[----:B------:R-:W-:Y:S02]  /*2810*/  SEL R225, R225, RZ, !P2 ;  /* 0x000000ffe1e17207 */ /* 0x000fe40005000000 */
[----:B------:R-:W-:Y:S02]  /*2820*/  CS2R R38, SRZ ;  /* 0x0000000000267805 */ /* 0x000fe4000001ff00 */
[----:B------:R-:W-:Y:S01]  /*2830*/  LEA R132, R11, UR7, 0x4 ;  /* 0x000000070b847c11 */ /* 0x000fe2000f8e20ff */
[----:B------:R-:W-:Y:S01]  /*2840*/  BAR.SYNC.DEFER_BLOCKING 0x0 ;  /* 0x0000000000007b1d */ /* 0x000fe20000010000 */
[----:B------:R-:W-:Y:S01]  /*2850*/  LEA R136, R10, UR6, 0x4 ;  /* 0x000000060a887c11 */ /* 0x000fe2000f8e20ff */
[----:B------:R-:W-:Y:S01]  /*2860*/  IMAD.SHL.U32 R13, R225, 0x10, RZ ;  /* 0x00000010e10d7824 */ /* 0x000fe200078e00ff */
[----:B------:R-:W-:-:S02]  /*2870*/  LEA R11, R12, UR8, 0x4 ;  /* 0x000000080c0b7c11 */ /* 0x000fc4000f8e20ff */
[----:B------:R-:W-:Y:S02]  /*2880*/  CS2R R36, SRZ ;  /* 0x0000000000247805 */ /* 0x000fe4000001ff00 */
[----:B------:R-:W-:Y:S01]  /*2890*/  LEA R10, R4, UR8, 0x4 ;  /* 0x00000008040a7c11 */ /* 0x000fe2000f8e20ff */
[----:B------:R-:W-:Y:S01]  /*28a0*/  IMAD.SHL.U32 R4, R225, 0x8, RZ ;  /* 0x00000008e1047824 */ /* 0x000fe200078e00ff */
[----:B------:R-:W-:Y:S02]  /*28b0*/  SEL R5, R7, R5, !P6 ;  /* 0x0000000507057207 */ /* 0x000fe40007000000 */
[----:B------:R-:W-:Y:S02]  /*28c0*/  CS2R R34, SRZ ;  /* 0x0000000000227805 */ /* 0x000fe4000001ff00 */
[----:B------:R-:W-:Y:S02]  /*28d0*/  IADD3 R6, P2, R15, R8, RZ ;  /* 0x000000080f067210 */ /* 0x000fe40007f5e0ff */
[----:B------:R-:W-:-:S02]  /*28e0*/  CS2R R32, SRZ ;  /* 0x0000000000207805 */ /* 0x000fc4000001ff00 */
[----:B------:R-:W-:Y:S02]  /*28f0*/  LOP3.LUT P0, RZ, R16, R213, RZ, 0xc0, !PT ;  /* 0x000000d510ff7212 */ /* 0x000fe4000780c0ff */
[----:B------:R-:W-:Y:S02]  /*2900*/  CS2R R106, SRZ ;  /* 0x00000000006a7805 */ /* 0x000fe4000001ff00 */
[----:B------:R-:W-:Y:S01]  /*2910*/  LOP3.LUT P3, RZ, R13, 0x10, RZ, 0xc0, !PT ;  /* 0x000000100dff7812 */ /* 0x000fe2000786c0ff */
[----:B------:R-:W-:Y:S01]  /*2920*/  IMAD.X R7, R5, 0x1, R9, P2 ;  /* 0x0000000105077824 */ /* 0x000fe200010e0609 */
[----:B------:R-:W-:Y:S02]  /*2930*/  IADD3 R8, P2, R6, UR4, RZ ;  /* 0x0000000406087c10 */ /* 0x000fe4000ff5e0ff */
[----:B------:R-:W-:Y:S02]  /*2940*/  CS2R R104, SRZ ;  /* 0x0000000000687805 */ /* 0x000fe4000001ff00 */
[----:B------:R-:W-:-:S02]  /*2950*/  PLOP3.LUT P0, PT, P0, P4, PT, 0x2a, 0x0 ;  /* 0x000000000000781c */ /* 0x000fc40000708572 */
[----:B------:R-:W-:Y:S02]  /*2960*/  CS2R R94, SRZ ;  /* 0x00000000005e7805 */ /* 0x000fe4000001ff00 */
[----:B------:R-:W-:Y:S02]  /*2970*/  IADD3.X R9, R7, UR5, RZ, P2, !PT ;  /* 0x0000000507097c10 */ /* 0x000fe400097fe4ff */
[----:B------:R-:W-:Y:S02]  /*2980*/  CS2R R92, SRZ ;  /* 0x00000000005c7805 */ /* 0x000fe4000001ff00 */
[----:B------:R-:W-:Y:S02]  /*2990*/  CS2R R42, SRZ ;  /* 0x00000000002a7805 */ /* 0x000fe4000001ff00 */
[----:B------:R-:W-:Y:S02]  /*29a0*/  CS2R R40, SRZ ;  /* 0x0000000000287805 */ /* 0x000fe4000001ff00 */
[----:B------:R-:W-:Y:S01]  /*29b0*/  CS2R R30, SRZ ;  /* 0x00000000001e7805 */ /* 0x000fe2000001ff00 */
[----:B------:R-:W2:Y:S01]  /*29c0*/  LDSM.16.M88.4 R132, [R132] ;  /* 0x000000008484783b */ /* 0x000ea20000000200 */
[----:B------:R-:W-:-:S02]  /*29d0*/  CS2R R28, SRZ ;  /* 0x00000000001c7805 */ /* 0x000fc4000001ff00 */
[----:B------:R-:W-:Y:S02]  /*29e0*/  CS2R R110, SRZ ;  /* 0x00000000006e7805 */ /* 0x000fe4000001ff00 */
[----:B------:R-:W-:Y:S01]  /*29f0*/  CS2R R108, SRZ ;  /* 0x00000000006c7805 */ /* 0x000fe2000001ff00 */
[----:B------:R-:W3:Y:S01]  /*2a00*/  LDSM.16.M88.4 R136, [R136] ;  /* 0x000000008888783b */ /* 0x000ee20000000200 */
[----:B------:R-:W-:Y:S02]  /*2a10*/  CS2R R90, SRZ ;  /* 0x00000000005a7805 */ /* 0x000fe4000001ff00 */
[----:B------:R-:W-:Y:S02]  /*2a20*/  CS2R R88, SRZ ;  /* 0x0000000000587805 */ /* 0x000fe4000001ff00 */
[----:B------:R-:W-:Y:S01]  /*2a30*/  CS2R R46, SRZ ;  /* 0x00000000002e7805 */ /* 0x000fe2000001ff00 */
[----:B------:R-:W4:Y:S01]  /*2a40*/  LDSM.16.M88.4 R152, [R11+0x1000] ;  /* 0x001000000b98783b */ /* 0x000f220000000200 */
[----:B------:R-:W-:-:S02]  /*2a50*/  CS2R R44, SRZ ;  /* 0x00000000002c7805 */ /* 0x000fc4000001ff00 */
[----:B------:R-:W-:Y:S02]  /*2a60*/  CS2R R26, SRZ ;  /* 0x00000000001a7805 */ /* 0x000fe4000001ff00 */
[----:B------:R-:W-:Y:S01]  /*2a70*/  CS2R R24, SRZ ;  /* 0x0000000000187805 */ /* 0x000fe2000001ff00 */
[----:B------:R-:W2:Y:S01]  /*2a80*/  LDSM.16.M88.4 R156, [R11+0x2000] ;  /* 0x002000000b9c783b */ /* 0x000ea20000000200 */
[----:B------:R-:W-:Y:S02]  /*2a90*/  CS2R R114, SRZ ;  /* 0x0000000000727805 */ /* 0x000fe4000001ff00 */
[----:B------:R-:W-:Y:S02]  /*2aa0*/  CS2R R112, SRZ ;  /* 0x0000000000707805 */ /* 0x000fe4000001ff00 */
[----:B------:R-:W-:Y:S01]  /*2ab0*/  CS2R R86, SRZ ;  /* 0x0000000000567805 */ /* 0x000fe2000001ff00 */
[----:B------:R-:W2:Y:S01]  /*2ac0*/  LDSM.16.M88.4 R160, [R11+0x3000] ;  /* 0x003000000ba0783b */ /* 0x000ea20000000200 */
        /* <DEDUP_REMOVED lines=11> */
[----:B------:R5:W2:Y:S01]  /*2b80*/  LDSM.16.M88.4 R148, [R10+0xb000] ;  /* 0x00b000000a94783b */ /* 0x000aa20000000200 */
[----:B------:R-:W-:Y:S02]  /*2b90*/  CS2R R54, SRZ ;  /* 0x0000000000367805 */ /* 0x000fe4000001ff00 */
[----:B------:R-:W-:Y:S02]  /*2ba0*/  CS2R R52, SRZ ;  /* 0x0000000000347805 */ /* 0x000fe4000001ff00 */
[----:B------:R-:W-:Y:S01]  /*2bb0*/  CS2R R18, SRZ ;  /* 0x0000000000127805 */ /* 0x000fe2000001ff00 */
[----:B------:R-:W-:Y:S01]  /*2bc0*/  @!PT LDS RZ, [RZ] ;  /* 0x00000000fffff984 */ /* 0x000fe20000000800 */
[----:B------:R-:W-:Y:S01]  /*2bd0*/  @!PT LDS RZ, [RZ] ;  /* 0x00000000fffff984 */ /* 0x000fe20000000800 */
[----:B------:R-:W-:Y:S01]  /*2be0*/  @!PT LDS RZ, [RZ] ;  /* 0x00000000fffff984 */ /* 0x000fe20000000800 */
[----:B------:R-:W-:Y:S01]  /*2bf0*/  LDGSTS.E.LTC128B.128 [R209+0x180], desc[UR14][R198.64], !P1 ;  /* 0x00180000c6d17fae */ /* 0x000fe2000c921d4e */
[----:B------:R-:W-:Y:S01]  /*2c00*/  LOP3.LUT P1, RZ, R4, 0x10, RZ, 0xc0, !PT ;  /* 0x0000001004ff7812 */ /* 0x000fe2000782c0ff */
[----:B-1----:R-:W-:Y:S01]  /*2c10*/  VIADD R4, R224, 0xfffffffe ;  /* 0xfffffffee0047836 */ /* 0x002fe20000000000 */
[----:B------:R-:W-:Y:S01]  /*2c20*/  CS2R R16, SRZ ;  /* 0x0000000000107805 */ /* 0x000fe2000001ff00 */
[----:B------:R-:W-:Y:S01]  /*2c30*/  LDGSTS.E.LTC128B.128 [R208+0x180], desc[UR14][R200.64], !P0 ;  /* 0x00180000c8d07fae */ /* 0x000fe2000c121d4e */
[----:B------:R-:W-:-:S02]  /*2c40*/  IADD3 R222, P0, R8, UR4, RZ ;  /* 0x0000000408de7c10 */ /* 0x000fc4000ff1e0ff */
[----:B------:R-:W-:Y:S02]  /*2c50*/  CS2R R122, SRZ ;  /* 0x00000000007a7805 */ /* 0x000fe4000001ff00 */
[----:B------:R-:W-:Y:S01]  /*2c60*/  ISETP.GE.AND P2, PT, R4, -0x1, PT ;  /* 0xffffffff0400780c */ /* 0x000fe20003f46270 */
[----:B------:R1:W-:Y:S01]  /*2c70*/  LDGSTS.E.BYPASS.LTC128B.128 [R209+0x8180], desc[UR14][R6.64], P3 ;  /* 0x0818000006d17fae */ /* 0x0003e20009901d4e */
[----:B------:R-:W-:Y:S02]  /*2c80*/  IADD3.X R221, R9, UR5, RZ, P0, !PT ;  /* 0x0000000509dd7c10 */ /* 0x000fe400087fe4ff */
[----:B------:R-:W-:Y:S02]  /*2c90*/  CS2R R120, SRZ ;  /* 0x0000000000787805 */ /* 0x000fe4000001ff00 */
[----:B------:R-:W-:Y:S02]  /*2ca0*/  CS2R R78, SRZ ;  /* 0x00000000004e7805 */ /* 0x000fe4000001ff00 */
[----:B------:R-:W-:-:S02]  /*2cb0*/  CS2R R76, SRZ ;  /* 0x00000000004c7805 */ /* 0x000fc4000001ff00 */
[----:B------:R-:W-:Y:S01]  /*2cc0*/  CS2R R58, SRZ ;  /* 0x00000000003a7805 */ /* 0x000fe2000001ff00 */
[----:B------:R3:W-:Y:S01]  /*2cd0*/  LDGSTS.E.BYPASS.LTC128B.128 [R208+0x8180], desc[UR14][R8.64], P1 ;  /* 0x0818000008d07fae */ /* 0x0007e20008901d4e */
[----:B------:R-:W-:Y:S02]  /*2ce0*/  CS2R R56, SRZ ;  /* 0x0000000000387805 */ /* 0x000fe4000001ff00 */
[----:B------:R-:W-:Y:S02]  /*2cf0*/  CS2R R14, SRZ ;  /* 0x00000000000e7805 */ /* 0x000fe4000001ff00 */
[----:B------:R-:W-:Y:S02]  /*2d00*/  CS2R R12, SRZ ;  /* 0x00000000000c7805 */ /* 0x000fe4000001ff00 */
[----:B------:R-:W-:Y:S02]  /*2d10*/  CS2R R126, SRZ ;  /* 0x00000000007e7805 */ /* 0x000fe4000001ff00 */
[----:B------:R-:W-:-:S02]  /*2d20*/  CS2R R124, SRZ ;  /* 0x00000000007c7805 */ /* 0x000fc4000001ff00 */
[----:B------:R-:W-:Y:S02]  /*2d30*/  CS2R R74, SRZ ;  /* 0x00000000004a7805 */ /* 0x000fe4000001ff00 */
[----:B------:R-:W-:Y:S02]  /*2d40*/  CS2R R72, SRZ ;  /* 0x0000000000487805 */ /* 0x000fe4000001ff00 */
[----:B------:R-:W-:Y:S02]  /*2d50*/  CS2R R62, SRZ ;  /* 0x00000000003e7805 */ /* 0x000fe4000001ff00 */
[----:B------:R-:W-:Y:S02]  /*2d60*/  CS2R R60, SRZ ;  /* 0x00000000003c7805 */ /* 0x000fe4000001ff00 */
[----:B-----5:R-:W-:Y:S02]  /*2d70*/  CS2R R10, SRZ ;  /* 0x00000000000a7805 */ /* 0x020fe4000001ff00 */
[----:B------:R-:W-:-:S02]  /*2d80*/  CS2R R130, SRZ ;  /* 0x0000000000827805 */ /* 0x000fc4000001ff00 */
[----:B------:R-:W-:Y:S02]  /*2d90*/  CS2R R128, SRZ ;  /* 0x0000000000807805 */ /* 0x000fe4000001ff00 */
[----:B------:R-:W-:Y:S02]  /*2da0*/  CS2R R70, SRZ ;  /* 0x0000000000467805 */ /* 0x000fe4000001ff00 */
[----:B------:R-:W-:Y:S02]  /*2db0*/  CS2R R68, SRZ ;  /* 0x0000000000447805 */ /* 0x000fe4000001ff00 */
[----:B------:R-:W-:Y:S02]  /*2dc0*/  CS2R R66, SRZ ;  /* 0x0000000000427805 */ /* 0x000fe4000001ff00 */
[----:B------:R-:W-:Y:S02]  /*2dd0*/  CS2R R64, SRZ ;  /* 0x0000000000407805 */ /* 0x000fe4000001ff00 */
[----:B------:R-:W-:-:S02]  /*2de0*/  CS2R R4, SRZ ;  /* 0x0000000000047805 */ /* 0x000fc4000001ff00 */
[----:B------:R-:W-:Y:S02]  /*2df0*/  SEL R227, R227, RZ, P6 ;  /* 0x000000ffe3e37207 */ /* 0x000fe40003000000 */
[----:B-1----:R-:W-:Y:S02]  /*2e00*/  CS2R R6, SRZ ;  /* 0x0000000000067805 */ /* 0x002fe4000001ff00 */
[----:B---3--:R-:W-:Y:S01]  /*2e10*/  CS2R R8, SRZ ;  /* 0x0000000000087805 */ /* 0x008fe2000001ff00 */
[----:B--2-4-:R-:W-:Y:S06]  /*2e20*/  @!P2 BRA `(.L_x_142) ;  /* 0x0000000c0088a947 */ /* 0x014fec0003800000 */
[----:B------:R-:W-:Y:S01]  /*2e30*/  LOP3.LUT R164, R196, 0x1f, RZ, 0xc0, !PT ;  /* 0x0000001fc4a47812 */ /* 0x000fe200078ec0ff */
[----:B------:R-:W1:Y:S01]  /*2e40*/  LDC R230, c[0x0][0x230] ;  /* 0x00008c00ffe67b82 */ /* 0x000e620000000800 */
[----:B------:R-:W-:Y:S01]  /*2e50*/  VIADD R224, R224, 0xfffffffd ;  /* 0xfffffffde0e07836 */ /* 0x000fe20000000000 */
[----:B------:R-:W-:Y:S01]  /*2e60*/  UMOV UR5, UR7 ;  /* 0x0000000700057c82 */ /* 0x000fe20008000000 */
[----:B------:R-:W-:Y:S01]  /*2e70*/  SHF.R.U32.HI R164, RZ, 0x4, R164 ;  /* 0x00000004ffa47819 */ /* 0x000fe200000116a4 */
[----:B------:R-:W-:Y:S01]  /*2e80*/  IMAD.MOV.U32 R231, RZ, RZ, 0x1 ;  /* 0x00000001ffe77424 */ /* 0x000fe200078e00ff */
[----:B------:R-:W-:Y:S01]  /*2e90*/  UMOV UR4, UR6 ;  /* 0x0000000600047c82 */ /* 0x000fe20008000000 */
[----:B------:R-:W-:Y:S01]  /*2ea0*/  IMAD.MOV.U32 R229, RZ, RZ, 0x80 ;  /* 0x00000080ffe57424 */ /* 0x000fe200078e00ff */
[----:B------:R-:W-:Y:S01]  /*2eb0*/  LOP3.LUT R165, R2, R164, R165, 0xf6, !PT ;  /* 0x000000a402a57212 */ /* 0x000fe200078ef6a5 */
[----:B------:R-:W-:Y:S01]  /*2ec0*/  IMAD.SHL.U32 R103, R164, 0x8, RZ ;  /* 0x00000008a4677824 */ /* 0x000fe200078e00ff */
[----:B------:R-:W2:Y:S01]  /*2ed0*/  LDC R228, c[0x0][0x2dc] ;  /* 0x0000b700ffe47b82 */ /* 0x000ea20000000800 */
[----:B------:R-:W-:Y:S01]  /*2ee0*/  UMOV UR21, 0x3 ;  /* 0x0000000300157882 */ /* 0x000fe20000000000 */
[----:B------:R-:W-:Y:S01]  /*2ef0*/  LOP3.LUT R220, R165, R220, RZ, 0xfc, !PT ;  /* 0x000000dca5dc7212 */ /* 0x000fe200078efcff */
[----:B------:R-:W-:Y:S01]  /*2f00*/  UMOV UR20, 0x180 ;  /* 0x0000018000147882 */ /* 0x000fe20000000000 */
[----:B------:R-:W-:Y:S01]  /*2f10*/  LOP3.LUT R103, R103, 0xfffffff8, R0, 0xe2, !PT ;  /* 0xfffffff867677812 */ /* 0x000fe200078ee200 */
[----:B------:R-:W-:Y:S01]  /*2f20*/  UMOV UR19, 0x180 ;  /* 0x0000018000137882 */ /* 0x000fe20000000000 */
[----:B------:R-:W-:Y:S01]  /*2f30*/  UMOV UR18, URZ ;  /* 0x0000003f00127c82 */ /* 0x000fe20008000000 */
[----:B------:R-:W-:Y:S01]  /*2f40*/  IMAD.SHL.U32 R2, R220, 0x10, RZ ;  /* 0x00000010dc027824 */ /* 0x000fe200078e00ff */
[----:B------:R-:W-:Y:S01]  /*2f50*/  ULDC UR8, c[0x0][0x21c] ;  /* 0x0000870000087ab9 */ /* 0x000fe20000000800 */
[----:B------:R-:W-:Y:S01]  /*2f60*/  IMAD.SHL.U32 R0, R103, 0x10, RZ ;  /* 0x0000001067007824 */ /* 0x000fe200078e00ff */
[----:B------:R-:W-:Y:S01]  /*2f70*/  ULDC.64 UR6, c[0x0][0x2e8] ;  /* 0x0000ba0000067ab9 */ /* 0x000fe20000000a00 */
[----:B------:R-:W-:Y:S01]  /*2f80*/  IMAD.MOV.U32 R103, RZ, RZ, RZ ;  /* 0x000000ffff677224 */ /* 0x000fe200078e00ff */
[----:B------:R-:W-:-:S02]  /*2f90*/  LOP3.LUT R2, R2, 0x20, RZ, 0x3c, !PT ;  /* 0x0000002002027812 */ /* 0x000fc400078e3cff */
[----:B------:R-:W-:-:S05]  /*2fa0*/  LOP3.LUT R219, R219, 0x1e0, R0, 0xf8, !PT ;  /* 0x000001e0dbdb7812 */ /* 0x000fca00078ef800 */
[----:B------:R-:W-:-:S05]  /*2fb0*/  IMAD.SHL.U32 R0, R219, 0x10, RZ ;  /* 0x00000010db007824 */ /* 0x000fca00078e00ff */
[----:B------:R-:W-:-:S07]  /*2fc0*/  LOP3.LUT R0, R0, 0x20, RZ, 0x3c, !PT ;  /* 0x0000002000007812 */ /* 0x000fce00078e3cff */
.L_x_143:
[C---:B----4-:R-:W-:Y:S01]  /*2fd0*/  HMMA.16816.F32 R4, R132.reuse, R136, R4 ;  /* 0x000000888404723c */ /* 0x050fe20000001804 */
[----:B------:R-:W-:Y:S01]  /*2fe0*/  LDSM.16.M88.4 R164, [R2+UR5] ;  /* 0x0000000502a4783b */ /* 0x000fe20008000200 */
[----:B---3--:R-:W-:Y:S01]  /*2ff0*/  IMAD.MOV.U32 R234, RZ, RZ, RZ ;  /* 0x000000ffffea7224 */ /* 0x008fe200078e00ff */
[----:B------:R-:W-:Y:S02]  /*3000*/  UISETP.NE.AND UP0, UPT, UR18, 0x3, UPT ;  /* 0x000000031200788c */ /* 0x000fe4000bf05270 */
[C---:B------:R-:W-:Y:S01]  /*3010*/  VIADD R239, R209.reuse, UR19 ;  /* 0x00000013d1ef7c36 */ /* 0x040fe20008000000 */
[C---:B------:R-:W-:Y:S01]  /*3020*/  HMMA.16816.F32 R8, R132.reuse, R138, R8 ;  /* 0x0000008a8408723c */ /* 0x040fe20000001808 */
[----:B------:R-:W-:Y:S02]  /*3030*/  UISETP.NE.AND UP1, UPT, UR21, 0x3, UPT ;  /* 0x000000031500788c */ /* 0x000fe4000bf25270 */
[----:B-1----:R-:W1:Y:S01]  /*3040*/  LDSM.16.M88.4 R168, [R0+UR4] ;  /* 0x0000000400a8783b */ /* 0x002e620008000200 */
[----:B------:R-:W-:Y:S01]  /*3050*/  UMOV UR17, UR5 ;  /* 0x0000000500117c82 */ /* 0x000fe20008000000 */
[----:B------:R-:W-:Y:S01]  /*3060*/  VIADD R237, R209, UR20 ;  /* 0x00000014d1ed7c36 */ /* 0x000fe20008000000 */
[C---:B------:R-:W-:Y:S01]  /*3070*/  HMMA.16816.F32 R12, R132.reuse, R140, R12 ;  /* 0x0000008c840c723c */ /* 0x040fe2000000180c */
[----:B------:R-:W-:Y:S01]  /*3080*/  UMOV UR9, UR19 ;  /* 0x0000001300097c82 */ /* 0x000fe20008000000 */
[----:B------:R-:W-:Y:S01]  /*3090*/  UMOV UR16, UR4 ;  /* 0x0000000400107c82 */ /* 0x000fe20008000000 */
[----:B------:R-:W-:Y:S01]  /*30a0*/  UMOV UR13, UR20 ;  /* 0x00000014000d7c82 */ /* 0x000fe20008000000 */
[----:B------:R-:W-:Y:S01]  /*30b0*/  @UP0 UIADD3 UR18, UR18, 0x1, URZ ;  /* 0x0000000112120890 */ /* 0x000fe2000fffe03f */
[----:B------:R-:W1:Y:S01]  /*30c0*/  LDSM.16.M88.4 R172, [R0+UR4+0x1000] ;  /* 0x0010000400ac783b */ /* 0x000e620008000200 */
[C---:B------:R-:W-:Y:S01]  /*30d0*/  HMMA.16816.F32 R16, R132.reuse, R142, R16 ;  /* 0x0000008e8410723c */ /* 0x040fe20000001810 */
[----:B------:R-:W-:Y:S04]  /*30e0*/  @UP1 UIADD3 UR21, UR21, 0x1, URZ ;  /* 0x0000000115151890 */ /* 0x000fe8000fffe03f */
[C---:B------:R-:W-:Y:S01]  /*30f0*/  VIADD R235, R208.reuse, UR20 ;  /* 0x00000014d0eb7c36 */ /* 0x040fe20008000000 */
[C---:B------:R-:W-:Y:S01]  /*3100*/  HMMA.16816.F32 R20, R132.reuse, R144, R20 ;  /* 0x000000908414723c */ /* 0x040fe20000001814 */
[----:B------:R-:W1:Y:S01]  /*3110*/  LDSM.16.M88.4 R176, [R0+UR4+0x2000] ;  /* 0x0020000400b0783b */ /* 0x000e620008000200 */
[----:B------:R-:W-:Y:S02]  /*3120*/  @UP1 UIADD3 UR20, UR20, 0x80, URZ ;  /* 0x0000008014141890 */ /* 0x000fe4000fffe03f */
[----:B------:R-:W-:Y:S01]  /*3130*/  @!UP1 UIADD3 UR20, UR13, -0x180, URZ ;  /* 0xfffffe800d149890 */ /* 0x000fe2000fffe03f */
[----:B------:R-:W-:Y:S01]  /*3140*/  SHF.L.U32 R233, R231, R207, RZ ;  /* 0x000000cfe7e97219 */ /* 0x000fe200000006ff */
[C---:B------:R-:W-:Y:S01]  /*3150*/  HMMA.16816.F32 R24, R132.reuse, R146, R24 ;  /* 0x000000928418723c */ /* 0x040fe20000001818 */
[----:B------:R-:W-:Y:S01]  /*3160*/  @!UP1 UMOV UR21, URZ ;  /* 0x0000003f00159c82 */ /* 0x000fe20008000000 */
[----:B------:R-:W-:Y:S01]  /*3170*/  @!UP0 UMOV UR18, URZ ;  /* 0x0000003f00128c82 */ /* 0x000fe20008000000 */
[----:B------:R-:W1:Y:S01]  /*3180*/  LDSM.16.M88.4 R180, [R0+UR4+0x3000] ;  /* 0x0030000400b4783b */ /* 0x000e620008000200 */
[----:B------:R-:W-:Y:S01]  /*3190*/  LOP3.LUT P5, RZ, R233, R216, RZ, 0xc0, !PT ;  /* 0x000000d8e9ff7212 */ /* 0x000fe200078ac0ff */
[----:B------:R-:W-:Y:S01]  /*31a0*/  IMAD.SHL.U32 R223, R225, 0x2, RZ ;  /* 0x00000002e1df7824 */ /* 0x000fe200078e00ff */
[C---:B------:R-:W-:Y:S01]  /*31b0*/  HMMA.16816.F32 R28, R132.reuse, R148, R28 ;  /* 0x00000094841c723c */ /* 0x040fe2000000181c */
[----:B------:R-:W-:Y:S02]  /*31c0*/  @UP0 UIADD3 UR4, UR4, 0x80, URZ ;  /* 0x0000008004040890 */ /* 0x000fe4000fffe03f */
[----:B------:R-:W-:Y:S01]  /*31d0*/  LOP3.LUT P4, RZ, R233, R218, RZ, 0xc0, !PT ;  /* 0x000000dae9ff7212 */ /* 0x000fe2000788c0ff */
[----:B------:R-:W-:Y:S01]  /*31e0*/  @!UP0 UIADD3 UR4, UR16, -0x180, URZ ;  /* 0xfffffe8010048890 */ /* 0x000fe2000fffe03f */
[----:B------:R-:W1:Y:S01]  /*31f0*/  LDSM.16.M88.4 R184, [R2+UR5+0x1000] ;  /* 0x0010000502b8783b */ /* 0x000e620008000200 */
[-C--:B------:R-:W-:Y:S03]  /*3200*/  HMMA.16816.F32 R32, R132, R150.reuse, R32 ;  /* 0x000000968420723c */ /* 0x080fe60000001820 */
[----:B------:R-:W-:Y:S02]  /*3210*/  LOP3.LUT P2, RZ, R223, 0x10, RZ, 0xc0, !PT ;  /* 0x00000010dfff7812 */ /* 0x000fe4000784c0ff */
[----:B------:R-:W-:Y:S01]  /*3220*/  VIADD R223, R208, UR19 ;  /* 0x00000013d0df7c36 */ /* 0x000fe20008000000 */
[C---:B------:R-:W-:Y:S01]  /*3230*/  HMMA.16816.F32 R36, R152.reuse, R150, R36 ;  /* 0x000000969824723c */ /* 0x040fe20000001824 */
[----:B------:R-:W3:Y:S01]  /*3240*/  LDSM.16.M88.4 R188, [R2+UR5+0x2000] ;  /* 0x0020000502bc783b */ /* 0x000ee20008000200 */
[----:B------:R-:W-:Y:S02]  /*3250*/  @UP1 UIADD3 UR19, UR19, 0x80, URZ ;  /* 0x0000008013131890 */ /* 0x000fe4000fffe03f */
[----:B------:R-:W-:Y:S01]  /*3260*/  @!UP1 UIADD3 UR19, UR9, -0x180, URZ ;  /* 0xfffffe8009139890 */ /* 0x000fe2000fffe03f */
[----:B------:R-:W-:Y:S01]  /*3270*/  LEA R238, R219, UR4, 0x4 ;  /* 0x00000004dbee7c11 */ /* 0x000fe2000f8e20ff */
[C---:B------:R-:W-:Y:S03]  /*3280*/  HMMA.16816.F32 R40, R152.reuse, R148, R40 ;  /* 0x000000949828723c */ /* 0x040fe60000001828 */
[----:B------:R-:W3:Y:S01]  /*3290*/  LDSM.16.M88.4 R192, [R2+UR5+0x3000] ;  /* 0x0030000502c0783b */ /* 0x000ee20008000200 */
[----:B------:R-:W-:Y:S01]  /*32a0*/  @UP0 UIADD3 UR5, UR5, 0x80, URZ ;  /* 0x0000008005050890 */ /* 0x000fe2000fffe03f */
[----:B------:R-:W-:Y:S01]  /*32b0*/  VIADD R241, R209, UR19 ;  /* 0x00000013d1f17c36 */ /* 0x000fe20008000000 */
[C---:B------:R-:W-:Y:S01]  /*32c0*/  HMMA.16816.F32 R44, R152.reuse, R146, R44 ;  /* 0x00000092982c723c */ /* 0x040fe2000000182c */
[----:B------:R-:W-:Y:S04]  /*32d0*/  @!UP0 UIADD3 UR5, UR17, -0x180, URZ ;  /* 0xfffffe8011058890 */ /* 0x000fe8000fffe03f */
[----:B------:R-:W-:Y:S01]  /*32e0*/  VIADD R207, R207, 0x1 ;  /* 0x00000001cfcf7836 */ /* 0x000fe20000000000 */
[C---:B------:R-:W-:Y:S05]  /*32f0*/  HMMA.16816.F32 R48, R152.reuse, R144, R48 ;  /* 0x000000909830723c */ /* 0x040fea0000001830 */
[----:B------:R-:W-:Y:S01]  /*3300*/  VIADD R227, R227, 0x1 ;  /* 0x00000001e3e37836 */ /* 0x000fe20000000000 */
[C---:B------:R-:W-:Y:S05]  /*3310*/  HMMA.16816.F32 R52, R152.reuse, R142, R52 ;  /* 0x0000008e9834723c */ /* 0x040fea0000001834 */
[----:B------:R-:W-:Y:S01]  /*3320*/  SHF.L.U32 R232, R231, R210, RZ ;  /* 0x000000d2e7e87219 */ /* 0x000fe200000006ff */
[C---:B------:R-:W-:Y:S03]  /*3330*/  HMMA.16816.F32 R56, R152.reuse, R140, R56 ;  /* 0x0000008c9838723c */ /* 0x040fe60000001838 */
[C---:B------:R-:W-:Y:S02]  /*3340*/  LOP3.LUT P1, RZ, R232.reuse, R215, RZ, 0xc0, !PT ;  /* 0x000000d7e8ff7212 */ /* 0x040fe4000782c0ff */
[----:B------:R-:W-:Y:S01]  /*3350*/  LOP3.LUT P0, RZ, R232, R217, RZ, 0xc0, !PT ;  /* 0x000000d9e8ff7212 */ /* 0x000fe2000780c0ff */
[C---:B------:R-:W-:Y:S01]  /*3360*/  HMMA.16816.F32 R60, R152.reuse, R138, R60 ;  /* 0x0000008a983c723c */ /* 0x040fe2000000183c */
[----:B------:R-:W-:Y:S02]  /*3370*/  PLOP3.LUT P5, PT, P1, P5, PT, 0x2a, 0x0 ;  /* 0x000000000000781c */ /* 0x000fe40000faa572 */
[----:B------:R-:W-:Y:S02]  /*3380*/  PLOP3.LUT P0, PT, P0, P4, PT, 0x2a, 0x0 ;  /* 0x000000000000781c */ /* 0x000fe40000708572 */
[----:B--2---:R-:W-:Y:S01]  /*3390*/  ISETP.NE.AND P4, PT, R227, R228, PT ;  /* 0x000000e4e300720c */ /* 0x004fe20003f85270 */
[-C--:B------:R-:W-:Y:S05]  /*33a0*/  HMMA.16816.F32 R64, R152, R136.reuse, R64 ;  /* 0x000000889840723c */ /* 0x080fea0000001840 */
[----:B------:R-:W-:Y:S01]  /*33b0*/  IMAD.SHL.U32 R232, R225, 0x4, RZ ;  /* 0x00000004e1e87824 */ /* 0x000fe200078e00ff */
[C---:B------:R-:W-:Y:S02]  /*33c0*/  HMMA.16816.F32 R68, R156.reuse, R136, R68 ;  /* 0x000000889c44723c */ /* 0x040fe40000001844 */
[----:B------:R-:W-:Y:S01]  /*33d0*/  @!PT LDS RZ, [RZ] ;  /* 0x00000000fffff984 */ /* 0x000fe20000000800 */
[----:B------:R-:W-:Y:S01]  /*33e0*/  @!PT LDS RZ, [RZ] ;  /* 0x00000000fffff984 */ /* 0x000fe20000000800 */
[----:B------:R-:W-:Y:S01]  /*33f0*/  @!PT LDS RZ, [RZ] ;  /* 0x00000000fffff984 */ /* 0x000fe20000000800 */
[----:B------:R2:W-:Y:S02]  /*3400*/  LDGSTS.E.LTC128B.128 [R239+0x1000], desc[UR14][R204.64], !P5 ;  /* 0x01000000ccef7fae */ /* 0x0005e4000e921d4e */
[----:B------:R-:W-:Y:S02]  /*3410*/  LOP3.LUT P3, RZ, R232, 0x10, RZ, 0xc0, !PT ;  /* 0x00000010e8ff7812 */ /* 0x000fe4000786c0ff */
[C---:B------:R-:W-:Y:S01]  /*3420*/  HMMA.16816.F32 R72, R156.reuse, R138, R72 ;  /* 0x0000008a9c48723c */ /* 0x040fe20000001848 */
[----:B------:R-:W-:Y:S02]  /*3430*/  @!P4 IMAD.MOV.U32 R227, RZ, RZ, RZ ;  /* 0x000000ffffe3c224 */ /* 0x000fe400078e00ff */
[----:B------:R-:W-:Y:S01]  /*3440*/  ISETP.NE.AND P5, PT, R207, R230, PT ;  /* 0x000000e6cf00720c */ /* 0x000fe20003fa5270 */
[----:B------:R4:W-:Y:S01]  /*3450*/  LDGSTS.E.LTC128B.128 [R223+0x1000], desc[UR14][R202.64], !P0 ;  /* 0x01000000cadf7fae */ /* 0x0009e2000c121d4e */
[----:B------:R-:W-:Y:S01]  /*3460*/  IADD3 R232, P1, R222, UR6, RZ ;  /* 0x00000006dee87c10 */ /* 0x000fe2000ff3e0ff */
[C---:B------:R-:W-:Y:S05]  /*3470*/  HMMA.16816.F32 R76, R156.reuse, R140, R76 ;  /* 0x0000008c9c4c723c */ /* 0x040fea000000184c */
[----:B------:R-:W-:Y:S01]  /*3480*/  IADD3.X R233, R221, UR7, RZ, P1, !PT ;  /* 0x00000007dde97c10 */ /* 0x000fe20008ffe4ff */
[C---:B------:R-:W-:Y:S05]  /*3490*/  HMMA.16816.F32 R80, R156.reuse, R142, R80 ;  /* 0x0000008e9c50723c */ /* 0x040fea0000001850 */
[----:B------:R-:W-:Y:S01]  /*34a0*/  @!P5 IMAD.MOV.U32 R207, RZ, RZ, RZ ;  /* 0x000000ffffcfd224 */ /* 0x000fe200078e00ff */
[C---:B------:R-:W-:Y:S05]  /*34b0*/  HMMA.16816.F32 R84, R156.reuse, R144, R84 ;  /* 0x000000909c54723c */ /* 0x040fea0000001854 */
[----:B--2---:R-:W-:Y:S01]  /*34c0*/  VIADD R239, R208, UR19 ;  /* 0x00000013d0ef7c36 */ /* 0x004fe20008000000 */
[C---:B------:R-:W-:Y:S06]  /*34d0*/  HMMA.16816.F32 R88, R156.reuse, R146, R88 ;  /* 0x000000929c58723c */ /* 0x040fec0000001858 */
[C---:B------:R-:W-:Y:S05]  /*34e0*/  HMMA.16816.F32 R92, R156.reuse, R148, R92 ;  /* 0x000000949c5c723c */ /* 0x040fea000000185c */
[----:B----4-:R-:W-:Y:S01]  /*34f0*/  IMAD.MOV.U32 R223, RZ, RZ, R221 ;  /* 0x000000ffffdf7224 */ /* 0x010fe200078e00dd */
[-C--:B------:R-:W-:Y:S01]  /*3500*/  HMMA.16816.F32 R96, R156, R150.reuse, R96 ;  /* 0x000000969c60723c */ /* 0x080fe20000001860 */
[----:B------:R-:W2:Y:S03]  /*3510*/  @!P5 LDC R221, c[0x0][0x22c] ;  /* 0x00008b00ffdddb82 */ /* 0x000ea60000000800 */
[----:B------:R4:W-:Y:S02]  /*3520*/  LDGSTS.E.BYPASS.LTC128B.128 [R237+0x9000], desc[UR14][R222.64], P3 ;  /* 0x09000000deed7fae */ /* 0x0009e40009901d4e */
[C---:B------:R-:W-:Y:S06]  /*3530*/  HMMA.16816.F32 R100, R160.reuse, R150, R100 ;  /* 0x00000096a064723c */ /* 0x040fec0000001864 */
[C---:B------:R-:W-:Y:S01]  /*3540*/  HMMA.16816.F32 R104, R160.reuse, R148, R104 ;  /* 0x00000094a068723c */ /* 0x040fe20000001868 */
[----:B------:R5:W-:Y:S05]  /*3550*/  LDGSTS.E.BYPASS.LTC128B.128 [R235+0x9000], desc[UR14][R232.64], P2 ;  /* 0x09000000e8eb7fae */ /* 0x000bea0009101d4e */
[C---:B------:R-:W-:Y:S03]  /*3560*/  HMMA.16816.F32 R108, R160.reuse, R146, R108 ;  /* 0x00000092a06c723c */ /* 0x040fe6000000186c */
[----:B------:R-:W0:Y:S03]  /*3570*/  LDGDEPBAR ;  /* 0x00000000000079af */ /* 0x000e260000000000 */
[C---:B------:R-:W-:Y:S06]  /*3580*/  HMMA.16816.F32 R112, R160.reuse, R144, R112 ;  /* 0x00000090a070723c */ /* 0x040fec0000001870 */
[C---:B------:R-:W-:Y:S01]  /*3590*/  HMMA.16816.F32 R116, R160.reuse, R142, R116 ;  /* 0x0000008ea074723c */ /* 0x040fe20000001874 */
[----:B----4-:R-:W-:Y:S04]  /*35a0*/  IMAD.MOV.U32 R237, RZ, RZ, 0xe0 ;  /* 0x000000e0ffed7424 */ /* 0x010fe800078e00ff */
[----:B------:R-:W-:Y:S01]  /*35b0*/  @!P5 VIADD R222, R210, 0x1 ;  /* 0x00000001d2ded836 */ /* 0x000fe20000000000 */
[C---:B------:R-:W-:Y:S01]  /*35c0*/  HMMA.16816.F32 R120, R160.reuse, R140, R120 ;  /* 0x0000008ca078723c */ /* 0x040fe20000001878 */
[----:B------:R-:W-:Y:S05]  /*35d0*/  @!P4 IMAD.MOV.U32 R237, RZ, RZ, 0xe8 ;  /* 0x000000e8ffedc424 */ /* 0x000fea00078e00ff */
[C---:B------:R-:W-:Y:S01]  /*35e0*/  HMMA.16816.F32 R124, R160.reuse, R138, R124 ;  /* 0x0000008aa07c723c */ /* 0x040fe2000000187c */
[----:B-----5:R-:W5:Y:S05]  /*35f0*/  LDC.64 R236, c[0x0][R237+0x210] ;  /* 0x00008400edec7b82 */ /* 0x020f6a0000000a00 */
[----:B------:R-:W-:-:S06]  /*3600*/  HMMA.16816.F32 R128, R160, R136, R128 ;  /* 0x00000088a080723c */ /* 0x000fcc0000001880 */
[C---:B-1----:R-:W-:Y:S06]  /*3610*/  HMMA.16816.F32 R4, R164.reuse, R168, R4 ;  /* 0x000000a8a404723c */ /* 0x042fec0000001804 */
[C---:B------:R-:W-:Y:S06]  /*3620*/  HMMA.16816.F32 R8, R164.reuse, R170, R8 ;  /* 0x000000aaa408723c */ /* 0x040fec0000001808 */
[C---:B------:R-:W-:Y:S01]  /*3630*/  HMMA.16816.F32 R12, R164.reuse, R172, R12 ;  /* 0x000000aca40c723c */ /* 0x040fe2000000180c */
[----:B------:R-:W-:Y:S04]  /*3640*/  DEPBAR.LE SB0, 0x2 ;  /* 0x000080800000791a */ /* 0x000fe80000000000 */
[----:B------:R-:W-:Y:S01]  /*3650*/  BAR.SYNC.DEFER_BLOCKING 0x0 ;  /* 0x0000000000007b1d */ /* 0x000fe20000010000 */
[C---:B------:R-:W-:Y:S05]  /*3660*/  HMMA.16816.F32 R16, R164.reuse, R174, R16 ;  /* 0x000000aea410723c */ /* 0x040fea0000001810 */
[----:B--2---:R-:W-:Y:S01]  /*3670*/  @!P5 ISETP.GE.AND P0, PT, R222, R221, PT ;  /* 0x000000ddde00d20c */ /* 0x004fe20003f06270 */
[C---:B------:R-:W-:Y:S05]  /*3680*/  HMMA.16816.F32 R20, R164.reuse, R176, R20 ;  /* 0x000000b0a414723c */ /* 0x040fea0000001814 */
[----:B-----5:R-:W-:Y:S01]  /*3690*/  IADD3 R236, P1, R236, R232, RZ ;  /* 0x000000e8ecec7210 */ /* 0x020fe20007f3e0ff */
[C---:B------:R-:W-:Y:S05]  /*36a0*/  HMMA.16816.F32 R24, R164.reuse, R178, R24 ;  /* 0x000000b2a418723c */ /* 0x040fea0000001818 */
[----:B------:R-:W-:Y:S01]  /*36b0*/  IMAD.X R237, R237, 0x1, R233, P1 ;  /* 0x00000001eded7824 */ /* 0x000fe200008e06e9 */
[C---:B------:R-:W-:Y:S01]  /*36c0*/  HMMA.16816.F32 R28, R164.reuse, R180, R28 ;  /* 0x000000b4a41c723c */ /* 0x040fe2000000181c */
[----:B------:R-:W4:Y:S05]  /*36d0*/  LDSM.16.M88.4 R136, [R238] ;  /* 0x00000000ee88783b */ /* 0x000f2a0000000200 */
[-C--:B------:R-:W-:Y:S01]  /*36e0*/  HMMA.16816.F32 R32, R164, R182.reuse, R32 ;  /* 0x000000b6a420723c */ /* 0x080fe20000001820 */
[----:B------:R-:W1:Y:S04]  /*36f0*/  @!P4 LDC R221, c[0x0][0x2e0] ;  /* 0x0000b800ffddcb82 */ /* 0x000e680000000800 */
[C---:B------:R-:W-:Y:S01]  /*3700*/  @!P5 SEL R234, R231.reuse, 0x2, !P0 ;  /* 0x00000002e7ead807 */ /* 0x040fe20004000000 */
[C---:B------:R-:W-:Y:S01]  /*3710*/  HMMA.16816.F32 R36, R184.reuse, R182, R36 ;  /* 0x000000b6b824723c */ /* 0x040fe20000001824 */
[----:B------:R-:W4:Y:S03]  /*3720*/  LDSM.16.M88.4 R140, [R238+0x1000] ;  /* 0x00100000ee8c783b */ /* 0x000f260000000200 */
[C---:B------:R-:W-:Y:S01]  /*3730*/  ISETP.NE.AND P2, PT, R234.reuse, 0x2, PT ;  /* 0x00000002ea00780c */ /* 0x040fe20003f45270 */
[----:B------:R-:W-:Y:S01]  /*3740*/  IMAD R235, R234, 0x8, R229 ;  /* 0x00000008eaeb7824 */ /* 0x000fe200078e02e5 */
[C---:B------:R-:W-:Y:S03]  /*3750*/  HMMA.16816.F32 R40, R184.reuse, R180, R40 ;  /* 0x000000b4b828723c */ /* 0x040fe60000001828 */
[----:B------:R-:W4:Y:S02]  /*3760*/  LDSM.16.M88.4 R144, [R238+0x2000] ;  /* 0x00200000ee90783b */ /* 0x000f240000000200 */
[----:B------:R-:W2:Y:S01]  /*3770*/  LDC.64 R234, c[0x0][R235+0x210] ;  /* 0x00008400ebea7b82 */ /* 0x000ea20000000a00 */
[C---:B------:R-:W-:Y:S05]  /*3780*/  HMMA.16816.F32 R44, R184.reuse, R178, R44 ;  /* 0x000000b2b82c723c */ /* 0x040fea000000182c */
[----:B------:R-:W4:Y:S01]  /*3790*/  LDSM.16.M88.4 R148, [R238+0x3000] ;  /* 0x00300000ee94783b */ /* 0x000f220000000200 */
[C---:B------:R-:W-:Y:S01]  /*37a0*/  HMMA.16816.F32 R48, R184.reuse, R176, R48 ;  /* 0x000000b0b830723c */ /* 0x040fe20000001830 */
[----:B------:R-:W5:Y:S04]  /*37b0*/  @!P2 LDC R223, c[0x0][0x2a8] ;  /* 0x0000aa00ffdfab82 */ /* 0x000f680000000800 */
[----:B------:R-:W-:Y:S01]  /*37c0*/  @!P5 SEL R210, R222, RZ, !P0 ;  /* 0x000000ffded2d207 */ /* 0x000fe20004000000 */
[C---:B------:R-:W-:Y:S05]  /*37d0*/  HMMA.16816.F32 R52, R184.reuse, R174, R52 ;  /* 0x000000aeb834723c */ /* 0x040fea0000001834 */
[----:B------:R-:W-:Y:S01]  /*37e0*/  SHF.L.U32 R233, R231, R207, RZ ;  /* 0x000000cfe7e97219 */ /* 0x000fe200000006ff */
[C---:B------:R-:W-:Y:S05]  /*37f0*/  HMMA.16816.F32 R56, R184.reuse, R172, R56 ;  /* 0x000000acb838723c */ /* 0x040fea0000001838 */
[C---:B--2---:R-:W-:Y:S01]  /*3800*/  IADD3 R198, P3, R234.reuse, R198, RZ ;  /* 0x000000c6eac67210 */ /* 0x044fe20007f7e0ff */
[C---:B------:R-:W-:Y:S05]  /*3810*/  HMMA.16816.F32 R60, R184.reuse, R170, R60 ;  /* 0x000000aab83c723c */ /* 0x040fea000000183c */
[C---:B------:R-:W-:Y:S01]  /*3820*/  IMAD.X R199, R235.reuse, 0x1, R199, P3 ;  /* 0x00000001ebc77824 */ /* 0x040fe200018e06c7 */
[-C--:B------:R-:W-:Y:S05]  /*3830*/  HMMA.16816.F32 R64, R184, R168.reuse, R64 ;  /* 0x000000a8b840723c */ /* 0x080fea0000001840 */
[----:B------:R-:W-:Y:S01]  /*3840*/  IADD3 R204, P0, R234, R204, RZ ;  /* 0x000000cceacc7210 */ /* 0x000fe20007f1e0ff */
[C---:B---3--:R-:W-:Y:S05]  /*3850*/  HMMA.16816.F32 R68, R188.reuse, R168, R68 ;  /* 0x000000a8bc44723c */ /* 0x048fea0000001844 */
[----:B-----5:R-:W-:Y:S01]  /*3860*/  @!P2 IMAD.IADD R206, R206, 0x1, R223 ;  /* 0x00000001cecea824 */ /* 0x020fe200078e02df */
[C---:B------:R-:W-:Y:S05]  /*3870*/  HMMA.16816.F32 R72, R188.reuse, R170, R72 ;  /* 0x000000aabc48723c */ /* 0x040fea0000001848 */
[----:B------:R-:W-:Y:S01]  /*3880*/  IADD3 R200, P2, R234, R200, RZ ;  /* 0x000000c8eac87210 */ /* 0x000fe20007f5e0ff */
[C---:B------:R-:W-:Y:S05]  /*3890*/  HMMA.16816.F32 R76, R188.reuse, R172, R76 ;  /* 0x000000acbc4c723c */ /* 0x040fea000000184c */
[C---:B------:R-:W-:Y:S01]  /*38a0*/  IMAD.X R201, R235.reuse, 0x1, R201, P2 ;  /* 0x00000001ebc97824 */ /* 0x040fe200010e06c9 */
[C---:B------:R-:W-:Y:S05]  /*38b0*/  HMMA.16816.F32 R80, R188.reuse, R174, R80 ;  /* 0x000000aebc50723c */ /* 0x040fea0000001850 */
[----:B------:R-:W-:Y:S01]  /*38c0*/  IMAD.X R205, R235, 0x1, R205, P0 ;  /* 0x00000001ebcd7824 */ /* 0x000fe200000e06cd */
[C---:B------:R-:W-:Y:S03]  /*38d0*/  HMMA.16816.F32 R84, R188.reuse, R176, R84 ;  /* 0x000000b0bc54723c */ /* 0x040fe60000001854 */
[----:B------:R-:W-:Y:S02]  /*38e0*/  ISETP.GE.U32.AND P0, PT, R206, UR8, PT ;  /* 0x00000008ce007c0c */ /* 0x000fe4000bf06070 */
[----:B------:R-:W-:Y:S01]  /*38f0*/  IADD3 R202, P1, R234, R202, RZ ;  /* 0x000000caeaca7210 */ /* 0x000fe20007f3e0ff */
[C---:B------:R-:W-:Y:S05]  /*3900*/  HMMA.16816.F32 R88, R188.reuse, R178, R88 ;  /* 0x000000b2bc58723c */ /* 0x040fea0000001858 */
[----:B------:R-:W-:Y:S01]  /*3910*/  SHF.L.U32 R222, R231, R210, RZ ;  /* 0x000000d2e7de7219 */ /* 0x000fe200000006ff */
[C---:B------:R-:W-:Y:S05]  /*3920*/  HMMA.16816.F32 R92, R188.reuse, R180, R92 ;  /* 0x000000b4bc5c723c */ /* 0x040fea000000185c */
[----:B------:R-:W-:Y:S01]  /*3930*/  @P0 CS2R R212, SRZ ;  /* 0x0000000000d40805 */ /* 0x000fe2000001ff00 */
[----:B------:R-:W-:Y:S01]  /*3940*/  @P0 IMAD.MOV.U32 R211, RZ, RZ, RZ ;  /* 0x000000ffffd30224 */ /* 0x000fe200078e00ff */
[-C--:B------:R-:W-:Y:S01]  /*3950*/  HMMA.16816.F32 R96, R188, R182.reuse, R96 ;  /* 0x000000b6bc60723c */ /* 0x080fe20000001860 */
[----:B------:R-:W-:Y:S03]  /*3960*/  @P0 CS2R R214, SRZ ;  /* 0x0000000000d60805 */ /* 0x000fe6000001ff00 */
[----:B-1----:R-:W-:Y:S01]  /*3970*/  @!P4 IMAD.IADD R226, R226, 0x1, R221 ;  /* 0x00000001e2e2c824 */ /* 0x002fe200078e02dd */
[----:B------:R-:W-:Y:S01]  /*3980*/  LOP3.LUT P3, RZ, R222, R211, RZ, 0xc0, !PT ;  /* 0x000000d3deff7212 */ /* 0x000fe2000786c0ff */
[----:B------:R-:W-:Y:S01]  /*3990*/  IMAD.X R203, R235, 0x1, R203, P1 ;  /* 0x00000001ebcb7824 */ /* 0x000fe200008e06cb */
[C---:B------:R-:W-:Y:S04]  /*39a0*/  LOP3.LUT P2, RZ, R233.reuse, R212, RZ, 0xc0, !PT ;  /* 0x000000d4e9ff7212 */ /* 0x040fe8000784c0ff */
[----:B------:R-:W-:Y:S02]  /*39b0*/  @P0 CS2R R216, SRZ ;  /* 0x0000000000d80805 */ /* 0x000fe4000001ff00 */
[----:B------:R-:W-:Y:S01]  /*39c0*/  ISETP.GE.U32.AND P1, PT, R226, R197, PT ;  /* 0x000000c5e200720c */ /* 0x000fe20003f26070 */
[C---:B------:R-:W-:Y:S01]  /*39d0*/  HMMA.16816.F32 R100, R192.reuse, R182, R100 ;  /* 0x000000b6c064723c */ /* 0x040fe20000001864 */
[----:B------:R-:W-:Y:S01]  /*39e0*/  PLOP3.LUT P2, PT, P3, P2, PT, 0x2a, 0x0 ;  /* 0x000000000000781c */ /* 0x000fe20001f44572 */
[----:B------:R-:W-:Y:S02]  /*39f0*/  @P0 IMAD.MOV.U32 R218, RZ, RZ, RZ ;  /* 0x000000ffffda0224 */ /* 0x000fe400078e00ff */
[----:B------:R-:W-:Y:S01]  /*3a00*/  LEA R221, R220, UR5, 0x4 ;  /* 0x00000005dcdd7c11 */ /* 0x000fe2000f8e20ff */
[----:B------:R-:W-:Y:S01]  /*3a10*/  VIADD R223, R224, 0xffffffff ;  /* 0xffffffffe0df7836 */ /* 0x000fe20000000000 */
[----:B------:R-:W-:Y:S01]  /*3a20*/  LOP3.LUT P0, RZ, R233, R214, RZ, 0xc0, !PT ;  /* 0x000000d6e9ff7212 */ /* 0x000fe2000780c0ff */
[----:B------:R-:W-:Y:S01]  /*3a30*/  VIADD R233, R209, UR20 ;  /* 0x00000014d1e97c36 */ /* 0x000fe20008000000 */
[----:B------:R-:W-:Y:S01]  /*3a40*/  SEL R225, R225, RZ, !P1 ;  /* 0x000000ffe1e17207 */ /* 0x000fe20004800000 */
[----:B------:R-:W4:Y:S01]  /*3a50*/  LDSM.16.M88.4 R132, [R221] ;  /* 0x00000000dd84783b */ /* 0x000f220000000200 */
[C---:B------:R-:W-:Y:S03]  /*3a60*/  HMMA.16816.F32 R104, R192.reuse, R180, R104 ;  /* 0x000000b4c068723c */ /* 0x040fe60000001868 */
[----:B------:R-:W-:Y:S01]  /*3a70*/  LOP3.LUT P1, RZ, R222, R213, RZ, 0xc0, !PT ;  /* 0x000000d5deff7212 */ /* 0x000fe2000782c0ff */
[C---:B------:R-:W-:Y:S02]  /*3a80*/  IMAD.SHL.U32 R232, R225.reuse, 0x10, RZ ;  /* 0x00000010e1e87824 */ /* 0x040fe400078e00ff */
[----:B------:R-:W-:Y:S01]  /*3a90*/  IMAD.SHL.U32 R222, R225, 0x8, RZ ;  /* 0x00000008e1de7824 */ /* 0x000fe200078e00ff */
[----:B------:R-:W4:Y:S01]  /*3aa0*/  LDSM.16.M88.4 R152, [R221+0x1000] ;  /* 0x00100000dd98783b */ /* 0x000f220000000200 */
[----:B------:R-:W-:Y:S01]  /*3ab0*/  PLOP3.LUT P0, PT, P1, P0, PT, 0x2a, 0x0 ;  /* 0x000000000000781c */ /* 0x000fe20000f00572 */
[C---:B------:R-:W-:Y:S03]  /*3ac0*/  HMMA.16816.F32 R108, R192.reuse, R178, R108 ;  /* 0x000000b2c06c723c */ /* 0x040fe6000000186c */
[----:B------:R-:W-:Y:S01]  /*3ad0*/  LOP3.LUT P5, RZ, R232, 0x10, RZ, 0xc0, !PT ;  /* 0x00000010e8ff7812 */ /* 0x000fe200078ac0ff */
[----:B------:R-:W-:Y:S01]  /*3ae0*/  VIADD R232, R208, UR20 ;  /* 0x00000014d0e87c36 */ /* 0x000fe20008000000 */
[----:B------:R-:W-:Y:S01]  /*3af0*/  LOP3.LUT P4, RZ, R222, 0x10, RZ, 0xc0, !PT ;  /* 0x00000010deff7812 */ /* 0x000fe2000788c0ff */
[----:B------:R-:W4:Y:S01]  /*3b00*/  LDSM.16.M88.4 R156, [R221+0x2000] ;  /* 0x00200000dd9c783b */ /* 0x000f220000000200 */
[----:B------:R-:W-:Y:S01]  /*3b10*/  IADD3 R234, P1, R236, UR6, RZ ;  /* 0x00000006ecea7c10 */ /* 0x000fe2000ff3e0ff */
[C---:B------:R-:W-:Y:S03]  /*3b20*/  HMMA.16816.F32 R112, R192.reuse, R176, R112 ;  /* 0x000000b0c070723c */ /* 0x040fe60000001870 */
[----:B------:R-:W-:Y:S03]  /*3b30*/  IADD3.X R235, R237, UR7, RZ, P1, !PT ;  /* 0x00000007edeb7c10 */ /* 0x000fe60008ffe4ff */
[----:B------:R1:W4:Y:S01]  /*3b40*/  LDSM.16.M88.4 R160, [R221+0x3000] ;  /* 0x00300000dda0783b */ /* 0x0003220000000200 */
[C---:B------:R-:W-:Y:S06]  /*3b50*/  HMMA.16816.F32 R116, R192.reuse, R174, R116 ;  /* 0x000000aec074723c */ /* 0x040fec0000001874 */
[C---:B------:R-:W-:Y:S01]  /*3b60*/  HMMA.16816.F32 R120, R192.reuse, R172, R120 ;  /* 0x000000acc078723c */ /* 0x040fe20000001878 */
[----:B------:R-:W-:Y:S01]  /*3b70*/  @!PT LDS RZ, [RZ] ;  /* 0x00000000fffff984 */ /* 0x000fe20000000800 */
[----:B------:R-:W-:Y:S01]  /*3b80*/  @!PT LDS RZ, [RZ] ;  /* 0x00000000fffff984 */ /* 0x000fe20000000800 */
[----:B------:R-:W-:Y:S01]  /*3b90*/  @!PT LDS RZ, [RZ] ;  /* 0x00000000fffff984 */ /* 0x000fe20000000800 */
[----:B------:R3:W-:Y:S05]  /*3ba0*/  LDGSTS.E.LTC128B.128 [R241], desc[UR14][R198.64], !P2 ;  /* 0x00000000c6f17fae */ /* 0x0007ea000d121d4e */
[C---:B------:R-:W-:Y:S03]  /*3bb0*/  HMMA.16816.F32 R124, R192.reuse, R170, R124 ;  /* 0x000000aac07c723c */ /* 0x040fe6000000187c */
[----:B------:R3:W-:Y:S02]  /*3bc0*/  LDGSTS.E.LTC128B.128 [R239], desc[UR14][R200.64], !P0 ;  /* 0x00000000c8ef7fae */ /* 0x0007e4000c121d4e */
[----:B------:R-:W-:Y:S01]  /*3bd0*/  IADD3 R222, P0, R234, UR6, RZ ;  /* 0x00000006eade7c10 */ /* 0x000fe2000ff1e0ff */
[----:B------:R-:W-:Y:S05]  /*3be0*/  HMMA.16816.F32 R128, R192, R168, R128 ;  /* 0x000000a8c080723c */ /* 0x000fea0000001880 */
[----:B------:R3:W-:Y:S01]  /*3bf0*/  LDGSTS.E.BYPASS.LTC128B.128 [R233+0x8000], desc[UR14][R236.64], P5 ;  /* 0x08000000ece97fae */ /* 0x0007e2000a901d4e */
[----:B-1----:R-:W-:Y:S02]  /*3c00*/  IADD3.X R221, R235, UR7, RZ, P0, !PT ;  /* 0x00000007ebdd7c10 */ /* 0x002fe400087fe4ff */
[----:B------:R-:W-:Y:S03]  /*3c10*/  ISETP.GT.AND P0, PT, R224, -0x2, PT ;  /* 0xfffffffee000780c */ /* 0x000fe60003f04270 */
[----:B------:R-:W-:Y:S02]  /*3c20*/  IMAD.MOV.U32 R224, RZ, RZ, R223 ;  /* 0x000000ffffe07224 */ /* 0x000fe400078e00df */
[----:B------:R3:W-:Y:S08]  /*3c30*/  LDGSTS.E.BYPASS.LTC128B.128 [R232+0x8000], desc[UR14][R234.64], P4 ;  /* 0x08000000eae87fae */ /* 0x0007f0000a101d4e */
[----:B------:R-:W-:Y:S08]  /*3c40*/  @P0 BRA `(.L_x_143) ;  /* 0xfffffff000e00947 */ /* 0x000ff0000383ffff */
.L_x_142:
[----:B------:R-:W0:Y:S01]  /*3c50*/  LDGDEPBAR ;  /* 0x00000000000079af */ /* 0x000e220000000000 */
[----:B------:R-:W-:Y:S01]  /*3c60*/  ULDC.64 UR4, c[0x0][0x3a8] ;  /* 0x0000ea0000047ab9 */ /* 0x000fe20000000a00 */
[----:B------:R-:W1:Y:S01]  /*3c70*/  LDC R2, c[0x0][0x260] ;  /* 0x00009800ff027b82 */ /* 0x000e620000000800 */
[----:B------:R-:W-:Y:S01]  /*3c80*/  ISETP.NE.U32.AND P0, PT, RZ, UR4, PT ;  /* 0x00000004ff007c0c */ /* 0x000fe2000bf05070 */
[----:B------:R-:W0:Y:S03]  /*3c90*/  LDGDEPBAR ;  /* 0x00000000000079af */ /* 0x000e260000000000 */
[----:B------:R-:W-:Y:S01]  /*3ca0*/  ISETP.NE.AND.EX P0, PT, RZ, UR5, PT, P0 ;  /* 0x00000005ff007c0c */ /* 0x000fe2000bf05300 */
[----:B------:R-:W2:Y:S01]  /*3cb0*/  S2R R166, SR_CTAID.X ;  /* 0x0000000000a67919 */ /* 0x000ea20000002500 */
[----:B------:R-:W-:Y:S01]  /*3cc0*/  ULDC UR5, c[0x0][0x270] ;  /* 0x00009c0000057ab9 */ /* 0x000fe20000000800 */
[----:B------:R-:W3:Y:S08]  /*3cd0*/  S2UR UR6, SR_CTAID.Y ;  /* 0x00000000000679c3 */ /* 0x000ef00000002600 */
[----:B----4-:R-:W4:Y:S08]  /*3ce0*/  LDC R134, c[0x0][0x3c0] ;  /* 0x0000f000ff867b82 */ /* 0x010f300000000800 */
[----:B------:R-:W3:Y:S01]  /*3cf0*/  @P0 LDC.64 R132, c[0x0][0x3a8] ;  /* 0x0000ea00ff840b82 */ /* 0x000ee20000000a00 */
[----:B------:R-:W-:-:S07]  /*3d00*/  DEPBAR.LE SB0, 0x0 ;  /* 0x000080000000791a */ /* 0x000fce0000000000 */
[----:B------:R-:W-:Y:S08]  /*3d10*/  BAR.SYNC.DEFER_BLOCKING 0x0 ;  /* 0x0000000000007b1d */ /* 0x000ff00000010000 */
[----:B------:R-:W1:Y:S01]  /*3d20*/  LDC.64 R136, c[0x0][0x3b8] ;  /* 0x0000ee00ff887b82 */ /* 0x000e620000000a00 */
[----:B---3--:R2:W5:Y:S01]  /*3d30*/  @P0 LDG.E R168, desc[UR14][R132.64] ;  /* 0x0000000e84a80981 */ /* 0x008562000c1e1900 */
[----:B------:R-:W-:Y:S01]  /*3d40*/  UMOV UR4, 0xffffffff ;  /* 0xffffffff00047882 */ /* 0x000fe20000000000 */
[----:B------:R-:W-:Y:S01]  /*3d50*/  USHF.L.U32 UR6, UR6, UR5, URZ ;  /* 0x0000000506067299 */ /* 0x000fe2000800063f */
[----:B------:R-:W-:Y:S01]  /*3d60*/  IMAD.MOV.U32 R138, RZ, RZ, -0x1 ;  /* 0xffffffffff8a7424 */ /* 0x000fe200078e00ff */
[----:B------:R-:W-:-:S06]  /*3d70*/  USHF.L.U32 UR4, UR4, UR5, URZ ;  /* 0x0000000504047299 */ /* 0x000fcc000800063f */
[----:B--2---:R-:W-:Y:S01]  /*3d80*/  LOP3.LUT R133, R166, UR4, RZ, 0x30, !PT ;  /* 0x00000004a6857c12 */ /* 0x004fe2000f8e30ff */
[----:B------:R-:W-:Y:S01]  /*3d90*/  ULDC UR4, c[0x0][0x258] ;  /* 0x0000960000047ab9 */ /* 0x000fe20000000800 */
[----:B------:R-:W-:-:S03]  /*3da0*/  SHF.R.S32.HI R166, RZ, UR5, R166 ;  /* 0x00000005ffa67c19 */ /* 0x000fc600080114a6 */
[----:B------:R-:W-:-:S04]  /*3db0*/  VIADD R133, R133, UR6 ;  /* 0x0000000685857c36 */ /* 0x000fc80008000000 */
[----:B------:R-:W-:Y:S01]  /*3dc0*/  IMAD R170, R133, UR4, R166 ;  /* 0x0000000485aa7c24 */ /* 0x000fe2000f8e02a6 */
[----:B------:R-:W-:Y:S02]  /*3dd0*/  ULDC UR4, c[0x0][0x3a0] ;  /* 0x0000e80000047ab9 */ /* 0x000fe40000000800 */
[----:B------:R-:W-:Y:S02]  /*3de0*/  IMAD.U32 R167, RZ, RZ, UR4 ;  /* 0x00000004ffa77e24 */ /* 0x000fe4000f8e00ff */
[----:B-1----:R-:W-:Y:S01]  /*3df0*/  IMAD.WIDE R170, R170, 0x4, R136 ;  /* 0x00000004aaaa7825 */ /* 0x002fe200078e0288 */
[----:B------:R-:W1:Y:S01]  /*3e00*/  @!P0 LDC R168, c[0x0][0x398] ;  /* 0x0000e600ffa88b82 */ /* 0x000e620000000800 */
[----:B------:R-:W-:-:S04]  /*3e10*/  ISETP.GE.AND P0, PT, R2, 0x2, PT ;  /* 0x000000020200780c */ /* 0x000fc80003f06270 */
[----:B----4-:R-:W-:-:S13]  /*3e20*/  ISETP.NE.OR P0, PT, R134, 0x1, !P0 ;  /* 0x000000018600780c */ /* 0x010fda0004705670 */
[----:B------:R-:W-:Y:S05]  /*3e30*/  @P0 BRA `(.L_x_144) ;  /* 0x0000000000200947 */ /* 0x000fea0003800000 */
[----:B------:R-:W2:Y:S01]  /*3e40*/  LDC R167, c[0x0][0x3a0] ;  /* 0x0000e800ffa77b82 */ /* 0x000ea20000000800 */
[----:B------:R-:W-:Y:S01]  /*3e50*/  ISETP.GT.AND P0, PT, R196, RZ, PT ;  /* 0x000000ffc400720c */ /* 0x000fe20003f04270 */
[----:B------:R-:W-:Y:S02]  /*3e60*/  IMAD.MOV.U32 R138, RZ, RZ, -0x1 ;  /* 0xffffffffff8a7424 */ /* 0x000fe400078e00ff */
[----:B------:R-:W-:-:S10]  /*3e70*/  VIADD R0, R2, 0xffffffff ;  /* 0xffffffff02007836 */ /* 0x000fd40000000000 */
[----:B------:R3:W4:Y:S04]  /*3e80*/  @!P0 LDG.E.STRONG.GPU R138, desc[UR14][R170.64] ;  /* 0x0000000eaa8a8981 */ /* 0x000728000c1ef900 */
[----:B----4-:R-:W-:Y:S01]  /*3e90*/  @!P0 CCTL.IVALL ;  /* 0x00000000ff00898f */ /* 0x010fe20002000000 */
[----:B------:R-:W-:-:S04]  /*3ea0*/  ISETP.NE.AND P0, PT, R0, R3, PT ;  /* 0x000000030000720c */ /* 0x000fc80003f05270 */
[----:B--23--:R-:W-:-:S09]  /*3eb0*/  FSEL R167, R167, -QNAN , !P0 ;  /* 0xffffffffa7a77808 */ /* 0x00cfd20004000000 */
.L_x_144:
[----:B------:R-:W-:Y:S01]  /*3ec0*/  SHF.R.S32.HI R139, RZ, 0x1f, R196 ;  /* 0x0000001fff8b7819 */ /* 0x000fe200000114c4 */
[----:B------:R-:W-:Y:S01]  /*3ed0*/  ULDC.64 UR8, c[0x0][0x390] ;  /* 0x0000e40000087ab9 */ /* 0x000fe20000000a00 */
[----:B------:R-:W-:Y:S01]  /*3ee0*/  ULDC.64 UR4, c[0x0][0x348] ;  /* 0x0000d20000047ab9 */ /* 0x000fe20000000a00 */
[----:B------:R-:W-:Y:S01]  /*3ef0*/  ISETP.NE.U32.AND P6, PT, RZ, UR8, PT ;  /* 0x00000008ff007c0c */ /* 0x000fe2000bfc5070 */
[----:B------:R-:W-:Y:S01]  /*3f00*/  ULDC UR13, c[0x0][0x228] ;  /* 0x00008a00000d7ab9 */ /* 0x000fe20000000800 */
[CC--:B------:R-:W-:Y:S01]  /*3f10*/  LEA.HI R137, R139.reuse, R196.reuse, RZ, 0x5 ;  /* 0x000000c48b897211 */ /* 0x0c0fe200078f28ff */
[----:B------:R-:W-:Y:S01]  /*3f20*/  ULDC.64 UR6, c[0x0][0x350] ;  /* 0x0000d40000067ab9 */ /* 0x000fe20000000a00 */
[----:B------:R-:W-:Y:S01]  /*3f30*/  LEA.HI R136, R139, R196, RZ, 0x7 ;  /* 0x000000c48b887211 */ /* 0x000fe200078f38ff */
[----:B------:R-:W2:Y:S01]  /*3f40*/  LDC R165, c[0x0][0x32c] ;  /* 0x0000cb00ffa57b82 */ /* 0x000ea20000000800 */
[----:B------:R-:W-:Y:S01]  /*3f50*/  SHF.R.S32.HI R132, RZ, 0x5, R137 ;  /* 0x00000005ff847819 */ /* 0x000fe20000011489 */
[----:B------:R-:W-:Y:S01]  /*3f60*/  ULEA UR10, UR10, UR12, 0x1 ;  /* 0x0000000c0a0a7291 */ /* 0x000fe2000f8e083f */
[----:B------:R-:W-:Y:S01]  /*3f70*/  LOP3.LUT R137, R137, 0xffffffe0, RZ, 0xc0, !PT ;  /* 0xffffffe089897812 */ /* 0x000fe200078ec0ff */
[----:B------:R-:W-:Y:S01]  /*3f80*/  USHF.L.U32 UR11, UR11, 0x5, URZ ;  /* 0x000000050b0b7899 */ /* 0x000fe2000800063f */
[----:B------:R-:W-:Y:S01]  /*3f90*/  SHF.R.S32.HI R135, RZ, 0x1f, R132 ;  /* 0x0000001fff877819 */ /* 0x000fe20000011484 */
[----:B------:R-:W-:Y:S01]  /*3fa0*/  USHF.L.U32 UR10, UR10, 0x3, URZ ;  /* 0x000000030a0a7899 */ /* 0x000fe2000800063f */
[----:B------:R-:W-:Y:S01]  /*3fb0*/  LOP3.LUT R142, R136, 0xffffff80, RZ, 0xc0, !PT ;  /* 0xffffff80888e7812 */ /* 0x000fe200078ec0ff */
[----:B------:R-:W-:Y:S01]  /*3fc0*/  IMAD.IADD R0, R196, 0x1, -R137 ;  /* 0x00000001c4007824 */ /* 0x000fe200078e0a89 */
[----:B------:R-:W-:Y:S01]  /*3fd0*/  LEA.HI R135, R135, R132, RZ, 0x2 ;  /* 0x0000008487877211 */ /* 0x000fe200078f10ff */
[----:B------:R-:W-:Y:S01]  /*3fe0*/  ULDC UR16, c[0x0][0x210] ;  /* 0x0000840000107ab9 */ /* 0x000fe20000000800 */
[----:B------:R-:W-:Y:S01]  /*3ff0*/  SHF.R.S32.HI R136, RZ, 0x7, R136 ;  /* 0x00000007ff887819 */ /* 0x000fe20000011488 */
[----:B------:R-:W-:Y:S01]  /*4000*/  UIMAD UR10, UR10, 0x44, UR11 ;  /* 0x000000440a0a78a4 */ /* 0x000fe2000f8e020b */
[----:B------:R-:W-:-:S02]  /*4010*/  LOP3.LUT R135, R135, 0xfffffffc, RZ, 0xc0, !PT ;  /* 0xfffffffc87877812 */ /* 0x000fc400078ec0ff */
[----:B------:R-:W-:Y:S02]  /*4020*/  SHF.R.S32.HI R137, RZ, 0x1f, R0 ;  /* 0x0000001fff897819 */ /* 0x000fe40000011400 */
[----:B------:R-:W-:Y:S01]  /*4030*/  ISETP.NE.U32.AND P3, PT, RZ, UR4, PT ;  /* 0x00000004ff007c0c */ /* 0x000fe2000bf65070 */
[----:B------:R-:W-:Y:S01]  /*4040*/  IMAD.IADD R135, R132, 0x1, -R135 ;  /* 0x0000000184877824 */ /* 0x000fe200078e0a87 */
[----:B------:R-:W-:Y:S02]  /*4050*/  LEA.HI R137, R137, R0, RZ, 0x4 ;  /* 0x0000000089897211 */ /* 0x000fe400078f20ff */
[----:B------:R-:W-:Y:S02]  /*4060*/  ISETP.GT.AND P1, PT, R2, 0x1, PT ;  /* 0x000000010200780c */ /* 0x000fe40003f24270 */
[----:B------:R-:W-:Y:S02]  /*4070*/  LEA.HI R140, R135, R135, RZ, 0x1 ;  /* 0x00000087878c7211 */ /* 0x000fe400078f08ff */
[----:B------:R-:W-:-:S02]  /*4080*/  LOP3.LUT R139, R137, 0x3ffffff0, RZ, 0xc0, !PT ;  /* 0x3ffffff0898b7812 */ /* 0x000fc400078ec0ff */
[----:B------:R-:W-:Y:S02]  /*4090*/  LOP3.LUT R132, R140, 0x3ffffffe, RZ, 0xc0, !PT ;  /* 0x3ffffffe8c847812 */ /* 0x000fe400078ec0ff */
[----:B------:R-:W-:Y:S01]  /*40a0*/  LEA.HI.SX32 R137, R137, R142, 0x1c ;  /* 0x0000008e89897211 */ /* 0x000fe200078fe2ff */
[----:B------:R-:W-:Y:S01]  /*40b0*/  IMAD.IADD R0, R0, 0x1, -R139 ;  /* 0x0000000100007824 */ /* 0x000fe200078e0a8b */
[----:B------:R-:W-:Y:S01]  /*40c0*/  SHF.R.S32.HI R140, RZ, 0x1, R140 ;  /* 0x00000001ff8c7819 */ /* 0x000fe2000001148c */
[----:B------:R-:W-:Y:S01]  /*40d0*/  IMAD.IADD R132, R135, 0x1, -R132 ;  /* 0x0000000187847824 */ /* 0x000fe200078e0a84 */
[----:B------:R-:W-:Y:S01]  /*40e0*/  LOP3.LUT R139, R196, 0x1f, RZ, 0xc0, !PT ;  /* 0x0000001fc48b7812 */ /* 0x000fe200078ec0ff */
[--C-:B------:R-:W-:Y:S01]  /*40f0*/  IMAD R135, R136, -0x70, R137.reuse ;  /* 0xffffff9088877824 */ /* 0x100fe200078e0289 */
[----:B------:R-:W-:Y:S01]  /*4100*/  LOP3.LUT R136, R196, 0x3, RZ, 0xc0, !PT ;  /* 0x00000003c4887812 */ /* 0x000fe200078ec0ff */
[----:B------:R-:W-:Y:S01]  /*4110*/  IMAD R137, R140, 0x40, R137 ;  /* 0x000000408c897824 */ /* 0x000fe200078e0289 */
[----:B------:R-:W-:Y:S01]  /*4120*/  SHF.R.U32.HI R139, RZ, 0x2, R139 ;  /* 0x00000002ff8b7819 */ /* 0x000fe2000001168b */
[----:B------:R-:W-:Y:S01]  /*4130*/  IMAD.SHL.U32 R0, R0, 0x4, RZ ;  /* 0x0000000400007824 */ /* 0x000fe200078e00ff */
[----:B------:R-:W-:Y:S01]  /*4140*/  ISETP.NE.AND.EX P6, PT, RZ, UR9, PT, P6 ;  /* 0x00000009ff007c0c */ /* 0x000fe2000bfc5360 */
[----:B------:R-:W-:Y:S01]  /*4150*/  IMAD R137, R132, 0x4, R137 ;  /* 0x0000000484897824 */ /* 0x000fe200078e0289 */
[----:B------:R-:W-:Y:S01]  /*4160*/  ISETP.NE.AND.EX P3, PT, RZ, UR5, PT, P3 ;  /* 0x00000005ff007c0c */ /* 0x000fe2000bf65330 */
[----:B------:R-:W-:-:S02]  /*4170*/  IMAD R133, R133, 0x80, R0 ;  /* 0x0000008085857824 */ /* 0x000fc400078e0200 */
[----:B------:R-:W-:Y:S02]  /*4180*/  IMAD R135, R140, 0x8, R135 ;  /* 0x000000088c877824 */ /* 0x000fe400078e0287 */
[----:B------:R-:W-:Y:S01]  /*4190*/  IMAD R166, R166, 0x80, R137 ;  /* 0x00000080a6a67824 */ /* 0x000fe200078e0289 */
[C---:B------:R-:W-:Y:S01]  /*41a0*/  ISETP.LT.AND P5, PT, R133.reuse, UR13, P6 ;  /* 0x0000000d85007c0c */ /* 0x040fe2000b7a1270 */
[C---:B------:R-:W-:Y:S01]  /*41b0*/  IMAD.WIDE R140, R133.reuse, 0x4, RZ ;  /* 0x00000004858c7825 */ /* 0x040fe200078e02ff */
[----:B------:R-:W-:-:S03]  /*41c0*/  ISETP.LT.AND P2, PT, R133, UR13, P3 ;  /* 0x0000000d85007c0c */ /* 0x000fc60009f41270 */
[----:B------:R-:W-:Y:S01]  /*41d0*/  IMAD R135, R132, 0x4, R135 ;  /* 0x0000000484877824 */ /* 0x000fe200078e0287 */
[----:B------:R-:W-:Y:S01]  /*41e0*/  SHF.R.S32.HI R132, RZ, 0x1f, R166 ;  /* 0x0000001fff847819 */ /* 0x000fe200000114a6 */
[----:B------:R-:W-:Y:S01]  /*41f0*/  IMAD R2, R139, 0x44, R136 ;  /* 0x000000448b027824 */ /* 0x000fe200078e0288 */
[----:B------:R-:W-:Y:S01]  /*4200*/  LOP3.LUT R136, R140, 0xfffffff0, RZ, 0xc0, !PT ;  /* 0xfffffff08c887812 */ /* 0x000fe200078ec0ff */
[----:B------:R-:W-:Y:S01]  /*4210*/  VIADD R133, R133, 0x40 ;  /* 0x0000004085857836 */ /* 0x000fe20000000000 */
[----:B------:R-:W-:Y:S01]  /*4220*/  LOP3.LUT R137, R141, 0x3fffffff, RZ, 0xc0, !PT ;  /* 0x3fffffff8d897812 */ /* 0x000fe200078ec0ff */
[----:B------:R-:W-:Y:S02]  /*4230*/  IMAD R169, R132, UR6, RZ ;  /* 0x0000000684a97c24 */ /* 0x000fe4000f8e02ff */
[----:B------:R-:W-:Y:S01]  /*4240*/  IMAD.SHL.U32 R0, R0, 0x4, RZ ;  /* 0x0000000400007824 */ /* 0x000fe200078e00ff */
[C---:B------:R-:W-:Y:S01]  /*4250*/  ISETP.LT.AND P6, PT, R133.reuse, UR13, P6 ;  /* 0x0000000d85007c0c */ /* 0x040fe2000b7c1270 */
[----:B------:R-:W-:Y:S01]  /*4260*/  IMAD.WIDE.U32 R140, R166, UR6, R136 ;  /* 0x00000006a68c7c25 */ /* 0x000fe2000f8e0088 */
[----:B------:R-:W-:-:S02]  /*4270*/  ISETP.LT.AND P3, PT, R133, UR13, P3 ;  /* 0x0000000d85007c0c */ /* 0x000fc40009f61270 */
[----:B------:R-:W-:Y:S01]  /*4280*/  LOP3.LUT R0, R0, 0xfffffff0, RZ, 0xc0, !PT ;  /* 0xfffffff000007812 */ /* 0x000fe200078ec0ff */
[----:B------:R-:W-:Y:S01]  /*4290*/  IMAD R169, R166, UR7, R169 ;  /* 0x00000007a6a97c24 */ /* 0x000fe2000f8e02a9 */
[----:B------:R-:W-:Y:S01]  /*42a0*/  ULDC.64 UR6, c[0x0][0x308] ;  /* 0x0000c20000067ab9 */ /* 0x000fe20000000a00 */
[----:B------:R-:W-:Y:S01]  /*42b0*/  IADD3 R172, P0, R140, UR8, RZ ;  /* 0x000000088cac7c10 */ /* 0x000fe2000ff1e0ff */
[----:B------:R-:W-:Y:S02]  /*42c0*/  IMAD R133, R132, UR6, RZ ;  /* 0x0000000684857c24 */ /* 0x000fe4000f8e02ff */
[C---:B------:R-:W-:Y:S01]  /*42d0*/  IMAD.WIDE.U32 R136, R166.reuse, UR6, R136 ;  /* 0x00000006a6887c25 */ /* 0x040fe2000f8e0088 */
[----:B------:R-:W-:Y:S01]  /*42e0*/  IADD3.X R169, R141, UR9, R169, P0, !PT ;  /* 0x000000098da97c10 */ /* 0x000fe200087fe4a9 */
[----:B------:R-:W-:Y:S02]  /*42f0*/  ULDC.64 UR8, c[0x0][0x220] ;  /* 0x0000880000087ab9 */ /* 0x000fe40000000a00 */
[----:B------:R-:W-:Y:S01]  /*4300*/  IMAD R176, R166, UR7, R133 ;  /* 0x00000007a6b07c24 */ /* 0x000fe2000f8e0285 */
[----:B------:R-:W-:Y:S01]  /*4310*/  IADD3 R173, P0, R136, UR4, RZ ;  /* 0x0000000488ad7c10 */ /* 0x000fe2000ff1e0ff */
[----:B------:R-:W-:Y:S01]  /*4320*/  ULDC UR4, c[0x0][0x328] ;  /* 0x0000ca0000047ab9 */ /* 0x000fe20000000800 */
[----:B------:R-:W-:Y:S01]  /*4330*/  ULDC.64 UR6, c[0x0][0x310] ;  /* 0x0000c40000067ab9 */ /* 0x000fe20000000a00 */
[----:B------:R-:W-:Y:S01]  /*4340*/  IMAD.U32 R164, RZ, RZ, UR4 ;  /* 0x00000004ffa47e24 */ /* 0x000fe2000f8e00ff */
[----:B------:R-:W-:Y:S01]  /*4350*/  IADD3.X R176, R137, UR5, R176, P0, !PT ;  /* 0x0000000589b07c10 */ /* 0x000fe200087fe4b0 */
[----:B------:R-:W-:Y:S01]  /*4360*/  UIMAD UR5, UR16, UR8, URZ ;  /* 0x00000008100572a4 */ /* 0x000fe2000f8e023f */
[----:B------:R-:W-:Y:S01]  /*4370*/  ISETP.EQ.AND P0, PT, R134, 0x1, PT ;  /* 0x000000018600780c */ /* 0x000fe20003f02270 */
[----:B------:R-:W-:Y:S01]  /*4380*/  IMAD.U32 R132, RZ, RZ, UR6 ;  /* 0x00000006ff847e24 */ /* 0x000fe2000f8e00ff */
[----:B------:R-:W-:Y:S01]  /*4390*/  SEL R136, RZ, 0x1, !P3 ;  /* 0x00000001ff887807 */ /* 0x000fe20005800000 */
[----:B------:R-:W-:Y:S01]  /*43a0*/  IMAD.U32 R133, RZ, RZ, UR7 ;  /* 0x00000007ff857e24 */ /* 0x000fe2000f8e00ff */
[----:B------:R-:W-:Y:S01]  /*43b0*/  UIMAD UR5, UR5, UR9, URZ ;  /* 0x00000009050572a4 */ /* 0x000fe2000f8e023f */
[----:B------:R-:W-:-:S02]  /*43c0*/  VIADD R2, R2, UR10 ;  /* 0x0000000a02027c36 */ /* 0x000fc40008000000 */
[----:B------:R-:W-:Y:S01]  /*43d0*/  IMAD R0, R135, 0x220, R0 ;  /* 0x0000022087007824 */ /* 0x000fe200078e0200 */
[----:B------:R-:W-:-:S05]  /*43e0*/  SEL R135, RZ, 0x1, !P2 ;  /* 0x00000001ff877807 */ /* 0x000fca0005000000 */
[----:B--2---:R-:W-:Y:S05]  /*43f0*/  @P1 BRA P0, `(.L_x_145) ;  /* 0x0000000000681947 */ /* 0x004fea0000000000 */
[----:B------:R-:W-:-:S13]  /*4400*/  ISETP.NE.AND P0, PT, R134, 0x2, PT ;  /* 0x000000028600780c */ /* 0x000fda0003f05270 */
[----:B------:R-:W-:Y:S05]  /*4410*/  @P0 BRA `(.L_x_146) ;  /* 0x0000000000cc0947 */ /* 0x000fea0003800000 */
[----:B------:R-:W-:Y:S01]  /*4420*/  SHF.R.S32.HI R134, RZ, 0x1f, R3 ;  /* 0x0000001fff867819 */ /* 0x000fe20000011403 */
[----:B------:R-:W-:Y:S01]  /*4430*/  USHF.R.S32.HI UR4, URZ, 0x1f, UR16 ;  /* 0x0000001f3f047899 */ /* 0x000fe20008011410 */
[----:B------:R-:W-:-:S04]  /*4440*/  IMAD.WIDE.U32 R140, R3, UR16, RZ ;  /* 0x00000010038c7c25 */ /* 0x000fc8000f8e00ff */
[----:B------:R-:W-:Y:S02]  /*4450*/  IMAD R134, R134, UR16, RZ ;  /* 0x0000001086867c24 */ /* 0x000fe4000f8e02ff */
[----:B------:R-:W-:-:S04]  /*4460*/  IMAD.WIDE.U32 R138, R140, UR8, RZ ;  /* 0x000000088c8a7c25 */ /* 0x000fc8000f8e00ff */
[----:B------:R-:W-:Y:S01]  /*4470*/  IMAD R134, R3, UR4, R134 ;  /* 0x0000000403867c24 */ /* 0x000fe2000f8e0286 */
[----:B------:R-:W-:-:S04]  /*4480*/  USHF.R.S32.HI UR4, URZ, 0x1f, UR8 ;  /* 0x0000001f3f047899 */ /* 0x000fc80008011408 */
[----:B------:R-:W-:-:S05]  /*4490*/  IADD3 R134, R141, R134, RZ ;  /* 0x000000868d867210 */ /* 0x000fca0007ffe0ff */
[----:B------:R-:W-:-:S04]  /*44a0*/  IMAD R134, R134, UR8, RZ ;  /* 0x0000000886867c24 */ /* 0x000fc8000f8e02ff */
[----:B------:R-:W-:Y:S01]  /*44b0*/  IMAD R134, R140, UR4, R134 ;  /* 0x000000048c867c24 */ /* 0x000fe2000f8e0286 */
[----:B------:R-:W-:Y:S01]  /*44c0*/  USHF.R.S32.HI UR4, URZ, 0x1f, UR9 ;  /* 0x0000001f3f047899 */ /* 0x000fe20008011409 */
[----:B------:R-:W-:-:S03]  /*44d0*/  IMAD.WIDE.U32 R140, R138, UR9, RZ ;  /* 0x000000098a8c7c25 */ /* 0x000fc6000f8e00ff */
[----:B------:R-:W-:-:S05]  /*44e0*/  IADD3 R134, R139, R134, RZ ;  /* 0x000000868b867210 */ /* 0x000fca0007ffe0ff */
[----:B------:R-:W-:-:S04]  /*44f0*/  IMAD R134, R134, UR9, RZ ;  /* 0x0000000986867c24 */ /* 0x000fc8000f8e02ff */
[----:B------:R-:W-:Y:S01]  /*4500*/  IMAD R134, R138, UR4, R134 ;  /* 0x000000048a867c24 */ /* 0x000fe2000f8e0286 */
[----:B------:R-:W-:Y:S01]  /*4510*/  USHF.R.S32.HI UR4, URZ, 0x1f, UR13 ;  /* 0x0000001f3f047899 */ /* 0x000fe2000801140d */
[----:B------:R-:W-:-:S03]  /*4520*/  IMAD.WIDE.U32 R138, R140, UR13, RZ ;  /* 0x0000000d8c8a7c25 */ /* 0x000fc6000f8e00ff */
[----:B------:R-:W-:Y:S02]  /*4530*/  IADD3 R134, R141, R134, RZ ;  /* 0x000000868d867210 */ /* 0x000fe40007ffe0ff */
[----:B------:R-:W-:-:S03]  /*4540*/  LEA R172, P0, R138, R172, 0x2 ;  /* 0x000000ac8aac7211 */ /* 0x000fc600078010ff */
[----:B------:R-:W-:-:S04]  /*4550*/  IMAD R134, R134, UR13, RZ ;  /* 0x0000000d86867c24 */ /* 0x000fc8000f8e02ff */
[----:B------:R-:W-:-:S05]  /*4560*/  IMAD R134, R140, UR4, R134 ;  /* 0x000000048c867c24 */ /* 0x000fca000f8e0286 */
[----:B------:R-:W-:-:S04]  /*4570*/  IADD3 R134, R139, R134, RZ ;  /* 0x000000868b867210 */ /* 0x000fc80007ffe0ff */
[----:B------:R-:W-:Y:S01]  /*4580*/  LEA.HI.X R169, R138, R169, R134, 0x2, P0 ;  /* 0x000000a98aa97211 */ /* 0x000fe200000f1486 */
[----:B------:R-:W-:Y:S06]  /*4590*/  BRA `(.L_x_146) ;  /* 0x00000000006c7947 */ /* 0x000fec0003800000 */
.L_x_145:
[----:B------:R-:W2:Y:S01]  /*45a0*/  LDC.64 R164, c[0x0][0x328] ;  /* 0x0000ca00ffa47b82 */ /* 0x000ea20000000a00 */
[----:B------:R-:W-:-:S13]  /*45b0*/  ISETP.NE.AND P1, PT, R138, R3, PT ;  /* 0x000000038a00720c */ /* 0x000fda0003f25270 */
[----:B------:R-:W-:Y:S06]  /*45c0*/  BAR.RED.AND.DEFER_BLOCKING 0x0, P1 ;  /* 0x0000000000007b1d */ /* 0x000fec0000814400 */
[----:B------:R-:W3:Y:S01]  /*45d0*/  B2R.RESULT RZ, P1 ;  /* 0x0000000000ff731c */ /* 0x000ee20000024000 */
[----:B------:R-:W-:-:S04]  /*45e0*/  ISETP.NE.AND P0, PT, R3, RZ, PT ;  /* 0x000000ff0300720c */ /* 0x000fc80003f05270 */
[----:B------:R-:W-:Y:S01]  /*45f0*/  SEL R173, R173, R172, !P0 ;  /* 0x000000acadad7207 */ /* 0x000fe20004000000 */
[----:B------:R-:W4:Y:S01]  /*4600*/  LDC.64 R132, c[0x0][0x310] ;  /* 0x0000c400ff847b82 */ /* 0x000f220000000a00 */
[----:B------:R-:W-:-:S07]  /*4610*/  SEL R176, R176, R169, !P0 ;  /* 0x000000a9b0b07207 */ /* 0x000fce0004000000 */
[----:B--2---:R-:W2:Y:S01]  /*4620*/  @P0 LDC R164, c[0x0][0x370] ;  /* 0x0000dc00ffa40b82 */ /* 0x004ea20000000800 */
[----:B------:R-:W-:Y:S02]  /*4630*/  @P0 SEL R136, RZ, 0x1, !P6 ;  /* 0x00000001ff880807 */ /* 0x000fe40007000000 */
[----:B------:R-:W-:-:S05]  /*4640*/  @P0 SEL R135, RZ, 0x1, !P5 ;  /* 0x00000001ff870807 */ /* 0x000fca0006800000 */
[----:B------:R-:W1:Y:S08]  /*4650*/  @P0 LDC R165, c[0x0][0x374] ;  /* 0x0000dd00ffa50b82 */ /* 0x000e700000000800 */
[----:B----4-:R-:W4:Y:S08]  /*4660*/  @P0 LDC R132, c[0x0][0x358] ;  /* 0x0000d600ff840b82 */ /* 0x010f300000000800 */
[----:B------:R-:W1:Y:S01]  /*4670*/  @P0 LDC R133, c[0x0][0x35c] ;  /* 0x0000d700ff850b82 */ /* 0x000e620000000800 */
[----:B---3--:R-:W-:Y:S05]  /*4680*/  @!P1 BRA `(.L_x_147) ;  /* 0x0000000000289947 */ /* 0x008fea0003800000 */
[----:B------:R-:W-:-:S13]  /*4690*/  ISETP.GT.AND P1, PT, R196, RZ, PT ;  /* 0x000000ffc400720c */ /* 0x000fda0003f24270 */
.L_x_149:
[----:B------:R-:W-:Y:S05]  /*46a0*/  YIELD ;  /* 0x0000000000007946 */ /* 0x000fea0003800000 */
[----:B---3--:R-:W-:Y:S05]  /*46b0*/  @P1 BRA `(.L_x_148) ;  /* 0x0000000000081947 */ /* 0x008fea0003800000 */
[----:B------:R3:W2:Y:S04]  /*46c0*/  LDG.E.STRONG.GPU R138, desc[UR14][R170.64] ;  /* 0x0000000eaa8a7981 */ /* 0x0006a8000c1ef900 */
[----:B--2---:R-:W-:Y:S01]  /*46d0*/  CCTL.IVALL ;  /* 0x00000000ff00798f */ /* 0x004fe20002000000 */
.L_x_148:
[----:B------:R-:W-:Y:S01]  /*46e0*/  ISETP.NE.AND P0, PT, R138, R3, PT ;  /* 0x000000038a00720c */ /* 0x000fe20003f05270 */
[----:B------:R-:W-:-:S12]  /*46f0*/  WARPSYNC.ALL ;  /* 0x0000000000007948 */ /* 0x000fd80003800000 */
[----:B------:R-:W-:Y:S06]  /*4700*/  BAR.RED.AND.DEFER_BLOCKING 0x0, P0 ;  /* 0x0000000000007b1d */ /* 0x000fec0000014400 */
[----:B------:R-:W2:Y:S02]  /*4710*/  B2R.RESULT RZ, P0 ;  /* 0x0000000000ff731c */ /* 0x000ea40000004000 */
[----:B--2---:R-:W-:Y:S05]  /*4720*/  @P0 BRA `(.L_x_149) ;  /* 0xfffffffc00dc0947 */ /* 0x004fea000383ffff */
.L_x_147:
[----:B------:R-:W-:Y:S05]  /*4730*/  WARPSYNC.ALL ;  /* 0x0000000000007948 */ /* 0x000fea0003800000 */
[----:B------:R-:W-:Y:S06]  /*4740*/  BAR.SYNC.DEFER_BLOCKING 0x0 ;  /* 0x0000000000007b1d */ /* 0x000fec0000010000 */
.L_x_146:
[----:B------:R-:W-:Y:S02]  /*4750*/  PRMT R135, R135, 0x9910, RZ ;  /* 0x0000991087877816 */ /* 0x000fe400000000ff */
[----:B------:R-:W-:Y:S02]  /*4760*/  CS2R R144, SRZ ;  /* 0x0000000000907805 */ /* 0x000fe4000001ff00 */
[----:B------:R-:W-:Y:S02]  /*4770*/  PRMT R134, R136, 0x9910, RZ ;  /* 0x0000991088867816 */ /* 0x000fe400000000ff */
[----:B------:R-:W-:Y:S02]  /*4780*/  CS2R R146, SRZ ;  /* 0x0000000000927805 */ /* 0x000fe4000001ff00 */
[----:B------:R-:W-:Y:S02]  /*4790*/  ISETP.NE.AND P3, PT, R135, RZ, PT ;  /* 0x000000ff8700720c */ /* 0x000fe40003f65270 */
[----:B------:R-:W-:-:S02]  /*47a0*/  ISETP.NE.AND P2, PT, R134, RZ, PT ;  /* 0x000000ff8600720c */ /* 0x000fc40003f45270 */
[C---:B------:R-:W-:Y:S01]  /*47b0*/  ISETP.LT.AND P0, PT, R166.reuse, UR5, P3 ;  /* 0x00000005a6007c0c */ /* 0x040fe20009f01270 */
[C---:B------:R-:W-:Y:S01]  /*47c0*/  VIADD R177, R166.reuse, 0x2 ;  /* 0x00000002a6b17836 */ /* 0x040fe20000000000 */
[----:B------:R-:W-:-:S11]  /*47d0*/  ISETP.LT.AND P4, PT, R166, UR5, P2 ;  /* 0x00000005a6007c0c */ /* 0x000fd60009781270 */
[----:B------:R-:W-:Y:S02]  /*47e0*/  @P0 IMAD.MOV.U32 R134, RZ, RZ, R173 ;  /* 0x000000ffff860224 */ /* 0x000fe400078e00ad */
[----:B------:R-:W-:-:S05]  /*47f0*/  @P0 IMAD.MOV.U32 R135, RZ, RZ, R176 ;  /* 0x000000ffff870224 */ /* 0x000fca00078e00b0 */
[----:B------:R2:W3:Y:S01]  /*4800*/  @P0 LDG.E.LTC128B.128 R144, desc[UR14][R134.64] ;  /* 0x0000000e86900981 */ /* 0x0004e2000c1e1d20 */
[----:B------:R-:W-:Y:S02]  /*4810*/  ISETP.LT.AND P1, PT, R177, UR5, P3 ;  /* 0x00000005b1007c0c */ /* 0x000fe40009f21270 */
[----:B------:R-:W-:Y:S02]  /*4820*/  CS2R R140, SRZ ;  /* 0x00000000008c7805 */ /* 0x000fe4000001ff00 */
[----:B----4-:R-:W-:Y:S02]  /*4830*/  IADD3 R174, P0, R132, R173, RZ ;  /* 0x000000ad84ae7210 */ /* 0x010fe40007f1e0ff */
[----:B------:R-:W-:Y:S01]  /*4840*/  CS2R R142, SRZ ;  /* 0x00000000008e7805 */ /* 0x000fe2000001ff00 */
[----:B------:R-:W-:Y:S01]  /*4850*/  @P4 IMAD.MOV.U32 R148, RZ, RZ, R173 ;  /* 0x000000ffff944224 */ /* 0x000fe200078e00ad */
[----:B------:R-:W-:Y:S01]  /*4860*/  CS2R R136, SRZ ;  /* 0x0000000000887805 */ /* 0x000fe2000001ff00 */
[--C-:B------:R-:W-:Y:S01]  /*4870*/  @P4 IMAD.MOV.U32 R149, RZ, RZ, R176.reuse ;  /* 0x000000ffff954224 */ /* 0x100fe200078e00b0 */
[----:B------:R-:W-:Y:S01]  /*4880*/  CS2R R138, SRZ ;  /* 0x00000000008a7805 */ /* 0x000fe2000001ff00 */
[----:B-1----:R-:W-:Y:S01]  /*4890*/  IMAD.X R175, R133, 0x1, R176, P0 ;  /* 0x0000000185af7824 */ /* 0x002fe200000e06b0 */
[----:B------:R-:W-:-:S02]  /*48a0*/  ISETP.LT.AND P0, PT, R177, UR5, P2 ;  /* 0x00000005b1007c0c */ /* 0x000fc40009701270 */
[----:B------:R1:W4:Y:S04]  /*48b0*/  @P4 LDG.E.LTC128B.128 R140, desc[UR14][R148.64+0x100] ;  /* 0x0001000e948c4981 */ /* 0x000328000c1e1d20 */
[----:B------:R-:W4:Y:S01]  /*48c0*/  @P1 LDG.E.LTC128B.128 R136, desc[UR14][R174.64] ;  /* 0x0000000eae881981 */ /* 0x000f22000c1e1d20 */
[----:B------:R-:W-:Y:S02]  /*48d0*/  CS2R R132, SRZ ;  /* 0x0000000000847805 */ /* 0x000fe4000001ff00 */
[----:B--2---:R-:W-:-:S04]  /*48e0*/  CS2R R134, SRZ ;  /* 0x0000000000867805 */ /* 0x004fc8000001ff00 */
[----:B-1----:R-:W-:Y:S02]  /*48f0*/  @P0 IMAD.MOV.U32 R148, RZ, RZ, R174 ;  /* 0x000000ffff940224 */ /* 0x002fe400078e00ae */
[----:B------:R-:W-:-:S05]  /*4900*/  @P0 IMAD.MOV.U32 R149, RZ, RZ, R175 ;  /* 0x000000ffff950224 */ /* 0x000fca00078e00af */
[----:B------:R1:W2:Y:S01]  /*4910*/  @P0 LDG.E.LTC128B.128 R132, desc[UR14][R148.64+0x100] ;  /* 0x0001000e94840981 */ /* 0x0002a2000c1e1d20 */
[----:B------:R-:W1:Y:S01]  /*4920*/  S2UR UR4, SR_CgaCtaId ;  /* 0x00000000000479c3 */ /* 0x000e620000008800 */
[----:B------:R-:W-:-:S07]  /*4930*/  UMOV UR6, 0x400 ;  /* 0x0000040000067882 */ /* 0x000fce0000000000 */
[----:B------:R-:W-:Y:S01]  /*4940*/  BAR.SYNC.DEFER_BLOCKING 0x0 ;  /* 0x0000000000007b1d */ /* 0x000fe20000010000 */
[C---:B------:R-:W-:Y:S02]  /*4950*/  ISETP.LT.AND P0, PT, R166.reuse, UR5, P5 ;  /* 0x00000005a6007c0c */ /* 0x040fe4000af01270 */
[----:B------:R-:W-:Y:S02]  /*4960*/  ISETP.LT.AND P1, PT, R166, UR5, P6 ;  /* 0x00000005a6007c0c */ /* 0x000fe4000b721270 */
[----:B------:R-:W-:Y:S01]  /*4970*/  ISETP.LT.AND P4, PT, R177, UR5, P6 ;  /* 0x00000005b1007c0c */ /* 0x000fe2000b781270 */
[----:B-1----:R-:W-:-:S03]  /*4980*/  ULEA UR4, UR4, UR6, 0x18 ;  /* 0x0000000604047291 */ /* 0x002fc6000f8ec03f */
[----:B------:R-:W-:-:S03]  /*4990*/  ULDC.64 UR6, c[0x0][0x358] ;  /* 0x0000d60000067ab9 */ /* 0x000fc60000000a00 */
[----:B------:R-:W-:-:S05]  /*49a0*/  LEA R2, R2, UR4, 0x3 ;  /* 0x0000000402027c11 */ /* 0x000fca000f8e18ff */
[----:B------:R1:W-:Y:S04]  /*49b0*/  STS.64 [R2], R4 ;  /* 0x0000000402007388 */ /* 0x0003e80000000a00 */
[----:B------:R-:W-:Y:S04]  /*49c0*/  STS.64 [R2+0x20], R8 ;  /* 0x0000200802007388 */ /* 0x000fe80000000a00 */
[----:B------:R-:W-:Y:S04]  /*49d0*/  STS.64 [R2+0x40], R12 ;  /* 0x0000400c02007388 */ /* 0x000fe80000000a00 */
[----:B------:R-:W-:Y:S04]  /*49e0*/  STS.64 [R2+0x60], R16 ;  /* 0x0000601002007388 */ /* 0x000fe80000000a00 */
[----:B------:R-:W-:Y:S04]  /*49f0*/  STS.64 [R2+0x80], R20 ;  /* 0x0000801402007388 */ /* 0x000fe80000000a00 */
[----:B------:R-:W-:Y:S04]  /*4a00*/  STS.64 [R2+0xa0], R24 ;  /* 0x0000a01802007388 */ /* 0x000fe80000000a00 */
[----:B------:R-:W-:Y:S01]  /*4a10*/  STS.64 [R2+0xc0], R28 ;  /* 0x0000c01c02007388 */ /* 0x000fe20000000a00 */
[----:B-1----:R-:W-:-:S03]  /*4a20*/  @P0 IMAD.MOV.U32 R5, RZ, RZ, R169 ;  /* 0x000000ffff050224 */ /* 0x002fc600078e00a9 */
[----:B------:R1:W-:Y:S01]  /*4a30*/  STS.64 [R2+0xe0], R32 ;  /* 0x0000e02002007388 */ /* 0x0003e20000000a00 */
[----:B------:R-:W-:Y:S01]  /*4a40*/  BAR.SYNC.DEFER_BLOCKING 0x0 ;  /* 0x0000000000007b1d */ /* 0x000fe20000010000 */
[----:B-1----:R-:W-:-:S05]  /*4a50*/  @P1 IMAD.MOV.U32 R32, RZ, RZ, R172 ;  /* 0x000000ffff201224 */ /* 0x002fca00078e00ac */
[----:B------:R-:W3:Y:S01]  /*4a60*/  LDS.128 R148, [R0+UR4] ;  /* 0x0000000400947984 */ /* 0x000ee20008000c00 */
[----:B------:R-:W-:-:S03]  /*4a70*/  @P1 IMAD.MOV.U32 R33, RZ, RZ, R169 ;  /* 0x000000ffff211224 */ /* 0x000fc600078e00a9 */
[----:B------:R-:W4:Y:S04]  /*4a80*/  LDS.128 R160, [R0+UR4+0x100] ;  /* 0x0001000400a07984 */ /* 0x000f280008000c00 */
[----:B------:R-:W1:Y:S04]  /*4a90*/  LDS.128 R156, [R0+UR4+0x440] ;  /* 0x00044004009c7984 */ /* 0x000e680008000c00 */
[----:B------:R-:W2:Y:S01]  /*4aa0*/  LDS.128 R152, [R0+UR4+0x540] ;  /* 0x0005400400987984 */ /* 0x000ea20008000c00 */
[-C--:B---3-5:R-:W-:Y:S01]  /*4ab0*/  FFMA R4, R151, R168.reuse, R147 ;  /* 0x000000a897047223 */ /* 0x0a8fe20000000093 */
[-C--:B------:R-:W-:Y:S01]  /*4ac0*/  FFMA R148, R148, R168.reuse, R144 ;  /* 0x000000a894947223 */ /* 0x080fe20000000090 */
[-C--:B------:R-:W-:Y:S01]  /*4ad0*/  FFMA R8, R149, R168.reuse, R145 ;  /* 0x000000a895087223 */ /* 0x080fe20000000091 */
[----:B------:R-:W-:-:S02]  /*4ae0*/  FFMA R150, R150, R168, R146 ;  /* 0x000000a896967223 */ /* 0x000fc40000000092 */
[-C--:B------:R-:W-:Y:S01]  /*4af0*/  FMNMX.NAN R151, R4, R167.reuse, !PT ;  /* 0x000000a704977209 */ /* 0x080fe20007820000 */
[----:B------:R-:W-:Y:S01]  /*4b00*/  @P0 IMAD.MOV.U32 R4, RZ, RZ, R172 ;  /* 0x000000ffff040224 */ /* 0x000fe200078e00ac */
[-C--:B------:R-:W-:Y:S02]  /*4b10*/  FMNMX.NAN R148, R148, R167.reuse, !PT ;  /* 0x000000a794947209 */ /* 0x080fe40007820000 */
[-C--:B------:R-:W-:Y:S02]  /*4b20*/  FMNMX.NAN R149, R8, R167.reuse, !PT ;  /* 0x000000a708957209 */ /* 0x080fe40007820000 */
[----:B------:R-:W-:Y:S01]  /*4b30*/  FMNMX.NAN R150, R150, R167, !PT ;  /* 0x000000a796967209 */ /* 0x000fe20007820000 */
[-C--:B----4-:R-:W-:Y:S01]  /*4b40*/  FFMA R160, R160, R168.reuse, R140 ;  /* 0x000000a8a0a07223 */ /* 0x090fe2000000008c */
[-C--:B------:R-:W-:Y:S01]  /*4b50*/  FFMA R28, R161, R168.reuse, R141 ;  /* 0x000000a8a11c7223 */ /* 0x080fe2000000008d */
[-C--:B------:R-:W-:Y:S01]  /*4b60*/  FFMA R162, R162, R168.reuse, R142 ;  /* 0x000000a8a2a27223 */ /* 0x080fe2000000008e */
[-C--:B------:R-:W-:Y:S01]  /*4b70*/  FFMA R24, R163, R168.reuse, R143 ;  /* 0x000000a8a3187223 */ /* 0x080fe2000000008f */
[----:B------:R3:W-:Y:S01]  /*4b80*/  @P0 STG.E.128 desc[UR14][R4.64], R148 ;  /* 0x0000009404000986 */ /* 0x0007e2000c101d0e */
[----:B------:R-:W-:Y:S01]  /*4b90*/  IADD3 R12, P0, R172, UR6, RZ ;  /* 0x00000006ac0c7c10 */ /* 0x000fe2000ff1e0ff */
[-C--:B-1----:R-:W-:Y:S01]  /*4ba0*/  FFMA R20, R156, R168.reuse, R136 ;  /* 0x000000a89c147223 */ /* 0x082fe20000000088 */
[-C--:B------:R-:W-:Y:S01]  /*4bb0*/  FFMA R16, R157, R168.reuse, R137 ;  /* 0x000000a89d107223 */ /* 0x080fe20000000089 */
[----:B------:R-:W-:Y:S01]  /*4bc0*/  FFMA R8, R158, R168, R138 ;  /* 0x000000a89e087223 */ /* 0x000fe2000000008a */
[----:B------:R-:W-:Y:S01]  /*4bd0*/  IADD3.X R13, R169, UR7, RZ, P0, !PT ;  /* 0x00000007a90d7c10 */ /* 0x000fe200087fe4ff */
[----:B------:R-:W-:Y:S01]  /*4be0*/  ULDC.64 UR6, c[0x0][0x370] ;  /* 0x0000dc0000067ab9 */ /* 0x000fe20000000a00 */
[----:B------:R-:W-:-:S02]  /*4bf0*/  ISETP.LT.AND P0, PT, R177, UR5, P5 ;  /* 0x00000005b1007c0c */ /* 0x000fc4000af01270 */
[-C--:B------:R-:W-:Y:S01]  /*4c00*/  FMNMX.NAN R156, R160, R167.reuse, !PT ;  /* 0x000000a7a09c7209 */ /* 0x080fe20007820000 */
[----:B------:R-:W-:Y:S01]  /*4c10*/  @P4 IMAD.MOV.U32 R9, RZ, RZ, R13 ;  /* 0x000000ffff094224 */ /* 0x000fe200078e000d */
[-C--:B------:R-:W-:Y:S02]  /*4c20*/  FMNMX.NAN R157, R28, R167.reuse, !PT ;  /* 0x000000a71c9d7209 */ /* 0x080fe40007820000 */
[-C--:B------:R-:W-:Y:S01]  /*4c30*/  FMNMX.NAN R158, R162, R167.reuse, !PT ;  /* 0x000000a7a29e7209 */ /* 0x080fe20007820000 */
[-C--:B--2---:R-:W-:Y:S01]  /*4c40*/  FFMA R152, R152, R168.reuse, R132 ;  /* 0x000000a898987223 */ /* 0x084fe20000000084 */
[-C--:B------:R-:W-:Y:S01]  /*4c50*/  FFMA R154, R154, R168.reuse, R134 ;  /* 0x000000a89a9a7223 */ /* 0x080fe20000000086 */
[-C--:B---3--:R-:W-:Y:S01]  /*4c60*/  FFMA R4, R159, R168.reuse, R139 ;  /* 0x000000a89f047223 */ /* 0x088fe2000000008b */
[-C--:B------:R-:W-:Y:S02]  /*4c70*/  FMNMX.NAN R159, R24, R167.reuse, !PT ;  /* 0x000000a7189f7209 */ /* 0x080fe40007820000 */
[-C--:B------:R-:W-:Y:S01]  /*4c80*/  FMNMX.NAN R148, R20, R167.reuse, !PT ;  /* 0x000000a714947209 */ /* 0x080fe20007820000 */
[-C--:B------:R-:W-:Y:S01]  /*4c90*/  FFMA R20, R153, R168.reuse, R133 ;  /* 0x000000a899147223 */ /* 0x080fe20000000085 */
[-C--:B------:R-:W-:Y:S01]  /*4ca0*/  FMNMX.NAN R149, R16, R167.reuse, !PT ;  /* 0x000000a710957209 */ /* 0x080fe20007820000 */
[----:B------:R-:W-:Y:S01]  /*4cb0*/  @P1 STG.E.128 desc[UR14][R32.64+0x100], R156 ;  /* 0x0001009c20001986 */ /* 0x000fe2000c101d0e */
[-C--:B------:R-:W-:Y:S01]  /*4cc0*/  FMNMX.NAN R150, R8, R167.reuse, !PT ;  /* 0x000000a708967209 */ /* 0x080fe20007820000 */
[----:B------:R-:W-:Y:S01]  /*4cd0*/  FFMA R8, R155, R168, R135 ;  /* 0x000000a89b087223 */ /* 0x000fe20000000087 */
[-C--:B------:R-:W-:Y:S01]  /*4ce0*/  FMNMX.NAN R151, R4, R167.reuse, !PT ;  /* 0x000000a704977209 */ /* 0x080fe20007820000 */
[----:B------:R-:W-:Y:S01]  /*4cf0*/  VIADD R4, R166, 0x8 ;  /* 0x00000008a6047836 */ /* 0x000fe20000000000 */
[----:B------:R-:W-:-:S02]  /*4d00*/  FMNMX.NAN R152, R152, R167, !PT ;  /* 0x000000a798987209 */ /* 0x000fc40007820000 */
[----:B------:R-:W-:Y:S01]  /*4d10*/  FMNMX.NAN R155, R8, R167, !PT ;  /* 0x000000a7089b7209 */ /* 0x000fe20007820000 */
[----:B------:R-:W-:Y:S01]  /*4d20*/  @P0 STG.E.128 desc[UR14][R12.64], R148 ;  /* 0x000000940c000986 */ /* 0x000fe2000c101d0e */
[----:B------:R-:W-:Y:S01]  /*4d30*/  IADD3 R16, P0, R164, R173, RZ ;  /* 0x000000ada4107210 */ /* 0x000fe20007f1e0ff */
[----:B------:R-:W-:Y:S01]  /*4d40*/  @P4 IMAD.MOV.U32 R8, RZ, RZ, R12 ;  /* 0x000000ffff084224 */ /* 0x000fe200078e000c */
[----:B------:R-:W-:Y:S02]  /*4d50*/  ISETP.LT.AND P1, PT, R4, UR5, P3 ;  /* 0x0000000504007c0c */ /* 0x000fe40009f21270 */
[-C--:B------:R-:W-:Y:S01]  /*4d60*/  FMNMX.NAN R153, R20, R167.reuse, !PT ;  /* 0x000000a714997209 */ /* 0x080fe20007820000 */
[----:B------:R-:W-:Y:S01]  /*4d70*/  IMAD.X R17, R165, 0x1, R176, P0 ;  /* 0x00000001a5117824 */ /* 0x000fe200000e06b0 */
[----:B------:R-:W-:Y:S02]  /*4d80*/  ISETP.LT.AND P0, PT, R4, UR5, P2 ;  /* 0x0000000504007c0c */ /* 0x000fe40009701270 */
[----:B------:R-:W-:Y:S01]  /*4d90*/  FMNMX.NAN R154, R154, R167, !PT ;  /* 0x000000a79a9a7209 */ /* 0x000fe20007820000 */
[----:B------:R-:W-:-:S04]  /*4da0*/  VIADD R28, R166, 0xa ;  /* 0x0000000aa61c7836 */ /* 0x000fc80000000000 */
[----:B------:R1:W-:Y:S04]  /*4db0*/  @P4 STG.E.128 desc[UR14][R8.64+0x100], R152 ;  /* 0x0001009808004986 */ /* 0x0003e8000c101d0e */
[----:B------:R-:W2:Y:S04]  /*4dc0*/  @P1 LDG.E.LTC128B.128 R144, desc[UR14][R16.64] ;  /* 0x0000000e10901981 */ /* 0x000ea8000c1e1d20 */
[----:B------:R-:W3:Y:S01]  /*4dd0*/  @P0 LDG.E.LTC128B.128 R140, desc[UR14][R16.64+0x100] ;  /* 0x0001000e108c0981 */ /* 0x000ee2000c1e1d20 */
[----:B------:R-:W-:Y:S02]  /*4de0*/  IADD3 R21, P0, R164, 0x100, RZ ;  /* 0x00000100a4157810 */ /* 0x000fe40007f1e0ff */
[----:B------:R-:W-:-:S02]  /*4df0*/  ISETP.LT.AND P4, PT, R28, UR5, P3 ;  /* 0x000000051c007c0c */ /* 0x000fc40009f81270 */
[----:B------:R-:W-:Y:S01]  /*4e00*/  ISETP.LT.AND P1, PT, R28, UR5, P2 ;  /* 0x000000051c007c0c */ /* 0x000fe20009721270 */
[----:B------:R-:W-:Y:S01]  /*4e10*/  IMAD.X R20, RZ, RZ, R165, P0 ;  /* 0x000000ffff147224 */ /* 0x000fe200000e06a5 */
[----:B------:R-:W-:-:S05]  /*4e20*/  IADD3 R24, P0, R164, R174, RZ ;  /* 0x000000aea4187210 */ /* 0x000fca0007f1e0ff */
[----:B------:R-:W-:-:S05]  /*4e30*/  IMAD.X R25, R165, 0x1, R175, P0 ;  /* 0x00000001a5197824 */ /* 0x000fca00000e06af */
[----:B------:R-:W4:Y:S01]  /*4e40*/  @P4 LDG.E.LTC128B.128 R136, desc[UR14][R24.64] ;  /* 0x0000000e18884981 */ /* 0x000f22000c1e1d20 */
[----:B-1----:R-:W-:-:S05]  /*4e50*/  IADD3 R8, P0, R21, R174, RZ ;  /* 0x000000ae15087210 */ /* 0x002fca0007f1e0ff */
[----:B------:R-:W-:-:S05]  /*4e60*/  IMAD.X R9, R20, 0x1, R175, P0 ;  /* 0x0000000114097824 */ /* 0x000fca00000e06af */
[----:B------:R2:W4:Y:S01]  /*4e70*/  @P1 LDG.E.LTC128B.128 R132, desc[UR14][R8.64] ;  /* 0x0000000e08841981 */ /* 0x000522000c1e1d20 */
[----:B------:R-:W-:Y:S06]  /*4e80*/  BAR.SYNC.DEFER_BLOCKING 0x0 ;  /* 0x0000000000007b1d */ /* 0x000fec0000010000 */
[----:B------:R-:W-:Y:S04]  /*4e90*/  STS.64 [R2], R6 ;  /* 0x0000000602007388 */ /* 0x000fe80000000a00 */
[----:B------:R-:W-:Y:S04]  /*4ea0*/  STS.64 [R2+0x20], R10 ;  /* 0x0000200a02007388 */ /* 0x000fe80000000a00 */
[----:B------:R-:W-:Y:S04]  /*4eb0*/  STS.64 [R2+0x40], R14 ;  /* 0x0000400e02007388 */ /* 0x000fe80000000a00 */
[----:B------:R-:W-:Y:S04]  /*4ec0*/  STS.64 [R2+0x60], R18 ;  /* 0x0000601202007388 */ /* 0x000fe80000000a00 */
[----:B------:R-:W-:Y:S04]  /*4ed0*/  STS.64 [R2+0x80], R22 ;  /* 0x0000801602007388 */ /* 0x000fe80000000a00 */
[----:B------:R-:W-:Y:S04]  /*4ee0*/  STS.64 [R2+0xa0], R26 ;  /* 0x0000a01a02007388 */ /* 0x000fe80000000a00 */
[----:B------:R-:W-:Y:S04]  /*4ef0*/  STS.64 [R2+0xc0], R30 ;  /* 0x0000c01e02007388 */ /* 0x000fe80000000a00 */
[----:B------:R-:W-:Y:S01]  /*4f00*/  STS.64 [R2+0xe0], R34 ;  /* 0x0000e02202007388 */ /* 0x000fe20000000a00 */
[----:B------:R-:W-:Y:S06]  /*4f10*/  BAR.SYNC.DEFER_BLOCKING 0x0 ;  /* 0x0000000000007b1d */ /* 0x000fec0000010000 */
[----:B------:R-:W2:Y:S04]  /*4f20*/  LDS.128 R160, [R0+UR4] ;  /* 0x0000000400a07984 */ /* 0x000ea80008000c00 */
[----:B------:R-:W3:Y:S04]  /*4f30*/  LDS.128 R156, [R0+UR4+0x100] ;  /* 0x00010004009c7984 */ /* 0x000ee80008000c00 */
[----:B------:R-:W4:Y:S04]  /*4f40*/  LDS.128 R152, [R0+UR4+0x440] ;  /* 0x0004400400987984 */ /* 0x000f280008000c00 */
[----:B------:R-:W1:Y:S01]  /*4f50*/  LDS.128 R148, [R0+UR4+0x540] ;  /* 0x0005400400947984 */ /* 0x000e620008000c00 */
[----:B------:R-:W-:-:S02]  /*4f60*/  ISETP.LT.AND P4, PT, R4, UR5, P5 ;  /* 0x0000000504007c0c */ /* 0x000fc4000af81270 */
[----:B------:R-:W-:Y:S02]  /*4f70*/  ISETP.LT.AND P1, PT, R4, UR5, P6 ;  /* 0x0000000504007c0c */ /* 0x000fe4000b721270 */
[----:B------:R-:W-:-:S04]  /*4f80*/  IADD3 R172, P0, R172, UR6, RZ ;  /* 0x00000006acac7c10 */ /* 0x000fc8000ff1e0ff */
[----:B------:R-:W-:Y:S01]  /*4f90*/  IADD3.X R173, R169, UR7, RZ, P0, !PT ;  /* 0x00000007a9ad7c10 */ /* 0x000fe200087fe4ff */
[----:B------:R-:W-:Y:S01]  /*4fa0*/  UIADD3 UR9, UP0, UR6, 0x100, URZ ;  /* 0x0000010006097890 */ /* 0x000fe2000ff1e03f */
[----:B------:R-:W-:-:S03]  /*4fb0*/  ISETP.LT.AND P0, PT, R28, UR5, P6 ;  /* 0x000000051c007c0c */ /* 0x000fc6000b701270 */
[----:B------:R-:W-:Y:S01]  /*4fc0*/  UIADD3.X UR8, URZ, UR7, URZ, UP0, !UPT ;  /* 0x000000073f087290 */ /* 0x000fe200087fe43f */
[-C--:B--2---:R-:W-:Y:S01]  /*4fd0*/  FFMA R8, R160, R168.reuse, R144 ;  /* 0x000000a8a0087223 */ /* 0x084fe20000000090 */
[-C--:B------:R-:W-:Y:S01]  /*4fe0*/  FFMA R6, R161, R168.reuse, R145 ;  /* 0x000000a8a1067223 */ /* 0x080fe20000000091 */
[-C--:B------:R-:W-:Y:S01]  /*4ff0*/  FFMA R10, R162, R168.reuse, R146 ;  /* 0x000000a8a20a7223 */ /* 0x080fe20000000092 */
[-C--:B------:R-:W-:Y:S01]  /*5000*/  FFMA R4, R163, R168.reuse, R147 ;  /* 0x000000a8a3047223 */ /* 0x080fe20000000093 */
[-C--:B---3--:R-:W-:Y:S01]  /*5010*/  FFMA R156, R156, R168.reuse, R140 ;  /* 0x000000a89c9c7223 */ /* 0x088fe2000000008c */
[-C--:B------:R-:W-:Y:S01]  /*5020*/  FMNMX.NAN R8, R8, R167.reuse, !PT ;  /* 0x000000a708087209 */ /* 0x080fe20007820000 */
[-C--:B------:R-:W-:Y:S01]  /*5030*/  FFMA R18, R157, R168.reuse, R141 ;  /* 0x000000a89d127223 */ /* 0x080fe2000000008d */
[-C--:B------:R-:W-:Y:S01]  /*5040*/  FMNMX.NAN R9, R6, R167.reuse, !PT ;  /* 0x000000a706097209 */ /* 0x080fe20007820000 */
[-C--:B------:R-:W-:Y:S01]  /*5050*/  FFMA R158, R158, R168.reuse, R142 ;  /* 0x000000a89e9e7223 */ /* 0x080fe2000000008e */
[-C--:B------:R-:W-:Y:S01]  /*5060*/  FMNMX.NAN R10, R10, R167.reuse, !PT ;  /* 0x000000a70a0a7209 */ /* 0x080fe20007820000 */
[----:B------:R-:W-:Y:S01]  /*5070*/  FFMA R14, R159, R168, R143 ;  /* 0x000000a89f0e7223 */ /* 0x000fe2000000008f */
[----:B------:R-:W-:-:S02]  /*5080*/  FMNMX.NAN R11, R4, R167, !PT ;  /* 0x000000a7040b7209 */ /* 0x000fc40007820000 */
[-C--:B------:R-:W-:Y:S02]  /*5090*/  FMNMX.NAN R4, R156, R167.reuse, !PT ;  /* 0x000000a79c047209 */ /* 0x080fe40007820000 */
[-C--:B------:R-:W-:Y:S01]  /*50a0*/  FMNMX.NAN R5, R18, R167.reuse, !PT ;  /* 0x000000a712057209 */ /* 0x080fe20007820000 */
[----:B------:R2:W-:Y:S01]  /*50b0*/  @P4 STG.E.128 desc[UR14][R172.64], R8 ;  /* 0x00000008ac004986 */ /* 0x0005e2000c101d0e */
[-C--:B------:R-:W-:Y:S02]  /*50c0*/  FMNMX.NAN R6, R158, R167.reuse, !PT ;  /* 0x000000a79e067209 */ /* 0x080fe40007820000 */
[----:B------:R-:W-:Y:S02]  /*50d0*/  FMNMX.NAN R7, R14, R167, !PT ;  /* 0x000000a70e077209 */ /* 0x000fe40007820000 */
[----:B------:R-:W-:Y:S01]  /*50e0*/  ISETP.LT.AND P4, PT, R28, UR5, P5 ;  /* 0x000000051c007c0c */ /* 0x000fe2000af81270 */
[-C--:B----4-:R-:W-:Y:S01]  /*50f0*/  FFMA R26, R155, R168.reuse, R139 ;  /* 0x000000a89b1a7223 */ /* 0x090fe2000000008b */
[-C--:B------:R-:W-:Y:S01]  /*5100*/  FFMA R152, R152, R168.reuse, R136 ;  /* 0x000000a898987223 */ /* 0x080fe20000000088 */
[-C--:B------:R-:W-:Y:S01]  /*5110*/  FFMA R28, R153, R168.reuse, R137 ;  /* 0x000000a8991c7223 */ /* 0x080fe20000000089 */
[----:B------:R-:W-:Y:S01]  /*5120*/  FFMA R154, R154, R168, R138 ;  /* 0x000000a89a9a7223 */ /* 0x000fe2000000008a */
[----:B--2---:R-:W-:-:S02]  /*5130*/  @P1 IMAD.MOV.U32 R8, RZ, RZ, R172 ;  /* 0x000000ffff081224 */ /* 0x004fc400078e00ac */
[----:B------:R-:W-:-:S05]  /*5140*/  @P1 IMAD.MOV.U32 R9, RZ, RZ, R173 ;  /* 0x000000ffff091224 */ /* 0x000fca00078e00ad */
[----:B------:R2:W-:Y:S01]  /*5150*/  @P1 STG.E.128 desc[UR14][R8.64+0x100], R4 ;  /* 0x0001000408001986 */ /* 0x0005e2000c101d0e */
[----:B------:R-:W-:-:S04]  /*5160*/  IADD3 R22, P1, R12, UR6, RZ ;  /* 0x000000060c167c10 */ /* 0x000fc8000ff3e0ff */
[----:B------:R-:W-:Y:S02]  /*5170*/  IADD3.X R23, R13, UR7, RZ, P1, !PT ;  /* 0x000000070d177c10 */ /* 0x000fe40008ffe4ff */
[----:B------:R-:W-:Y:S01]  /*5180*/  IADD3 R30, P1, R12, UR9, RZ ;  /* 0x000000090c1e7c10 */ /* 0x000fe2000ff3e0ff */
[-C--:B-1----:R-:W-:Y:S01]  /*5190*/  FFMA R148, R148, R168.reuse, R132 ;  /* 0x000000a894947223 */ /* 0x082fe20000000084 */
[-C--:B------:R-:W-:Y:S01]  /*51a0*/  FFMA R18, R149, R168.reuse, R133 ;  /* 0x000000a895127223 */ /* 0x080fe20000000085 */
[----:B------:R-:W-:Y:S01]  /*51b0*/  FFMA R14, R151, R168, R135 ;  /* 0x000000a8970e7223 */ /* 0x000fe20000000087 */
[----:B------:R-:W-:Y:S02]  /*51c0*/  IADD3.X R31, R13, UR8, RZ, P1, !PT ;  /* 0x000000080d1f7c10 */ /* 0x000fe40008ffe4ff */
[----:B------:R-:W-:Y:S01]  /*51d0*/  FMNMX.NAN R11, R26, R167, !PT ;  /* 0x000000a71a0b7209 */ /* 0x000fe20007820000 */
[----:B------:R-:W-:Y:S01]  /*51e0*/  VIADD R12, R166, 0x10 ;  /* 0x00000010a60c7836 */ /* 0x000fe20000000000 */
[----:B------:R-:W-:-:S02]  /*51f0*/  IADD3 R26, P1, R164, R16, RZ ;  /* 0x00000010a41a7210 */ /* 0x000fc40007f3e0ff */
[----:B------:R-:W-:-:S03]  /*5200*/  FMNMX.NAN R10, R154, R167, !PT ;  /* 0x000000a79a0a7209 */ /* 0x000fc60007820000 */
[----:B------:R-:W-:Y:S01]  /*5210*/  IMAD.X R27, R165, 0x1, R17, P1 ;  /* 0x00000001a51b7824 */ /* 0x000fe200008e0611 */
[----:B------:R-:W-:Y:S01]  /*5220*/  ISETP.LT.AND P1, PT, R12, UR5, P2 ;  /* 0x000000050c007c0c */ /* 0x000fe20009721270 */
[----:B--2---:R-:W-:Y:S01]  /*5230*/  FFMA R6, R150, R168, R134 ;  /* 0x000000a896067223 */ /* 0x004fe20000000086 */
[-C--:B------:R-:W-:Y:S02]  /*5240*/  FMNMX.NAN R8, R152, R167.reuse, !PT ;  /* 0x000000a798087209 */ /* 0x080fe40007820000 */
[-C--:B------:R-:W-:Y:S02]  /*5250*/  FMNMX.NAN R9, R28, R167.reuse, !PT ;  /* 0x000000a71c097209 */ /* 0x080fe40007820000 */
[-C--:B------:R-:W-:Y:S02]  /*5260*/  FMNMX.NAN R4, R148, R167.reuse, !PT ;  /* 0x000000a794047209 */ /* 0x080fe40007820000 */
[-C--:B------:R-:W-:Y:S02]  /*5270*/  FMNMX.NAN R5, R18, R167.reuse, !PT ;  /* 0x000000a712057209 */ /* 0x080fe40007820000 */
[----:B------:R-:W-:-:S02]  /*5280*/  FMNMX.NAN R6, R6, R167, !PT ;  /* 0x000000a706067209 */ /* 0x000fc40007820000 */
[----:B------:R-:W-:Y:S01]  /*5290*/  FMNMX.NAN R7, R14, R167, !PT ;  /* 0x000000a70e077209 */ /* 0x000fe20007820000 */
[----:B------:R-:W-:Y:S01]  /*52a0*/  @P4 STG.E.128 desc[UR14][R22.64], R8 ;  /* 0x0000000816004986 */ /* 0x000fe2000c101d0e */
[----:B------:R-:W-:-:S03]  /*52b0*/  ISETP.LT.AND P4, PT, R12, UR5, P3 ;  /* 0x000000050c007c0c */ /* 0x000fc60009f81270 */
[----:B------:R1:W-:Y:S01]  /*52c0*/  @P0 STG.E.128 desc[UR14][R30.64], R4 ;  /* 0x000000041e000986 */ /* 0x0003e2000c101d0e */
[----:B------:R-:W-:Y:S01]  /*52d0*/  IADD3 R14, P0, R21, R16, RZ ;  /* 0x00000010150e7210 */ /* 0x000fe20007f1e0ff */
[----:B------:R-:W-:-:S04]  /*52e0*/  VIADD R28, R166, 0x12 ;  /* 0x00000012a61c7836 */ /* 0x000fc80000000000 */
[----:B------:R-:W-:-:S04]  /*52f0*/  IMAD.X R15, R20, 0x1, R17, P0 ;  /* 0x00000001140f7824 */ /* 0x000fc800000e0611 */
[----:B------:R-:W2:Y:S04]  /*5300*/  @P4 LDG.E.LTC128B.128 R144, desc[UR14][R26.64] ;  /* 0x0000000e1a904981 */ /* 0x000ea8000c1e1d20 */
[----:B------:R-:W3:Y:S01]  /*5310*/  @P1 LDG.E.LTC128B.128 R140, desc[UR14][R14.64] ;  /* 0x0000000e0e8c1981 */ /* 0x000ee2000c1e1d20 */
[----:B------:R-:W-:Y:S02]  /*5320*/  ISETP.LT.AND P1, PT, R28, UR5, P3 ;  /* 0x000000051c007c0c */ /* 0x000fe40009f21270 */
[----:B-1----:R-:W-:-:S05]  /*5330*/  IADD3 R30, P0, R164, R24, RZ ;  /* 0x00000018a41e7210 */ /* 0x002fca0007f1e0ff */
[----:B------:R-:W-:Y:S01]  /*5340*/  IMAD.X R31, R165, 0x1, R25, P0 ;  /* 0x00000001a51f7824 */ /* 0x000fe200000e0619 */
[----:B------:R-:W-:-:S05]  /*5350*/  IADD3 R4, P0, R21, R24, RZ ;  /* 0x0000001815047210 */ /* 0x000fca0007f1e0ff */
[----:B------:R-:W4:Y:S01]  /*5360*/  @P1 LDG.E.LTC128B.128 R136, desc[UR14][R30.64] ;  /* 0x0000000e1e881981 */ /* 0x000f22000c1e1d20 */
[----:B------:R-:W-:Y:S01]  /*5370*/  ISETP.LT.AND P1, PT, R28, UR5, P2 ;  /* 0x000000051c007c0c */ /* 0x000fe20009721270 */
[----:B------:R-:W-:-:S12]  /*5380*/  IMAD.X R5, R20, 0x1, R25, P0 ;  /* 0x0000000114057824 */ /* 0x000fd800000e0619 */
        /* <DEDUP_REMOVED lines=8> */
[----:B------:R1:W-:Y:S04]  /*5410*/  STS.64 [R2+0xc0], R40 ;  /* 0x0000c02802007388 */ /* 0x0003e80000000a00 */
[----:B------:R-:W-:Y:S01]  /*5420*/  STS.64 [R2+0xe0], R36 ;  /* 0x0000e02402007388 */ /* 0x000fe20000000a00 */
[----:B------:R-:W-:Y:S06]  /*5430*/  BAR.SYNC.DEFER_BLOCKING 0x0 ;  /* 0x0000000000007b1d */ /* 0x000fec0000010000 */
[----:B------:R-:W2:Y:S04]  /*5440*/  LDS.128 R8, [R0+UR4] ;  /* 0x0000000400087984 */ /* 0x000ea80008000c00 */
[----:B-1----:R-:W3:Y:S04]  /*5450*/  LDS.128 R4, [R0+UR4+0x100] ;  /* 0x0001000400047984 */ /* 0x002ee80008000c00 */
[----:B------:R-:W4:Y:S01]  /*5460*/  LDS.128 R16, [R0+UR4+0x440] ;  /* 0x0004400400107984 */ /* 0x000f220008000c00 */
[----:B------:R-:W-:-:S02]  /*5470*/  ISETP.LT.AND P4, PT, R12, UR5, P5 ;  /* 0x000000050c007c0c */ /* 0x000fc4000af81270 */
[----:B------:R-:W-:Y:S02]  /*5480*/  ISETP.LT.AND P1, PT, R12, UR5, P6 ;  /* 0x000000050c007c0c */ /* 0x000fe4000b721270 */
[----:B------:R-:W1:Y:S01]  /*5490*/  LDS.128 R12, [R0+UR4+0x540] ;  /* 0x00054004000c7984 */ /* 0x000e620008000c00 */
[----:B------:R-:W-:-:S04]  /*54a0*/  IADD3 R24, P0, R172, UR6, RZ ;  /* 0x00000006ac187c10 */ /* 0x000fc8000ff1e0ff */
[----:B------:R-:W-:Y:S02]  /*54b0*/  IADD3.X R25, R173, UR7, RZ, P0, !PT ;  /* 0x00000007ad197c10 */ /* 0x000fe400087fe4ff */
[----:B------:R-:W-:-:S04]  /*54c0*/  IADD3 R40, P0, R172, UR9, RZ ;  /* 0x00000009ac287c10 */ /* 0x000fc8000ff1e0ff */
[----:B------:R-:W-:Y:S01]  /*54d0*/  IADD3.X R41, R173, UR8, RZ, P0, !PT ;  /* 0x00000008ad297c10 */ /* 0x000fe200087fe4ff */
[----:B------:R-:W-:Y:S02]  /*54e0*/  VIADD R35, R166, 0x1a ;  /* 0x0000001aa6237836 */ /* 0x000fe40000000000 */
[-C--:B--2---:R-:W-:Y:S01]  /*54f0*/  FFMA R8, R8, R168.reuse, R144 ;  /* 0x000000a808087223 */ /* 0x084fe20000000090 */
[-C--:B------:R-:W-:Y:S01]  /*5500*/  FFMA R44, R9, R168.reuse, R145 ;  /* 0x000000a8092c7223 */ /* 0x080fe20000000091 */
[-C--:B------:R-:W-:Y:S01]  /*5510*/  FFMA R10, R10, R168.reuse, R146 ;  /* 0x000000a80a0a7223 */ /* 0x080fe20000000092 */
[-C--:B------:R-:W-:Y:S01]  /*5520*/  FFMA R36, R11, R168.reuse, R147 ;  /* 0x000000a80b247223 */ /* 0x080fe20000000093 */
[-C--:B---3--:R-:W-:Y:S01]  /*5530*/  FFMA R4, R4, R168.reuse, R140 ;  /* 0x000000a804047223 */ /* 0x088fe2000000008c */
[-C--:B------:R-:W-:Y:S01]  /*5540*/  FFMA R34, R5, R168.reuse, R141 ;  /* 0x000000a805227223 */ /* 0x080fe2000000008d */
[-C--:B------:R-:W-:Y:S01]  /*5550*/  FFMA R6, R6, R168.reuse, R142 ;  /* 0x000000a806067223 */ /* 0x080fe2000000008e */
[----:B------:R-:W-:Y:S01]  /*5560*/  FFMA R32, R7, R168, R143 ;  /* 0x000000a807207223 */ /* 0x000fe2000000008f */
[----:B------:R-:W-:-:S02]  /*5570*/  FMNMX.NAN R8, R8, R167, !PT ;  /* 0x000000a708087209 */ /* 0x000fc40007820000 */
[-C--:B------:R-:W-:Y:S02]  /*5580*/  FMNMX.NAN R9, R44, R167.reuse, !PT ;  /* 0x000000a72c097209 */ /* 0x080fe40007820000 */
[-C--:B------:R-:W-:Y:S02]  /*5590*/  FMNMX.NAN R10, R10, R167.reuse, !PT ;  /* 0x000000a70a0a7209 */ /* 0x080fe40007820000 */
[-C--:B------:R-:W-:Y:S02]  /*55a0*/  FMNMX.NAN R11, R36, R167.reuse, !PT ;  /* 0x000000a7240b7209 */ /* 0x080fe40007820000 */
[-C--:B------:R-:W-:Y:S02]  /*55b0*/  FMNMX.NAN R4, R4, R167.reuse, !PT ;  /* 0x000000a704047209 */ /* 0x080fe40007820000 */
[-C--:B------:R-:W-:Y:S02]  /*55c0*/  FMNMX.NAN R5, R34, R167.reuse, !PT ;  /* 0x000000a722057209 */ /* 0x080fe40007820000 */
[----:B------:R-:W-:-:S02]  /*55d0*/  FMNMX.NAN R6, R6, R167, !PT ;  /* 0x000000a706067209 */ /* 0x000fc40007820000 */
[----:B------:R-:W-:Y:S01]  /*55e0*/  FMNMX.NAN R7, R32, R167, !PT ;  /* 0x000000a720077209 */ /* 0x000fe20007820000 */
[----:B------:R2:W-:Y:S04]  /*55f0*/  @P4 STG.E.128 desc[UR14][R24.64], R8 ;  /* 0x0000000818004986 */ /* 0x0005e8000c101d0e */
[----:B------:R3:W-:Y:S01]  /*5600*/  @P1 STG.E.128 desc[UR14][R40.64], R4 ;  /* 0x0000000428001986 */ /* 0x0007e2000c101d0e */
[----:B------:R-:W-:Y:S02]  /*5610*/  ISETP.LT.AND P1, PT, R28, UR5, P5 ;  /* 0x000000051c007c0c */ /* 0x000fe4000af21270 */
[----:B------:R-:W-:Y:S01]  /*5620*/  IADD3 R32, P0, R22, UR6, RZ ;  /* 0x0000000616207c10 */ /* 0x000fe2000ff1e0ff */
[-C--:B----4-:R-:W-:Y:S01]  /*5630*/  FFMA R16, R16, R168.reuse, R136 ;  /* 0x000000a810107223 */ /* 0x090fe20000000088 */
[-C--:B------:R-:W-:Y:S01]  /*5640*/  FFMA R36, R17, R168.reuse, R137 ;  /* 0x000000a811247223 */ /* 0x080fe20000000089 */
[-C--:B------:R-:W-:Y:S01]  /*5650*/  FFMA R18, R18, R168.reuse, R138 ;  /* 0x000000a812127223 */ /* 0x080fe2000000008a */
[----:B------:R-:W-:Y:S01]  /*5660*/  FFMA R34, R19, R168, R139 ;  /* 0x000000a813227223 */ /* 0x000fe2000000008b */
[----:B------:R-:W-:-:S02]  /*5670*/  IADD3.X R33, R23, UR7, RZ, P0, !PT ;  /* 0x0000000717217c10 */ /* 0x000fc400087fe4ff */
[-C--:B------:R-:W-:Y:S02]  /*5680*/  FMNMX.NAN R16, R16, R167.reuse, !PT ;  /* 0x000000a710107209 */ /* 0x080fe40007820000 */
[-C--:B------:R-:W-:Y:S02]  /*5690*/  FMNMX.NAN R17, R36, R167.reuse, !PT ;  /* 0x000000a724117209 */ /* 0x080fe40007820000 */
[-C--:B------:R-:W-:Y:S02]  /*56a0*/  FMNMX.NAN R18, R18, R167.reuse, !PT ;  /* 0x000000a712127209 */ /* 0x080fe40007820000 */
[----:B------:R-:W-:Y:S01]  /*56b0*/  FMNMX.NAN R19, R34, R167, !PT ;  /* 0x000000a722137209 */ /* 0x000fe20007820000 */
[----:B------:R-:W-:Y:S01]  /*56c0*/  VIADD R34, R166, 0x18 ;  /* 0x00000018a6227836 */ /* 0x000fe20000000000 */
[----:B------:R-:W-:-:S03]  /*56d0*/  ISETP.LT.AND P4, PT, R28, UR5, P6 ;  /* 0x000000051c007c0c */ /* 0x000fc6000b781270 */
[----:B------:R-:W-:Y:S01]  /*56e0*/  @P1 STG.E.128 desc[UR14][R32.64], R16 ;  /* 0x0000001020001986 */ /* 0x000fe2000c101d0e */
[----:B------:R-:W-:Y:S02]  /*56f0*/  ISETP.LT.AND P1, PT, R34, UR5, P3 ;  /* 0x0000000522007c0c */ /* 0x000fe40009f21270 */
[----:B--2---:R-:W-:Y:S01]  /*5700*/  IADD3 R8, P0, R22, UR9, RZ ;  /* 0x0000000916087c10 */ /* 0x004fe2000ff1e0ff */
[-C--:B-1----:R-:W-:Y:S01]  /*5710*/  FFMA R10, R15, R168.reuse, R135 ;  /* 0x000000a80f0a7223 */ /* 0x082fe20000000087 */
[-C--:B---3--:R-:W-:Y:S02]  /*5720*/  FFMA R4, R12, R168.reuse, R132 ;  /* 0x000000a80c047223 */ /* 0x088fe40000000084 */
[----:B------:R-:W-:Y:S01]  /*5730*/  IADD3.X R9, R23, UR8, RZ, P0, !PT ;  /* 0x0000000817097c10 */ /* 0x000fe200087fe4ff */
[-C--:B------:R-:W-:Y:S01]  /*5740*/  FFMA R12, R13, R168.reuse, R133 ;  /* 0x000000a80d0c7223 */ /* 0x080fe20000000085 */
[----:B------:R-:W-:Y:S01]  /*5750*/  FFMA R6, R14, R168, R134 ;  /* 0x000000a80e067223 */ /* 0x000fe20000000086 */
[----:B------:R-:W-:-:S02]  /*5760*/  IADD3 R28, P0, R164, R26, RZ ;  /* 0x0000001aa41c7210 */ /* 0x000fc40007f1e0ff */
[-C--:B------:R-:W-:Y:S02]  /*5770*/  FMNMX.NAN R4, R4, R167.reuse, !PT ;  /* 0x000000a704047209 */ /* 0x080fe40007820000 */
[-C--:B------:R-:W-:Y:S01]  /*5780*/  FMNMX.NAN R5, R12, R167.reuse, !PT ;  /* 0x000000a70c057209 */ /* 0x080fe20007820000 */
[----:B------:R-:W-:Y:S01]  /*5790*/  IMAD.X R29, R165, 0x1, R27, P0 ;  /* 0x00000001a51d7824 */ /* 0x000fe200000e061b */
[-C--:B------:R-:W-:Y:S02]  /*57a0*/  FMNMX.NAN R6, R6, R167.reuse, !PT ;  /* 0x000000a706067209 */ /* 0x080fe40007820000 */
[----:B------:R-:W-:Y:S02]  /*57b0*/  FMNMX.NAN R7, R10, R167, !PT ;  /* 0x000000a70a077209 */ /* 0x000fe40007820000 */
[----:B------:R-:W-:-:S03]  /*57c0*/  ISETP.LT.AND P0, PT, R34, UR5, P2 ;  /* 0x0000000522007c0c */ /* 0x000fc60009701270 */
[----:B------:R1:W-:Y:S04]  /*57d0*/  @P4 STG.E.128 desc[UR14][R8.64], R4 ;  /* 0x0000000408004986 */ /* 0x0003e8000c101d0e */
[----:B------:R-:W2:Y:S01]  /*57e0*/  @P1 LDG.E.LTC128B.128 R144, desc[UR14][R28.64] ;  /* 0x0000000e1c901981 */ /* 0x000ea2000c1e1d20 */
[----:B------:R-:W-:-:S05]  /*57f0*/  IADD3 R10, P1, R26, R21, RZ ;  /* 0x000000151a0a7210 */ /* 0x000fca0007f3e0ff */
[----:B------:R-:W-:Y:S01]  /*5800*/  IMAD.X R11, R27, 0x1, R20, P1 ;  /* 0x000000011b0b7824 */ /* 0x000fe200008e0614 */
[----:B------:R-:W-:-:S04]  /*5810*/  ISETP.LT.AND P1, PT, R35, UR5, P3 ;  /* 0x0000000523007c0c */ /* 0x000fc80009f21270 */
[----:B------:R-:W3:Y:S01]  /*5820*/  @P0 LDG.E.LTC128B.128 R140, desc[UR14][R10.64] ;  /* 0x0000000e0a8c0981 */ /* 0x000ee2000c1e1d20 */
[----:B------:R-:W-:-:S05]  /*5830*/  IADD3 R26, P0, R164, R30, RZ ;  /* 0x0000001ea41a7210 */ /* 0x000fca0007f1e0ff */
[----:B------:R-:W-:-:S05]  /*5840*/  IMAD.X R27, R165, 0x1, R31, P0 ;  /* 0x00000001a51b7824 */ /* 0x000fca00000e061f */
[----:B------:R-:W4:Y:S01]  /*5850*/  @P1 LDG.E.LTC128B.128 R136, desc[UR14][R26.64] ;  /* 0x0000000e1a881981 */ /* 0x000f22000c1e1d20 */
[----:B------:R-:W-:Y:S02]  /*5860*/  ISETP.LT.AND P1, PT, R35, UR5, P2 ;  /* 0x0000000523007c0c */ /* 0x000fe40009721270 */
[----:B-1----:R-:W-:-:S05]  /*5870*/  IADD3 R4, P0, R30, R21, RZ ;  /* 0x000000151e047210 */ /* 0x002fca0007f1e0ff */
[----:B------:R-:W-:-:S06]  /*5880*/  IMAD.X R5, R31, 0x1, R20, P0 ;  /* 0x000000011f057824 */ /* 0x000fcc00000e0614 */
        /* <DEDUP_REMOVED lines=11> */
[----:B-1----:R-:W2:Y:S04]  /*5940*/  LDS.128 R4, [R0+UR4] ;  /* 0x0000000400047984 */ /* 0x002ea80008000c00 */
[----:B------:R-:W3:Y:S04]  /*5950*/  LDS.128 R16, [R0+UR4+0x100] ;  /* 0x0001000400107984 */ /* 0x000ee80008000c00 */
[----:B------:R-:W4:Y:S04]  /*5960*/  LDS.128 R12, [R0+UR4+0x440] ;  /* 0x00044004000c7984 */ /* 0x000f280008000c00 */
[----:B------:R-:W1:Y:S01]  /*5970*/  LDS.128 R8, [R0+UR4+0x540] ;  /* 0x0005400400087984 */ /* 0x000e620008000c00 */
[----:B------:R-:W-:-:S02]  /*5980*/  ISETP.LT.AND P0, PT, R34, UR5, P5 ;  /* 0x0000000522007c0c */ /* 0x000fc4000af01270 */
[----:B------:R-:W-:-:S04]  /*5990*/  IADD3 R22, P1, R24, UR6, RZ ;  /* 0x0000000618167c10 */ /* 0x000fc8000ff3e0ff */
[----:B------:R-:W-:Y:S02]  /*59a0*/  IADD3.X R23, R25, UR7, RZ, P1, !PT ;  /* 0x0000000719177c10 */ /* 0x000fe40008ffe4ff */
[----:B------:R-:W-:Y:S01]  /*59b0*/  ISETP.LT.AND P4, PT, R34, UR5, P6 ;  /* 0x0000000522007c0c */ /* 0x000fe2000b781270 */
[-C--:B--2---:R-:W-:Y:S01]  /*59c0*/  FFMA R4, R4, R168.reuse, R144 ;  /* 0x000000a804047223 */ /* 0x084fe20000000090 */
[-C--:B------:R-:W-:Y:S01]  /*59d0*/  FFMA R36, R5, R168.reuse, R145 ;  /* 0x000000a805247223 */ /* 0x080fe20000000091 */
[-C--:B------:R-:W-:Y:S01]  /*59e0*/  FFMA R6, R6, R168.reuse, R146 ;  /* 0x000000a806067223 */ /* 0x080fe20000000092 */
[----:B------:R-:W-:Y:S02]  /*59f0*/  FFMA R30, R7, R168, R147 ;  /* 0x000000a8071e7223 */ /* 0x000fe40000000093 */
[-C--:B------:R-:W-:Y:S02]  /*5a00*/  FMNMX.NAN R4, R4, R167.reuse, !PT ;  /* 0x000000a704047209 */ /* 0x080fe40007820000 */
[----:B------:R-:W-:-:S02]  /*5a10*/  FMNMX.NAN R5, R36, R167, !PT ;  /* 0x000000a724057209 */ /* 0x000fc40007820000 */
[-C--:B------:R-:W-:Y:S02]  /*5a20*/  FMNMX.NAN R6, R6, R167.reuse, !PT ;  /* 0x000000a706067209 */ /* 0x080fe40007820000 */
[----:B------:R-:W-:Y:S01]  /*5a30*/  FMNMX.NAN R7, R30, R167, !PT ;  /* 0x000000a71e077209 */ /* 0x000fe20007820000 */
[----:B---3--:R-:W-:-:S04]  /*5a40*/  FFMA R34, R16, R168, R140 ;  /* 0x000000a810227223 */ /* 0x008fc8000000008c */
[----:B------:R2:W-:Y:S01]  /*5a50*/  @P0 STG.E.128 desc[UR14][R22.64], R4 ;  /* 0x0000000416000986 */ /* 0x0005e2000c101d0e */
[----:B------:R-:W-:Y:S01]  /*5a60*/  IADD3 R36, P0, R24, UR9, RZ ;  /* 0x0000000918247c10 */ /* 0x000fe2000ff1e0ff */
[-C--:B------:R-:W-:Y:S01]  /*5a70*/  FFMA R30, R17, R168.reuse, R141 ;  /* 0x000000a8111e7223 */ /* 0x080fe2000000008d */
[-C--:B------:R-:W-:Y:S01]  /*5a80*/  FFMA R18, R18, R168.reuse, R142 ;  /* 0x000000a812127223 */ /* 0x080fe2000000008e */
[-C--:B------:R-:W-:Y:S01]  /*5a90*/  FFMA R16, R19, R168.reuse, R143 ;  /* 0x000000a813107223 */ /* 0x080fe2000000008f */
[----:B------:R-:W-:Y:S02]  /*5aa0*/  IADD3.X R37, R25, UR8, RZ, P0, !PT ;  /* 0x0000000819257c10 */ /* 0x000fe400087fe4ff */
[----:B------:R-:W-:Y:S02]  /*5ab0*/  IADD3 R24, P1, R32, UR6, RZ ;  /* 0x0000000620187c10 */ /* 0x000fe4000ff3e0ff */
[----:B------:R-:W-:Y:S01]  /*5ac0*/  ISETP.LT.AND P0, PT, R35, UR5, P5 ;  /* 0x0000000523007c0c */ /* 0x000fe2000af01270 */
        /* <DEDUP_REMOVED lines=8> */
[----:B------:R-:W-:Y:S02]  /*5b50*/  FMNMX.NAN R15, R16, R167, !PT ;  /* 0x000000a7100f7209 */ /* 0x000fe40007820000 */
[----:B------:R-:W-:Y:S01]  /*5b60*/  IADD3 R16, P1, R32, UR9, RZ ;  /* 0x0000000920107c10 */ /* 0x000fe2000ff3e0ff */
[----:B------:R-:W-:Y:S02]  /*5b70*/  VIADD R32, R166, 0x20 ;  /* 0x00000020a6207836 */ /* 0x000fe40000000000 */
[----:B------:R-:W-:Y:S01]  /*5b80*/  @P4 STG.E.128 desc[UR14][R36.64], R12 ;  /* 0x0000000c24004986 */ /* 0x000fe2000c101d0e */
[----:B------:R-:W-:-:S02]  /*5b90*/  ISETP.LT.AND P4, PT, R35, UR5, P6 ;  /* 0x0000000523007c0c */ /* 0x000fc4000b781270 */
[----:B------:R-:W-:Y:S02]  /*5ba0*/  IADD3.X R17, R33, UR8, RZ, P1, !PT ;  /* 0x0000000821117c10 */ /* 0x000fe40008ffe4ff */
[-C--:B--2---:R-:W-:Y:S02]  /*5bb0*/  FMNMX.NAN R4, R44, R167.reuse, !PT ;  /* 0x000000a72c047209 */ /* 0x084fe40007820000 */
[-C--:B------:R-:W-:Y:S02]  /*5bc0*/  FMNMX.NAN R5, R42, R167.reuse, !PT ;  /* 0x000000a72a057209 */ /* 0x080fe40007820000 */
[-C--:B------:R-:W-:Y:S02]  /*5bd0*/  FMNMX.NAN R6, R40, R167.reuse, !PT ;  /* 0x000000a728067209 */ /* 0x080fe40007820000 */
[----:B------:R-:W-:Y:S02]  /*5be0*/  FMNMX.NAN R7, R38, R167, !PT ;  /* 0x000000a726077209 */ /* 0x000fe40007820000 */
[----:B------:R-:W-:Y:S01]  /*5bf0*/  ISETP.LT.AND P1, PT, R32, UR5, P3 ;  /* 0x0000000520007c0c */ /* 0x000fe20009f21270 */
[-C--:B-1----:R-:W-:Y:S01]  /*5c00*/  FFMA R8, R8, R168.reuse, R132 ;  /* 0x000000a808087223 */ /* 0x082fe20000000084 */
[-C--:B------:R-:W-:Y:S01]  /*5c10*/  FFMA R34, R9, R168.reuse, R133 ;  /* 0x000000a809227223 */ /* 0x080fe20000000085 */
[----:B------:R1:W-:Y:S01]  /*5c20*/  @P0 STG.E.128 desc[UR14][R24.64], R4 ;  /* 0x0000000418000986 */ /* 0x0003e2000c101d0e */
[-C--:B------:R-:W-:Y:S01]  /*5c30*/  FFMA R10, R10, R168.reuse, R134 ;  /* 0x000000a80a0a7223 */ /* 0x080fe20000000086 */
[----:B------:R-:W-:Y:S01]  /*5c40*/  FFMA R18, R11, R168, R135 ;  /* 0x000000a80b127223 */ /* 0x000fe20000000087 */
[----:B------:R-:W-:-:S02]  /*5c50*/  IADD3 R30, P0, R164, R28, RZ ;  /* 0x0000001ca41e7210 */ /* 0x000fc40007f1e0ff */
[-C--:B------:R-:W-:Y:S02]  /*5c60*/  FMNMX.NAN R8, R8, R167.reuse, !PT ;  /* 0x000000a708087209 */ /* 0x080fe40007820000 */
[-C--:B------:R-:W-:Y:S01]  /*5c70*/  FMNMX.NAN R9, R34, R167.reuse, !PT ;  /* 0x000000a722097209 */ /* 0x080fe20007820000 */
[----:B------:R-:W-:Y:S01]  /*5c80*/  IMAD.X R31, R165, 0x1, R29, P0 ;  /* 0x00000001a51f7824 */ /* 0x000fe200000e061d */
[-C--:B------:R-:W-:Y:S02]  /*5c90*/  FMNMX.NAN R10, R10, R167.reuse, !PT ;  /* 0x000000a70a0a7209 */ /* 0x080fe40007820000 */
[----:B------:R-:W-:-:S05]  /*5ca0*/  FMNMX.NAN R11, R18, R167, !PT ;  /* 0x000000a7120b7209 */ /* 0x000fca0007820000 */
[----:B------:R-:W-:Y:S04]  /*5cb0*/  @P4 STG.E.128 desc[UR14][R16.64], R8 ;  /* 0x0000000810004986 */ /* 0x000fe8000c101d0e */
[----:B------:R-:W2:Y:S01]  /*5cc0*/  @P1 LDG.E.LTC128B.128 R144, desc[UR14][R30.64] ;  /* 0x0000000e1e901981 */ /* 0x000ea2000c1e1d20 */
[----:B------:R-:W-:Y:S02]  /*5cd0*/  ISETP.LT.AND P4, PT, R32, UR5, P2 ;  /* 0x0000000520007c0c */ /* 0x000fe40009781270 */
[----:B------:R-:W-:Y:S02]  /*5ce0*/  IADD3 R34, P1, R164, R26, RZ ;  /* 0x0000001aa4227210 */ /* 0x000fe40007f3e0ff */
[----:B-1----:R-:W-:Y:S01]  /*5cf0*/  IADD3 R6, P0, R28, R21, RZ ;  /* 0x000000151c067210 */ /* 0x002fe20007f1e0ff */
[----:B------:R-:W-:-:S04]  /*5d00*/  VIADD R28, R166, 0x22 ;  /* 0x00000022a61c7836 */ /* 0x000fc80000000000 */
[----:B------:R-:W-:Y:S01]  /*5d10*/  IMAD.X R7, R29, 0x1, R20, P0 ;  /* 0x000000011d077824 */ /* 0x000fe200000e0614 */
[C---:B------:R-:W-:Y:S01]  /*5d20*/  ISETP.LT.AND P0, PT, R28.reuse, UR5, P3 ;  /* 0x000000051c007c0c */ /* 0x040fe20009f01270 */
[----:B------:R-:W-:Y:S01]  /*5d30*/  IMAD.X R35, R165, 0x1, R27, P1 ;  /* 0x00000001a5237824 */ /* 0x000fe200008e061b */
[----:B------:R-:W-:Y:S02]  /*5d40*/  ISETP.LT.AND P1, PT, R28, UR5, P2 ;  /* 0x000000051c007c0c */ /* 0x000fe40009721270 */
[----:B------:R-:W3:Y:S09]  /*5d50*/  @P4 LDG.E.LTC128B.128 R140, desc[UR14][R6.64] ;  /* 0x0000000e068c4981 */ /* 0x000ef2000c1e1d20 */
[----:B------:R-:W4:Y:S01]  /*5d60*/  @P0 LDG.E.LTC128B.128 R136, desc[UR14][R34.64] ;  /* 0x0000000e22880981 */ /* 0x000f22000c1e1d20 */
[----:B------:R-:W-:-:S05]  /*5d70*/  IADD3 R4, P0, R26, R21, RZ ;  /* 0x000000151a047210 */ /* 0x000fca0007f1e0ff */
        /* <DEDUP_REMOVED lines=19> */
[----:B------:R-:W-:Y:S02]  /*5eb0*/  ISETP.LT.AND P4, PT, R32, UR5, P6 ;  /* 0x0000000520007c0c */ /* 0x000fe4000b781270 */
        /* <DEDUP_REMOVED lines=10> */
[----:B------:R-:W-:-:S05]  /*5f60*/  FMNMX.NAN R7, R36, R167, !PT ;  /* 0x000000a724077209 */ /* 0x000fca0007820000 */
[----:B------:R2:W-:Y:S01]  /*5f70*/  @P0 STG.E.128 desc[UR14][R26.64], R4 ;  /* 0x000000041a000986 */ /* 0x0005e2000c101d0e */
[----:B------:R-:W-:-:S04]  /*5f80*/  IADD3 R46, P0, R22, UR9, RZ ;  /* 0x00000009162e7c10 */ /* 0x000fc8000ff1e0ff */
[----:B------:R-:W-:Y:S02]  /*5f90*/  IADD3.X R47, R23, UR8, RZ, P0, !PT ;  /* 0x00000008172f7c10 */ /* 0x000fe400087fe4ff */
[----:B------:R-:W-:Y:S01]  /*5fa0*/  ISETP.LT.AND P0, PT, R28, UR5, P5 ;  /* 0x000000051c007c0c */ /* 0x000fe2000af01270 */
[-C--:B---3--:R-:W-:Y:S01]  /*5fb0*/  FFMA R44, R16, R168.reuse, R140 ;  /* 0x000000a8102c7223 */ /* 0x088fe2000000008c */
[-C--:B------:R-:W-:Y:S01]  /*5fc0*/  FFMA R42, R17, R168.reuse, R141 ;  /* 0x000000a8112a7223 */ /* 0x080fe2000000008d */
[-C--:B------:R-:W-:Y:S01]  /*5fd0*/  FFMA R40, R18, R168.reuse, R142 ;  /* 0x000000a812287223 */ /* 0x080fe2000000008e */
[-C--:B------:R-:W-:Y:S01]  /*5fe0*/  FFMA R38, R19, R168.reuse, R143 ;  /* 0x000000a813267223 */ /* 0x080fe2000000008f */
[-C--:B----4-:R-:W-:Y:S01]  /*5ff0*/  FFMA R36, R12, R168.reuse, R136 ;  /* 0x000000a80c247223 */ /* 0x090fe20000000088 */
[-C--:B------:R-:W-:Y:S01]  /*6000*/  FFMA R22, R13, R168.reuse, R137 ;  /* 0x000000a80d167223 */ /* 0x080fe20000000089 */
[-C--:B------:R-:W-:Y:S01]  /*6010*/  FFMA R18, R14, R168.reuse, R138 ;  /* 0x000000a80e127223 */ /* 0x080fe2000000008a */
[----:B------:R-:W-:Y:S01]  /*6020*/  FFMA R16, R15, R168, R139 ;  /* 0x000000a80f107223 */ /* 0x000fe2000000008b */
[----:B------:R-:W-:-:S02]  /*6030*/  FMNMX.NAN R12, R44, R167, !PT ;  /* 0x000000a72c0c7209 */ /* 0x000fc40007820000 */
[-C--:B------:R-:W-:Y:S02]  /*6040*/  FMNMX.NAN R13, R42, R167.reuse, !PT ;  /* 0x000000a72a0d7209 */ /* 0x080fe40007820000 */
[-C--:B------:R-:W-:Y:S02]  /*6050*/  FMNMX.NAN R14, R40, R167.reuse, !PT ;  /* 0x000000a7280e7209 */ /* 0x080fe40007820000 */
[-C--:B------:R-:W-:Y:S01]  /*6060*/  FMNMX.NAN R15, R38, R167.reuse, !PT ;  /* 0x000000a7260f7209 */ /* 0x080fe20007820000 */
[-C--:B-1----:R-:W-:Y:S01]  /*6070*/  FFMA R8, R8, R168.reuse, R132 ;  /* 0x000000a808087223 */ /* 0x082fe20000000084 */
[----:B------:R-:W-:Y:S01]  /*6080*/  FFMA R10, R10, R168, R134 ;  /* 0x000000a80a0a7223 */ /* 0x000fe20000000086 */
[-C--:B--2---:R-:W-:Y:S02]  /*6090*/  FMNMX.NAN R4, R36, R167.reuse, !PT ;  /* 0x000000a724047209 */ /* 0x084fe40007820000 */
[-C--:B------:R-:W-:Y:S02]  /*60a0*/  FMNMX.NAN R5, R22, R167.reuse, !PT ;  /* 0x000000a716057209 */ /* 0x080fe40007820000 */
[----:B------:R-:W-:-:S02]  /*60b0*/  FMNMX.NAN R6, R18, R167, !PT ;  /* 0x000000a712067209 */ /* 0x000fc40007820000 */
[-C--:B------:R-:W-:Y:S01]  /*60c0*/  FMNMX.NAN R7, R16, R167.reuse, !PT ;  /* 0x000000a710077209 */ /* 0x080fe20007820000 */
[----:B------:R-:W-:Y:S01]  /*60d0*/  @P4 STG.E.128 desc[UR14][R46.64], R12 ;  /* 0x0000000c2e004986 */ /* 0x000fe2000c101d0e */
[-C--:B------:R-:W-:Y:S01]  /*60e0*/  FFMA R18, R9, R168.reuse, R133 ;  /* 0x000000a809127223 */ /* 0x080fe20000000085 */
[----:B------:R-:W-:Y:S02]  /*60f0*/  FFMA R16, R11, R168, R135 ;  /* 0x000000a80b107223 */ /* 0x000fe40000000087 */
[----:B------:R1:W-:Y:S01]  /*6100*/  @P0 STG.E.128 desc[UR14][R32.64], R4 ;  /* 0x0000000420000986 */ /* 0x0003e2000c101d0e */
[----:B------:R-:W-:Y:S01]  /*6110*/  IADD3 R36, P0, R24, UR9, RZ ;  /* 0x0000000918247c10 */ /* 0x000fe2000ff1e0ff */
[----:B------:R-:W-:Y:S01]  /*6120*/  VIADD R22, R166, 0x28 ;  /* 0x00000028a6167836 */ /* 0x000fe20000000000 */
[----:B------:R-:W-:Y:S02]  /*6130*/  FMNMX.NAN R8, R8, R167, !PT ;  /* 0x000000a708087209 */ /* 0x000fe40007820000 */
[----:B------:R-:W-:-:S02]  /*6140*/  IADD3.X R37, R25, UR8, RZ, P0, !PT ;  /* 0x0000000819257c10 */ /* 0x000fc400087fe4ff */
[-C--:B------:R-:W-:Y:S02]  /*6150*/  FMNMX.NAN R9, R18, R167.reuse, !PT ;  /* 0x000000a712097209 */ /* 0x080fe40007820000 */
[-C--:B------:R-:W-:Y:S02]  /*6160*/  FMNMX.NAN R10, R10, R167.reuse, !PT ;  /* 0x000000a70a0a7209 */ /* 0x080fe40007820000 */
[----:B------:R-:W-:Y:S02]  /*6170*/  FMNMX.NAN R11, R16, R167, !PT ;  /* 0x000000a7100b7209 */ /* 0x000fe40007820000 */
[----:B------:R-:W-:Y:S02]  /*6180*/  IADD3 R28, P0, R164, R30, RZ ;  /* 0x0000001ea41c7210 */ /* 0x000fe40007f1e0ff */
[C---:B------:R-:W-:Y:S01]  /*6190*/  ISETP.LT.AND P4, PT, R22.reuse, UR5, P3 ;  /* 0x0000000516007c0c */ /* 0x040fe20009f81270 */
[----:B------:R-:W-:Y:S01]  /*61a0*/  @P1 STG.E.128 desc[UR14][R36.64], R8 ;  /* 0x0000000824001986 */ /* 0x000fe2000c101d0e */
[----:B------:R-:W-:Y:S01]  /*61b0*/  ISETP.LT.AND P1, PT, R22, UR5, P2 ;  /* 0x0000000516007c0c */ /* 0x000fe20009721270 */
[----:B------:R-:W-:-:S10]  /*61c0*/  IMAD.X R29, R165, 0x1, R31, P0 ;  /* 0x00000001a51d7824 */ /* 0x000fd400000e061f */
[----:B------:R-:W2:Y:S01]  /*61d0*/  @P4 LDG.E.LTC128B.128 R144, desc[UR14][R28.64] ;  /* 0x0000000e1c904981 */ /* 0x000ea2000c1e1d20 */
[----:B-1----:R-:W-:Y:S01]  /*61e0*/  IADD3 R6, P0, R30, R21, RZ ;  /* 0x000000151e067210 */ /* 0x002fe20007f1e0ff */
[----:B------:R-:W-:-:S04]  /*61f0*/  VIADD R30, R166, 0x2a ;  /* 0x0000002aa61e7836 */ /* 0x000fc80000000000 */
[----:B------:R-:W-:Y:S01]  /*6200*/  IMAD.X R7, R31, 0x1, R20, P0 ;  /* 0x000000011f077824 */ /* 0x000fe200000e0614 */
[----:B------:R-:W-:Y:S02]  /*6210*/  IADD3 R24, P0, R164, R34, RZ ;  /* 0x00000022a4187210 */ /* 0x000fe40007f1e0ff */
[C---:B------:R-:W-:Y:S02]  /*6220*/  ISETP.LT.AND P4, PT, R30.reuse, UR5, P3 ;  /* 0x000000051e007c0c */ /* 0x040fe40009f81270 */
[----:B------:R-:W3:Y:S01]  /*6230*/  @P1 LDG.E.LTC128B.128 R140, desc[UR14][R6.64] ;  /* 0x0000000e068c1981 */ /* 0x000ee2000c1e1d20 */
[----:B------:R-:W-:Y:S01]  /*6240*/  ISETP.LT.AND P1, PT, R30, UR5, P2 ;  /* 0x000000051e007c0c */ /* 0x000fe20009721270 */
[----:B------:R-:W-:Y:S01]  /*6250*/  IMAD.X R25, R165, 0x1, R35, P0 ;  /* 0x00000001a5197824 */ /* 0x000fe200000e0623 */
[----:B------:R-:W-:-:S05]  /*6260*/  IADD3 R4, P0, R34, R21, RZ ;  /* 0x0000001522047210 */ /* 0x000fca0007f1e0ff */
[----:B------:R-:W-:-:S03]  /*6270*/  IMAD.X R5, R35, 0x1, R20, P0 ;  /* 0x0000000123057824 */ /* 0x000fc600000e0614 */
[----:B------:R-:W4:Y:S04]  /*6280*/  @P4 LDG.E.LTC128B.128 R136, desc[UR14][R24.64] ;  /* 0x0000000e18884981 */ /* 0x000f28000c1e1d20 */
        /* <DEDUP_REMOVED lines=12> */
[----:B-1----:R-:W3:Y:S04]  /*6350*/  LDS.128 R4, [R0+UR4+0x100] ;  /* 0x0001000400047984 */ /* 0x002ee80008000c00 */
[----:B------:R-:W4:Y:S04]  /*6360*/  LDS.128 R16, [R0+UR4+0x440] ;  /* 0x0004400400107984 */ /* 0x000f280008000c00 */
[----:B------:R-:W1:Y:S01]  /*6370*/  LDS.128 R12, [R0+UR4+0x540] ;  /* 0x00054004000c7984 */ /* 0x000e620008000c00 */
[----:B------:R-:W-:-:S02]  /*6380*/  ISETP.LT.AND P4, PT, R22, UR5, P5 ;  /* 0x0000000516007c0c */ /* 0x000fc4000af81270 */
[----:B------:R-:W-:Y:S02]  /*6390*/  ISETP.LT.AND P0, PT, R22, UR5, P6 ;  /* 0x0000000516007c0c */ /* 0x000fe4000b701270 */
[----:B------:R-:W-:-:S04]  /*63a0*/  IADD3 R22, P1, R26, UR6, RZ ;  /* 0x000000061a167c10 */ /* 0x000fc8000ff3e0ff */
[----:B------:R-:W-:Y:S02]  /*63b0*/  IADD3.X R23, R27, UR7, RZ, P1, !PT ;  /* 0x000000071b177c10 */ /* 0x000fe40008ffe4ff */
        /* <DEDUP_REMOVED lines=10> */
[-C--:B------:R-:W-:Y:S01]  /*6460*/  FMNMX.NAN R11, R36, R167.reuse, !PT ;  /* 0x000000a7240b7209 */ /* 0x080fe20007820000 */
[-C--:B---3--:R-:W-:Y:S01]  /*6470*/  FFMA R4, R4, R168.reuse, R140 ;  /* 0x000000a804047223 */ /* 0x088fe2000000008c */
[-C--:B------:R-:W-:Y:S01]  /*6480*/  FFMA R34, R5, R168.reuse, R141 ;  /* 0x000000a805227223 */ /* 0x080fe2000000008d */
[-C--:B------:R-:W-:Y:S01]  /*6490*/  FFMA R6, R6, R168.reuse, R142 ;  /* 0x000000a806067223 */ /* 0x080fe2000000008e */
[----:B------:R-:W-:Y:S02]  /*64a0*/  FFMA R26, R7, R168, R143 ;  /* 0x000000a8071a7223 */ /* 0x000fe4000000008f */
[-C--:B------:R-:W-:Y:S02]  /*64b0*/  FMNMX.NAN R4, R4, R167.reuse, !PT ;  /* 0x000000a704047209 */ /* 0x080fe40007820000 */
[----:B------:R-:W-:-:S02]  /*64c0*/  FMNMX.NAN R5, R34, R167, !PT ;  /* 0x000000a722057209 */ /* 0x000fc40007820000 */
[-C--:B------:R-:W-:Y:S02]  /*64d0*/  FMNMX.NAN R6, R6, R167.reuse, !PT ;  /* 0x000000a706067209 */ /* 0x080fe40007820000 */
[----:B------:R-:W-:Y:S01]  /*64e0*/  FMNMX.NAN R7, R26, R167, !PT ;  /* 0x000000a71a077209 */ /* 0x000fe20007820000 */
[----:B------:R2:W-:Y:S01]  /*64f0*/  @P4 STG.E.128 desc[UR14][R22.64], R8 ;  /* 0x0000000816004986 */ /* 0x0005e2000c101d0e */
[----:B------:R-:W-:-:S03]  /*6500*/  ISETP.LT.AND P4, PT, R30, UR5, P5 ;  /* 0x000000051e007c0c */ /* 0x000fc6000af81270 */
[----:B------:R3:W-:Y:S01]  /*6510*/  @P0 STG.E.128 desc[UR14][R40.64], R4 ;  /* 0x0000000428000986 */ /* 0x0007e2000c101d0e */
[----:B------:R-:W-:Y:S01]  /*6520*/  IADD3 R26, P0, R32, UR6, RZ ;  /* 0x00000006201a7c10 */ /* 0x000fe2000ff1e0ff */
[-C--:B----4-:R-:W-:Y:S01]  /*6530*/  FFMA R42, R16, R168.reuse, R136 ;  /* 0x000000a8102a7223 */ /* 0x090fe20000000088 */
[-C--:B------:R-:W-:Y:S01]  /*6540*/  FFMA R38, R17, R168.reuse, R137 ;  /* 0x000000a811267223 */ /* 0x080fe20000000089 */
[-C--:B------:R-:W-:Y:S01]  /*6550*/  FFMA R36, R18, R168.reuse, R138 ;  /* 0x000000a812247223 */ /* 0x080fe2000000008a */
[-C--:B------:R-:W-:Y:S01]  /*6560*/  FFMA R34, R19, R168.reuse, R139 ;  /* 0x000000a813227223 */ /* 0x080fe2000000008b */
[-C--:B-1----:R-:W-:Y:S01]  /*6570*/  FFMA R16, R14, R168.reuse, R134 ;  /* 0x000000a80e107223 */ /* 0x082fe20000000086 */
[----:B------:R-:W-:Y:S01]  /*6580*/  IADD3.X R27, R33, UR7, RZ, P0, !PT ;  /* 0x00000007211b7c10 */ /* 0x000fe200087fe4ff */
[-C--:B------:R-:W-:Y:S01]  /*6590*/  FFMA R30, R12, R168.reuse, R132 ;  /* 0x000000a80c1e7223 */ /* 0x080fe20000000084 */
[-C--:B------:R-:W-:Y:S01]  /*65a0*/  FFMA R18, R13, R168.reuse, R133 ;  /* 0x000000a80d127223 */ /* 0x080fe20000000085 */
[----:B------:R-:W-:Y:S01]  /*65b0*/  FFMA R14, R15, R168, R135 ;  /* 0x000000a80f0e7223 */ /* 0x000fe20000000087 */
[----:B------:R-:W-:Y:S01]  /*65c0*/  IADD3 R32, P0, R32, UR9, RZ ;  /* 0x0000000920207c10 */ /* 0x000fe2000ff1e0ff */
[----:B------:R-:W-:-:S03]  /*65d0*/  VIADD R12, R166, 0x30 ;  /* 0x00000030a60c7836 */ /* 0x000fc60000000000 */
[----:B------:R-:W-:Y:S02]  /*65e0*/  IADD3.X R33, R33, UR8, RZ, P0, !PT ;  /* 0x0000000821217c10 */ /* 0x000fe400087fe4ff */
[-C--:B--2---:R-:W-:Y:S02]  /*65f0*/  FMNMX.NAN R8, R42, R167.reuse, !PT ;  /* 0x000000a72a087209 */ /* 0x084fe40007820000 */
[-C--:B------:R-:W-:Y:S02]  /*6600*/  FMNMX.NAN R9, R38, R167.reuse, !PT ;  /* 0x000000a726097209 */ /* 0x080fe40007820000 */
[-C--:B------:R-:W-:Y:S02]  /*6610*/  FMNMX.NAN R10, R36, R167.reuse, !PT ;  /* 0x000000a7240a7209 */ /* 0x080fe40007820000 */
[-C--:B------:R-:W-:Y:S02]  /*6620*/  FMNMX.NAN R11, R34, R167.reuse, !PT ;  /* 0x000000a7220b7209 */ /* 0x080fe40007820000 */
[----:B---3--:R-:W-:-:S02]  /*6630*/  FMNMX.NAN R4, R30, R167, !PT ;  /* 0x000000a71e047209 */ /* 0x008fc40007820000 */
[-C--:B------:R-:W-:Y:S02]  /*6640*/  FMNMX.NAN R5, R18, R167.reuse, !PT ;  /* 0x000000a712057209 */ /* 0x080fe40007820000 */
[-C--:B------:R-:W-:Y:S02]  /*6650*/  FMNMX.NAN R6, R16, R167.reuse, !PT ;  /* 0x000000a710067209 */ /* 0x080fe40007820000 */
[----:B------:R-:W-:Y:S01]  /*6660*/  FMNMX.NAN R7, R14, R167, !PT ;  /* 0x000000a70e077209 */ /* 0x000fe20007820000 */
[----:B------:R-:W-:Y:S01]  /*6670*/  @P4 STG.E.128 desc[UR14][R26.64], R8 ;  /* 0x000000081a004986 */ /* 0x000fe2000c101d0e */
[----:B------:R-:W-:-:S03]  /*6680*/  IADD3 R30, P0, R164, R28, RZ ;  /* 0x0000001ca41e7210 */ /* 0x000fc60007f1e0ff */
[----:B------:R1:W-:Y:S01]  /*6690*/  @P1 STG.E.128 desc[UR14][R32.64], R4 ;  /* 0x0000000420001986 */ /* 0x0003e2000c101d0e */
[C---:B------:R-:W-:Y:S01]  /*66a0*/  ISETP.LT.AND P1, PT, R12.reuse, UR5, P2 ;  /* 0x000000050c007c0c */ /* 0x040fe20009721270 */
[----:B------:R-:W-:Y:S01]  /*66b0*/  IMAD.X R31, R165, 0x1, R29, P0 ;  /* 0x00000001a51f7824 */ /* 0x000fe200000e061d */
[----:B------:R-:W-:Y:S02]  /*66c0*/  ISETP.LT.AND P4, PT, R12, UR5, P3 ;  /* 0x000000050c007c0c */ /* 0x000fe40009f81270 */
[----:B------:R-:W-:Y:S01]  /*66d0*/  IADD3 R14, P0, R28, R21, RZ ;  /* 0x000000151c0e7210 */ /* 0x000fe20007f1e0ff */
[----:B------:R-:W-:-:S04]  /*66e0*/  VIADD R28, R166, 0x32 ;  /* 0x00000032a61c7836 */ /* 0x000fc80000000000 */
[----:B------:R-:W-:-:S05]  /*66f0*/  IMAD.X R15, R29, 0x1, R20, P0 ;  /* 0x000000011d0f7824 */ /* 0x000fca00000e0614 */
[----:B------:R-:W2:Y:S01]  /*6700*/  @P1 LDG.E.LTC128B.128 R140, desc[UR14][R14.64] ;  /* 0x0000000e0e8c1981 */ /* 0x000ea2000c1e1d20 */
[----:B------:R-:W-:-:S03]  /*6710*/  ISETP.LT.AND P1, PT, R28, UR5, P3 ;  /* 0x000000051c007c0c */ /* 0x000fc60009f21270 */
[----:B------:R-:W3:Y:S01]  /*6720*/  @P4 LDG.E.LTC128B.128 R144, desc[UR14][R30.64] ;  /* 0x0000000e1e904981 */ /* 0x000ee2000c1e1d20 */
[----:B-1----:R-:W-:-:S05]  /*6730*/  IADD3 R32, P0, R164, R24, RZ ;  /* 0x00000018a4207210 */ /* 0x002fca0007f1e0ff */
[----:B------:R-:W-:Y:S01]  /*6740*/  IMAD.X R33, R165, 0x1, R25, P0 ;  /* 0x00000001a5217824 */ /* 0x000fe200000e0619 */
[----:B------:R-:W-:-:S04]  /*6750*/  IADD3 R4, P0, R24, R21, RZ ;  /* 0x0000001518047210 */ /* 0x000fc80007f1e0ff */
        /* <DEDUP_REMOVED lines=14> */
[----:B------:R-:W-:Y:S04]  /*6840*/  LDS.128 R8, [R0+UR4] ;  /* 0x0000000400087984 */ /* 0x000fe80008000c00 */
[----:B-1----:R-:W2:Y:S04]  /*6850*/  LDS.128 R4, [R0+UR4+0x100] ;  /* 0x0001000400047984 */ /* 0x002ea80008000c00 */
        /* <DEDUP_REMOVED lines=16> */
[-C--:B------:R-:W-:Y:S02]  /*6960*/  FMNMX.NAN R4, R4, R167.reuse, !PT ;  /* 0x000000a704047209 */ /* 0x080fe40007820000 */
[----:B------:R-:W-:-:S02]  /*6970*/  FMNMX.NAN R8, R8, R167, !PT ;  /* 0x000000a708087209 */ /* 0x000fc40007820000 */
[-C--:B------:R-:W-:Y:S02]  /*6980*/  FMNMX.NAN R9, R38, R167.reuse, !PT ;  /* 0x000000a726097209 */ /* 0x080fe40007820000 */
[-C--:B------:R-:W-:Y:S02]  /*6990*/  FMNMX.NAN R10, R10, R167.reuse, !PT ;  /* 0x000000a70a0a7209 */ /* 0x080fe40007820000 */
[-C--:B------:R-:W-:Y:S02]  /*69a0*/  FMNMX.NAN R11, R36, R167.reuse, !PT ;  /* 0x000000a7240b7209 */ /* 0x080fe40007820000 */
[-C--:B------:R-:W-:Y:S02]  /*69b0*/  FMNMX.NAN R5, R34, R167.reuse, !PT ;  /* 0x000000a722057209 */ /* 0x080fe40007820000 */
[-C--:B------:R-:W-:Y:S02]  /*69c0*/  FMNMX.NAN R6, R6, R167.reuse, !PT ;  /* 0x000000a706067209 */ /* 0x080fe40007820000 */
[----:B------:R-:W-:Y:S01]  /*69d0*/  FMNMX.NAN R7, R22, R167, !PT ;  /* 0x000000a716077209 */ /* 0x000fe20007820000 */
[----:B------:R2:W-:Y:S04]  /*69e0*/  @P4 STG.E.128 desc[UR14][R24.64], R8 ;  /* 0x0000000818004986 */ /* 0x0005e8000c101d0e */
[----:B------:R3:W-:Y:S01]  /*69f0*/  @P1 STG.E.128 desc[UR14][R40.64], R4 ;  /* 0x0000000428001986 */ /* 0x0007e2000c101d0e */
[----:B------:R-:W-:Y:S01]  /*6a00*/  ISETP.LT.AND P1, PT, R28, UR5, P5 ;  /* 0x000000051c007c0c */ /* 0x000fe2000af21270 */
[-C--:B----4-:R-:W-:Y:S01]  /*6a10*/  FFMA R16, R16, R168.reuse, R136 ;  /* 0x000000a810107223 */ /* 0x090fe20000000088 */
[-C--:B------:R-:W-:Y:S01]  /*6a20*/  FFMA R36, R17, R168.reuse, R137 ;  /* 0x000000a811247223 */ /* 0x080fe20000000089 */
[-C--:B------:R-:W-:Y:S01]  /*6a30*/  FFMA R18, R18, R168.reuse, R138 ;  /* 0x000000a812127223 */ /* 0x080fe2000000008a */
[----:B------:R-:W-:Y:S01]  /*6a40*/  FFMA R22, R19, R168, R139 ;  /* 0x000000a813167223 */ /* 0x000fe2000000008b */
[----:B------:R-:W-:-:S02]  /*6a50*/  IADD3 R34, P0, R26, UR6, RZ ;  /* 0x000000061a227c10 */ /* 0x000fc4000ff1e0ff */
[-C--:B------:R-:W-:Y:S02]  /*6a60*/  FMNMX.NAN R16, R16, R167.reuse, !PT ;  /* 0x000000a710107209 */ /* 0x080fe40007820000 */
[----:B------:R-:W-:Y:S02]  /*6a70*/  IADD3.X R35, R27, UR7, RZ, P0, !PT ;  /* 0x000000071b237c10 */ /* 0x000fe400087fe4ff */
        /* <DEDUP_REMOVED lines=22> */
[----:B------:R-:W-:Y:S01]  /*6be0*/  IADD3 R10, P0, R30, R21, RZ ;  /* 0x000000151e0a7210 */ /* 0x000fe20007f1e0ff */
[----:B------:R-:W-:-:S04]  /*6bf0*/  VIADD R166, R166, 0x3a ;  /* 0x0000003aa6a67836 */ /* 0x000fc80000000000 */
[----:B------:R-:W-:Y:S01]  /*6c00*/  IMAD.X R11, R31, 0x1, R20, P0 ;  /* 0x000000011f0b7824 */ /* 0x000fe200000e0614 */
[C---:B------:R-:W-:Y:S02]  /*6c10*/  ISETP.LT.AND P3, PT, R166.reuse, UR5, P3 ;  /* 0x00000005a6007c0c */ /* 0x040fe40009f61270 */
[----:B------:R-:W-:-:S03]  /*6c20*/  ISETP.LT.AND P2, PT, R166, UR5, P2 ;  /* 0x00000005a6007c0c */ /* 0x000fc60009741270 */
[----:B------:R-:W3:Y:S01]  /*6c30*/  @P4 LDG.E.LTC128B.128 R140, desc[UR14][R10.64] ;  /* 0x0000000e0a8c4981 */ /* 0x000ee2000c1e1d20 */
[----:B------:R-:W-:Y:S02]  /*6c40*/  IADD3 R164, P1, R164, R32, RZ ;  /* 0x00000020a4a47210 */ /* 0x000fe40007f3e0ff */
[----:B------:R-:W-:-:S03]  /*6c50*/  IADD3 R12, P0, R32, R21, RZ ;  /* 0x00000015200c7210 */ /* 0x000fc60007f1e0ff */
[----:B------:R-:W-:Y:S02]  /*6c60*/  IMAD.X R165, R165, 0x1, R33, P1 ;  /* 0x00000001a5a57824 */ /* 0x000fe400008e0621 */
        /* <DEDUP_REMOVED lines=14> */
[----:B------:R-:W3:Y:S01]  /*6d50*/  LDS.128 R8, [R0+UR4+0x100] ;  /* 0x0001000400087984 */ /* 0x000ee20008000c00 */
[----:B------:R-:W-:-:S03]  /*6d60*/  ISETP.LT.AND P1, PT, R22, UR5, P5 ;  /* 0x0000000516007c0c */ /* 0x000fc6000af21270 */
[----:B------:R-:W4:Y:S04]  /*6d70*/  LDS.128 R4, [R0+UR4+0x440] ;  /* 0x0004400400047984 */ /* 0x000f280008000c00 */
[----:B------:R1:W4:Y:S01]  /*6d80*/  LDS.128 R16, [R0+UR4+0x540] ;  /* 0x0005400400107984 */ /* 0x0003220008000c00 */
[----:B------:R-:W-:-:S04]  /*6d90*/  IADD3 R20, P0, R24, UR6, RZ ;  /* 0x0000000618147c10 */ /* 0x000fc8000ff1e0ff */
[----:B------:R-:W-:Y:S02]  /*6da0*/  IADD3.X R21, R25, UR7, RZ, P0, !PT ;  /* 0x0000000719157c10 */ /* 0x000fe400087fe4ff */
[----:B------:R-:W-:Y:S02]  /*6db0*/  ISETP.LT.AND P0, PT, R22, UR5, P6 ;  /* 0x0000000516007c0c */ /* 0x000fe4000b701270 */
[C---:B------:R-:W-:Y:S02]  /*6dc0*/  ISETP.LT.AND P5, PT, R166.reuse, UR5, P5 ;  /* 0x00000005a6007c0c */ /* 0x040fe4000afa1270 */
[----:B------:R-:W-:Y:S01]  /*6dd0*/  ISETP.LT.AND P6, PT, R166, UR5, P6 ;  /* 0x00000005a6007c0c */ /* 0x000fe2000b7c1270 */
[-C--:B--2---:R-:W-:Y:S01]  /*6de0*/  FFMA R12, R12, R168.reuse, R144 ;  /* 0x000000a80c0c7223 */ /* 0x084fe20000000090 */
[-C--:B------:R-:W-:Y:S01]  /*6df0*/  FFMA R26, R13, R168.reuse, R145 ;  /* 0x000000a80d1a7223 */ /* 0x080fe20000000091 */
[-C--:B------:R-:W-:Y:S01]  /*6e00*/  FFMA R14, R14, R168.reuse, R146 ;  /* 0x000000a80e0e7223 */ /* 0x080fe20000000092 */
[----:B------:R-:W-:-:S02]  /*6e10*/  FFMA R2, R15, R168, R147 ;  /* 0x000000a80f027223 */ /* 0x000fc40000000093 */
[-C--:B------:R-:W-:Y:S02]  /*6e20*/  FMNMX.NAN R12, R12, R167.reuse, !PT ;  /* 0x000000a70c0c7209 */ /* 0x080fe40007820000 */
[-C--:B------:R-:W-:Y:S02]  /*6e30*/  FMNMX.NAN R13, R26, R167.reuse, !PT ;  /* 0x000000a71a0d7209 */ /* 0x080fe40007820000 */
[-C--:B------:R-:W-:Y:S02]  /*6e40*/  FMNMX.NAN R14, R14, R167.reuse, !PT ;  /* 0x000000a70e0e7209 */ /* 0x080fe40007820000 */
[----:B------:R-:W-:-:S05]  /*6e50*/  FMNMX.NAN R15, R2, R167, !PT ;  /* 0x000000a7020f7209 */ /* 0x000fca0007820000 */
[----:B------:R2:W-:Y:S01]  /*6e60*/  @P1 STG.E.128 desc[UR14][R20.64], R12 ;  /* 0x0000000c14001986 */ /* 0x0005e2000c101d0e */
[-C--:B---3--:R-:W-:Y:S01]  /*6e70*/  FFMA R8, R8, R168.reuse, R140 ;  /* 0x000000a808087223 */ /* 0x088fe2000000008c */
[-C--:B-1----:R-:W-:Y:S01]  /*6e80*/  FFMA R0, R9, R168.reuse, R141 ;  /* 0x000000a809007223 */ /* 0x082fe2000000008d */
[-C--:B------:R-:W-:Y:S01]  /*6e90*/  FFMA R10, R10, R168.reuse, R142 ;  /* 0x000000a80a0a7223 */ /* 0x080fe2000000008e */
[----:B------:R-:W-:Y:S02]  /*6ea0*/  FFMA R2, R11, R168, R143 ;  /* 0x000000a80b027223 */ /* 0x000fe4000000008f */
[-C--:B------:R-:W-:Y:S02]  /*6eb0*/  FMNMX.NAN R8, R8, R167.reuse, !PT ;  /* 0x000000a708087209 */ /* 0x080fe40007820000 */
[-C--:B------:R-:W-:Y:S02]  /*6ec0*/  FMNMX.NAN R9, R0, R167.reuse, !PT ;  /* 0x000000a700097209 */ /* 0x080fe40007820000 */
[----:B------:R-:W-:-:S02]  /*6ed0*/  FMNMX.NAN R10, R10, R167, !PT ;  /* 0x000000a70a0a7209 */ /* 0x000fc40007820000 */
[----:B------:R-:W-:Y:S01]  /*6ee0*/  FMNMX.NAN R11, R2, R167, !PT ;  /* 0x000000a7020b7209 */ /* 0x000fe20007820000 */
[----:B--2---:R-:W1:Y:S01]  /*6ef0*/  LDC R14, c[0x0][0x3c0] ;  /* 0x0000f000ff0e7b82 */ /* 0x004e620000000800 */
[----:B------:R-:W-:-:S04]  /*6f00*/  IADD3 R20, P2, R24, UR9, RZ ;  /* 0x0000000918147c10 */ /* 0x000fc8000ff5e0ff */
[----:B------:R-:W-:Y:S02]  /*6f10*/  IADD3.X R21, R25, UR8, RZ, P2, !PT ;  /* 0x0000000819157c10 */ /* 0x000fe400097fe4ff */
[----:B------:R-:W-:Y:S01]  /*6f20*/  IADD3 R12, P1, R34, UR6, RZ ;  /* 0x00000006220c7c10 */ /* 0x000fe2000ff3e0ff */
[-C--:B----4-:R-:W-:Y:S02]  /*6f30*/  FFMA R4, R4, R168.reuse, R136 ;  /* 0x000000a804047223 */ /* 0x090fe40000000088 */
[----:B------:R2:W-:Y:S01]  /*6f40*/  @P0 STG.E.128 desc[UR14][R20.64], R8 ;  /* 0x0000000814000986 */ /* 0x0005e2000c101d0e */
[-C--:B------:R-:W-:Y:S01]  /*6f50*/  FFMA R22, R5, R168.reuse, R137 ;  /* 0x000000a805167223 */ /* 0x080fe20000000089 */
[-C--:B------:R-:W-:Y:S01]  /*6f60*/  FFMA R6, R6, R168.reuse, R138 ;  /* 0x000000a806067223 */ /* 0x080fe2000000008a */
[-C--:B------:R-:W-:Y:S01]  /*6f70*/  FFMA R26, R7, R168.reuse, R139 ;  /* 0x000000a8071a7223 */ /* 0x080fe2000000008b */
[-C--:B------:R-:W-:Y:S01]  /*6f80*/  FFMA R16, R16, R168.reuse, R132 ;  /* 0x000000a810107223 */ /* 0x080fe20000000084 */
[-C--:B------:R-:W-:Y:S01]  /*6f90*/  FFMA R28, R17, R168.reuse, R133 ;  /* 0x000000a8111c7223 */ /* 0x080fe20000000085 */
[-C--:B------:R-:W-:Y:S01]  /*6fa0*/  FFMA R18, R18, R168.reuse, R134 ;  /* 0x000000a812127223 */ /* 0x080fe20000000086 */
[----:B------:R-:W-:Y:S01]  /*6fb0*/  FFMA R168, R19, R168, R135 ;  /* 0x000000a813a87223 */ /* 0x000fe20000000087 */
[----:B------:R-:W-:-:S02]  /*6fc0*/  IADD3.X R13, R35, UR7, RZ, P1, !PT ;  /* 0x00000007230d7c10 */ /* 0x000fc40008ffe4ff */
[----:B------:R-:W-:Y:S02]  /*6fd0*/  IADD3 R24, P1, R34, UR9, RZ ;  /* 0x0000000922187c10 */ /* 0x000fe4000ff3e0ff */
[----:B-1----:R-:W-:Y:S02]  /*6fe0*/  ISETP.NE.AND P0, PT, R14, 0x1, PT ;  /* 0x000000010e00780c */ /* 0x002fe40003f05270 */
[-C--:B------:R-:W-:Y:S02]  /*6ff0*/  FMNMX.NAN R4, R4, R167.reuse, !PT ;  /* 0x000000a704047209 */ /* 0x080fe40007820000 */
[-C--:B------:R-:W-:Y:S02]  /*7000*/  FMNMX.NAN R5, R22, R167.reuse, !PT ;  /* 0x000000a716057209 */ /* 0x080fe40007820000 */
[-C--:B------:R-:W-:Y:S02]  /*7010*/  FMNMX.NAN R6, R6, R167.reuse, !PT ;  /* 0x000000a706067209 */ /* 0x080fe40007820000 */
[----:B------:R-:W-:-:S02]  /*7020*/  FMNMX.NAN R7, R26, R167, !PT ;  /* 0x000000a71a077209 */ /* 0x000fc40007820000 */
[-C--:B------:R-:W-:Y:S02]  /*7030*/  FMNMX.NAN R164, R16, R167.reuse, !PT ;  /* 0x000000a710a47209 */ /* 0x080fe40007820000 */
[-C--:B------:R-:W-:Y:S02]  /*7040*/  FMNMX.NAN R165, R28, R167.reuse, !PT ;  /* 0x000000a71ca57209 */ /* 0x080fe40007820000 */
[-C--:B------:R-:W-:Y:S02]  /*7050*/  FMNMX.NAN R166, R18, R167.reuse, !PT ;  /* 0x000000a712a67209 */ /* 0x080fe40007820000 */
[----:B------:R-:W-:Y:S02]  /*7060*/  FMNMX.NAN R167, R168, R167, !PT ;  /* 0x000000a7a8a77209 */ /* 0x000fe40007820000 */
[----:B------:R-:W-:Y:S01]  /*7070*/  IADD3.X R25, R35, UR8, RZ, P1, !PT ;  /* 0x0000000823197c10 */ /* 0x000fe20008ffe4ff */
[----:B------:R2:W-:Y:S04]  /*7080*/  @P5 STG.E.128 desc[UR14][R12.64], R4 ;  /* 0x000000040c005986 */ /* 0x0005e8000c101d0e */
[----:B------:R2:W-:Y:S01]  /*7090*/  @P6 STG.E.128 desc[UR14][R24.64], R164 ;  /* 0x000000a418006986 */ /* 0x0005e2000c101d0e */
[----:B------:R-:W-:Y:S05]  /*70a0*/  @P0 EXIT ;  /* 0x000000000000094d */ /* 0x000fea0003800000 */
[----:B------:R-:W1:Y:S02]  /*70b0*/  LDC R0, c[0x0][0x260] ;  /* 0x00009800ff007b82 */ /* 0x000e640000000800 */
[----:B-1----:R-:W-:-:S13]  /*70c0*/  ISETP.GE.AND P0, PT, R0, 0x2, PT ;  /* 0x000000020000780c */ /* 0x002fda0003f06270 */
[----:B------:R-:W-:Y:S05]  /*70d0*/  @!P0 EXIT ;  /* 0x000000000000894d */ /* 0x000fea0003800000 */
[----:B------:R-:W-:Y:S01]  /*70e0*/  BAR.SYNC.DEFER_BLOCKING 0x0 ;  /* 0x0000000000007b1d */ /* 0x000fe20000010000 */
[----:B------:R-:W-:-:S13]  /*70f0*/  ISETP.GT.AND P0, PT, R196, RZ, PT ;  /* 0x000000ffc400720c */ /* 0x000fda0003f04270 */
[----:B------:R-:W-:Y:S05]  /*7100*/  @P0 EXIT ;  /* 0x000000000000094d */ /* 0x000fea0003800000 */
[----:B------:R-:W-:-:S05]  /*7110*/  VIADD R3, R3, 0x1 ;  /* 0x0000000103037836 */ /* 0x000fca0000000000 */
[----:B------:R-:W-:-:S04]  /*7120*/  ISETP.NE.AND P0, PT, R3, R0, PT ;  /* 0x000000000300720c */ /* 0x000fc80003f05270 */
[----:B------:R-:W-:Y:S01]  /*7130*/  SEL R3, R3, RZ, P0 ;  /* 0x000000ff03037207 */ /* 0x000fe20000000000 */
[----:B------:R-:W-:Y:S01]  /*7140*/  @!PT LDS RZ, [RZ] ;  /* 0x00000000fffff984 */ /* 0x000fe20000000800 */
[----:B------:R-:W-:Y:S01]  /*7150*/  @!PT LDS RZ, [RZ] ;  /* 0x00000000fffff984 */ /* 0x000fe20000000800 */
[----:B------:R-:W-:Y:S01]  /*7160*/  @!PT LDS RZ, [RZ] ;  /* 0x00000000fffff984 */ /* 0x000fe20000000800 */
[----:B------:R-:W-:Y:S01]  /*7170*/  @!PT LDS RZ, [RZ] ;  /* 0x00000000fffff984 */ /* 0x000fe20000000800 */
[----:B------:R-:W-:Y:S06]  /*7180*/  MEMBAR.ALL.GPU ;  /* 0x0000000000007992 */ /* 0x000fec000000a000 */
[----:B------:R-:W-:-:S00]  /*7190*/  ERRBAR ;  /* 0x00000000000079ab */ /* 0x000fc00000000000 */
[----:B------:R-:W-:Y:S06]  /*71a0*/  CGAERRBAR ;  /* 0x00000000000075ab */ /* 0x000fec0000000000 */
[----:B------:R-:W-:Y:S01]  /*71b0*/  STG.E.STRONG.GPU desc[UR14][R170.64], R3 ;  /* 0x00000003aa007986 */ /* 0x000fe2000c10f90e */
[----:B------:R-:W-:Y:S05]  /*71c0*/  EXIT ;  /* 0x000000000000794d */ /* 0x000fea0003800000 */
.L_x_150:
        /* <DEDUP_REMOVED lines=11> */
.L_x_154:


//--------------------- .nv.shared._ZN7cutlass9reference6device6kernel11Conv2dWgradINS_6half_tENS_6layout10TensorNHWCES4_S6_fS6_ffNS_16NumericConverterIffLNS_15FloatRoundStyleE2EEENS_12multiply_addIfffEELi2ELi4ELi8ELi16EEEvNS_4conv17Conv2dProblemSizeENS_9TensorRefIT_T0_EENSE_IT1_T2_EENSE_IT3_T4_EESN_T5_SO_ --------------------------
	.section	.nv.shared._ZN7cutlass9reference6device6kernel11Conv2dWgradINS_6half_tENS_6layout10TensorNHWCES4_S6_fS6_ffNS_16NumericConverterIffLNS_15FloatRoundStyleE2EEENS_12multiply_addIfffEELi2ELi4ELi8ELi16EEEvNS_4conv17Conv2dProblemSizeENS_9TensorRefIT_T0_EENSE_IT1_T2_EENSE_IT3_T4_EESN_T5_SO_,"aw",@nobits
	.sectionflags	@""
	.align	16
	.zero		1024


//--------------------- .nv.shared.reserved.0     --------------------------
	.section	.nv.shared.reserved.0,"aw",@nobits
	.weak		__nv_reservedSMEM_offset_0_alias
	.size		__nv_reservedSMEM_offset_0_alias, 0, 0
	.other		__nv_reservedSMEM_offset_0_alias,@"STO_CUDA_RESERVED_SHARED STV_DEFAULT"
__nv_reservedSMEM_offset_0_alias:
	.zero		0


//--------------------- .nv.global                --------------------------
	.section	.nv.global,"aw",@nobits
.nv.global:
	.type		_ZN33_INTERNAL_d67dadec_4_k_cu__Z3runv4cute1_E,@object
	.size		_ZN33_INTERNAL_d67dadec_4_k_cu__Z3runv4cute1_E,(_ZN33_INTERNAL_d67dadec_4_k_cu__Z3runv4cuda3std3__45__cpo6cbeginE - _ZN33_INTERNAL_d67dadec_4_k_cu__Z3runv4cute1_E)
_ZN33_INTERNAL_d67dadec_4_k_cu__Z3runv4cute1_E:
	.zero		1
	.type		_ZN33_INTERNAL_d67dadec_4_k_cu__Z3runv4cuda3std3__45__cpo6cbeginE,@object
	.size		_ZN33_INTERNAL_d67dadec_4_k_cu__Z3runv4cuda3std3__45__cpo6cbeginE,(_ZN33_INTERNAL_d67dadec_4_k_cu__Z3runv4cuda3std3__48in_placeE - _ZN33_INTERNAL_d67dadec_4_k_cu__Z3runv4cuda3std3__45__cpo6cbeginE)
_ZN33_INTERNAL_d67dadec_4_k_cu__Z3runv4cuda3std3__45__cpo6cbeginE:
	.zero		1
	.type		_ZN33_INTERNAL_d67dadec_4_k_cu__Z3runv4cuda3std3__48in_placeE,@object
	.size		_ZN33_INTERNAL_d67dadec_4_k_cu__Z3runv4cuda3std3__48in_placeE,(_ZN33_INTERNAL_d67dadec_4_k_cu__Z3runv4cuda3std6ranges3__45__cpo9iter_moveE - _ZN33_INTERNAL_d67dadec_4_k_cu__Z3runv4cuda3std3__48in_placeE)
_ZN33_INTERNAL_d67dadec_4_k_cu__Z3runv4cuda3std3__48in_placeE:
	.zero		1
	.type		_ZN33_INTERNAL_d67dadec_4_k_cu__Z3runv4cuda3std6ranges3__45__cpo9iter_moveE,@object
	.size		_ZN33_INTERNAL_d67dadec_4_k_cu__Z3runv4cuda3std6ranges3__45__cpo9iter_moveE,(_ZN33_INTERNAL_d67dadec_4_k_cu__Z3runv4cuda3std3__45__cpo5beginE - _ZN33_INTERNAL_d67dadec_4_k_cu__Z3runv4cuda3std6ranges3__45__cpo9iter_moveE)
_ZN33_INTERNAL_d67dadec_4_k_cu__Z3runv4cuda3std6ranges3__45__cpo9iter_moveE:
	.zero		1
	.type		_ZN33_INTERNAL_d67dadec_4_k_cu__Z3runv4cuda3std3__45__cpo5beginE,@object
	.size		_ZN33_INTERNAL_d67dadec_4_k_cu__Z3runv4cuda3std3__45__cpo5beginE,(_ZN33_INTERNAL_d67dadec_4_k_cu__Z3runv4cuda3std3__435_GLOBAL__N__d67dadec_4_k_cu__Z3runv6ignoreE - _ZN33_INTERNAL_d67dadec_4_k_cu__Z3runv4cuda3std3__45__cpo5beginE)
_ZN33_INTERNAL_d67dadec_4_k_cu__Z3runv4cuda3std3__45__cpo5beginE:
	.zero		1
	.type		_ZN33_INTERNAL_d67dadec_4_k_cu__Z3runv4cuda3std3__435_GLOBAL__N__d67dadec_4_k_cu__Z3runv6ignoreE,@object
	.size		_ZN33_INTERNAL_d67dadec_4_k_cu__Z3runv4cuda3std3__435_GLOBAL__N__d67dadec_4_k_cu__Z3runv6ignoreE,(_ZN33_INTERNAL_d67dadec_4_k_cu__Z3runv4cute7productE - _ZN33_INTERNAL_d67dadec_4_k_cu__Z3runv4cuda3std3__435_GLOBAL__N__d67dadec_4_k_cu__Z3runv6ignoreE)
_ZN33_INTERNAL_d67dadec_4_k_cu__Z3runv4cuda3std3__435_GLOBAL__N__d67dadec_4_k_cu__Z3runv6ignoreE:
	.zero		1
	.type		_ZN33_INTERNAL_d67dadec_4_k_cu__Z3runv4cute7productE,@object
	.size		_ZN33_INTERNAL_d67dadec_4_k_cu__Z3runv4cute7productE,(_ZN33_INTERNAL_d67dadec_4_k_cu__Z3runv4cuda3std3__45__cpo3endE - _ZN33_INTERNAL_d67dadec_4_k_cu__Z3runv4cute7productE)
_ZN33_INTERNAL_d67dadec_4_k_cu__Z3runv4cute7productE:
	.zero		1
	.type		_ZN33_INTERNAL_d67dadec_4_k_cu__Z3runv4cuda3std3__45__cpo3endE,@object
	.size		_ZN33_INTERNAL_d67dadec_4_k_cu__Z3runv4cuda3std3__45__cpo3endE,(_ZN33_INTERNAL_d67dadec_4_k_cu__Z3runv4cuda3std3__419piecewise_constructE - _ZN33_INTERNAL_d67dadec_4_k_cu__Z3runv4cuda3std3__45__cpo3endE)
_ZN33_INTERNAL_d67dadec_4_k_cu__Z3runv4cuda3std3__45__cpo3endE:
	.zero		1
	.type		_ZN33_INTERNAL_d67dadec_4_k_cu__Z3runv4cuda3std3__419piecewise_constructE,@object
	.size		_ZN33_INTERNAL_d67dadec_4_k_cu__Z3runv4cuda3std3__419piecewise_constructE,(_ZN33_INTERNAL_d67dadec_4_k_cu__Z3runv4cuda3std3__45__cpo4cendE - _ZN33_INTERNAL_d67dadec_4_k_cu__Z3runv4cuda3std3__419piecewise_constructE)
_ZN33_INTERNAL_d67dadec_4_k_cu__Z3runv4cuda3std3__419piecewise_constructE:
	.zero		1
	.type		_ZN33_INTERNAL_d67dadec_4_k_cu__Z3runv4cuda3std3__45__cpo4cendE,@object
	.size		_ZN33_INTERNAL_d67dadec_4_k_cu__Z3runv4cuda3std3__45__cpo4cendE,(_ZN33_INTERNAL_d67dadec_4_k_cu__Z3runv4cuda3std6ranges3__45__cpo4swapE - _ZN33_INTERNAL_d67dadec_4_k_cu__Z3runv4cuda3std3__45__cpo4cendE)
_ZN33_INTERNAL_d67dadec_4_k_cu__Z3runv4cuda3std3__45__cpo4cendE:
	.zero		1
	.type		_ZN33_INTERNAL_d67dadec_4_k_cu__Z3runv4cuda3std6ranges3__45__cpo4swapE,@object
	.size		_ZN33_INTERNAL_d67dadec_4_k_cu__Z3runv4cuda3std6ranges3__45__cpo4swapE,(.L_7 - _ZN33_INTERNAL_d67dadec_4_k_cu__Z3runv4cuda3std6ranges3__45__cpo4swapE)
_ZN33_INTERNAL_d67dadec_4_k_cu__Z3runv4cuda3std6ranges3__45__cpo4swapE:
	.zero		1
.L_7:


//--------------------- .nv.shared._ZN7cutlass9reference6device6kernel11Conv2dDgradINS_6half_tENS_6layout10TensorNHWCES4_S6_fS6_ffNS_16NumericConverterIffLNS_15FloatRoundStyleE2EEENS_12multiply_addIfffEELi2ELi4ELi16ELi8EEEvNS_4conv17Conv2dProblemSizeENS_9TensorRefIT_T0_EENSE_IT1_T2_EENSE_IT3_T4_EESN_T5_SO_ --------------------------
	.section	.nv.shared._ZN7cutlass9reference6device6kernel11Conv2dDgradINS_6half_tENS_6layout10TensorNHWCES4_S6_fS6_ffNS_16NumericConverterIffLNS_15FloatRoundStyleE2EEENS_12multiply_addIfffEELi2ELi4ELi16ELi8EEEvNS_4conv17Conv2dProblemSizeENS_9TensorRefIT_T0_EENSE_IT1_T2_EENSE_IT3_T4_EESN_T5_SO_,"aw",@nobits
	.sectionflags	@""
	.align	16
	.zero		1024


//--------------------- .nv.shared._ZN7cutlass9reference6device6kernel11Conv2dFpropINS_6half_tENS_6layout10TensorNHWCES4_S6_fS6_ffNS_16NumericConverterIffLNS_15FloatRoundStyleE2EEENS_12multiply_addIfffEELi4ELi4ELi16ELi8EEEvNS_4conv17Conv2dProblemSizeENS_9TensorRefIT_T0_EENSE_IT1_T2_EENSE_IT3_T4_EESN_T5_SO_ --------------------------
	.section	.nv.shared._ZN7cutlass9reference6device6kernel11Conv2dFpropINS_6half_tENS_6layout10TensorNHWCES4_S6_fS6_ffNS_16NumericConverterIffLNS_15FloatRoundStyleE2EEENS_12multiply_addIfffEELi4ELi4ELi16ELi8EEEvNS_4conv17Conv2dProblemSizeENS_9TensorRefIT_T0_EENSE_IT1_T2_EENSE_IT3_T4_EESN_T5_SO_,"aw",@nobits
	.sectionflags	@""
	.align	16
	.zero		1024


//--------------------- .nv.shared._ZN7cutlass6KernelINS_4conv6kernel23ImplicitGemmConvolutionINS1_11threadblock22ImplicitGemmMultistageINS_4gemm9GemmShapeILi128ELi128ELi32EEENS4_48Conv2dFpropActivationTileAccessIteratorOptimizedINS_11MatrixShapeILi128ELi32EEENS_6half_tENS_6layout10TensorNHWCENS_9transform29PitchLinearWarpRakedThreadMapINS_16PitchLinearShapeILi32ELi128EEELi128ENSH_ILi4ELi8EEELi8EEENS_12AlignedArrayISC_Li8ELi16EEEEENSF_11threadblock25RegularTileAccessIteratorISB_SC_NSD_37RowMajorTensorOpMultiplicandCrosswiseILi16ELi32EEELi0ESK_Li16EEELNS_4arch14CacheOperation4KindE0ENS4_44Conv2dFpropFilterTileAccessIteratorOptimizedINSA_ILi32ELi128EEESC_SE_SK_SM_Lb0EEENSP_ISX_SC_NSD_40ColumnMajorTensorOpMultiplicandCrosswiseILi16ELi32EEELi1ESK_Li16EEELSV_1ENS6_11threadblock9MmaPolicyINS6_4warp11MmaTensorOpINS7_ILi64ELi64ELi32EEESC_SR_SC_S10_fNSD_8RowMajorENS14_17MmaTensorOpPolicyINST_3MmaINS7_ILi16ELi8ELi16EEELi32ESC_S17_SC_NSD_11ColumnMajorEfS17_NST_13OpMultiplyAddEEENSA_ILi1ELi1EEEEELi1ELb0EbEENSA_ILi0ELi0EEES1H_Li1EEELi4EbEENS_8epilogue11threadblock8EpilogueIS8_S1G_Li1ENS1L_22PredicatedTileIteratorINS1L_26OutputTileOptimalThreadMapINS1L_15OutputTileShapeILi128ELi8ELi2ELi1ELi1EEENS1P_ILi1ELi8ELi1ELi1ELi8EEELi128ELi4ELi32EEEfLb0ENSD_9NoPermuteELb0EEENS1K_4warp24FragmentIteratorTensorOpIS16_S1A_fNS_5ArrayIfLi4ELb1EEES17_EENS1V_20TileIteratorTensorOpIS16_S1A_fS17_EENS1L_18SharedLoadIteratorINS1S_18CompactedThreadMapEfLi16EEENS1K_6thread21LinearCombinationReluIfLi4EffLNS25_9ScaleType4KindE1ELNS_15FloatRoundStyleE2EEENSA_ILi0ELi8EEELi2ELi1EEENS12_30GemmIdentityThreadblockSwizzleILi1EEELNS1_8OperatorE0ENS1_17Conv2dProblemSizeELNS1_9GroupModeE0EEEEEvNT_6ParamsE --------------------------
	.section	.nv.shared._ZN7cutlass6KernelINS_4conv6kernel23ImplicitGemmConvolutionINS1_11threadblock22ImplicitGemmMultistageINS_4gemm9GemmShapeILi128ELi128ELi32EEENS4_48Conv2dFpropActivationTileAccessIteratorOptimizedINS_11MatrixShapeILi128ELi32EEENS_6half_tENS_6layout10TensorNHWCENS_9transform29PitchLinearWarpRakedThreadMapINS_16PitchLinearShapeILi32ELi128EEELi128ENSH_ILi4ELi8EEELi8EEENS_12AlignedArrayISC_Li8ELi16EEEEENSF_11threadblock25RegularTileAccessIteratorISB_SC_NSD_37RowMajorTensorOpMultiplicandCrosswiseILi16ELi32EEELi0ESK_Li16EEELNS_4arch14CacheOperation4KindE0ENS4_44Conv2dFpropFilterTileAccessIteratorOptimizedINSA_ILi32ELi128EEESC_SE_SK_SM_Lb0EEENSP_ISX_SC_NSD_40ColumnMajorTensorOpMultiplicandCrosswiseILi16ELi32EEELi1ESK_Li16EEELSV_1ENS6_11threadblock9MmaPolicyINS6_4warp11MmaTensorOpINS7_ILi64ELi64ELi32EEESC_SR_SC_S10_fNSD_8RowMajorENS14_17MmaTensorOpPolicyINST_3MmaINS7_ILi16ELi8ELi16EEELi32ESC_S17_SC_NSD_11ColumnMajorEfS17_NST_13OpMultiplyAddEEENSA_ILi1ELi1EEEEELi1ELb0EbEENSA_ILi0ELi0EEES1H_Li1EEELi4EbEENS_8epilogue11threadblock8EpilogueIS8_S1G_Li1ENS1L_22PredicatedTileIteratorINS1L_26OutputTileOptimalThreadMapINS1L_15OutputTileShapeILi128ELi8ELi2ELi1ELi1EEENS1P_ILi1ELi8ELi1ELi1ELi8EEELi128ELi4ELi32EEEfLb0ENSD_9NoPermuteELb0EEENS1K_4warp24FragmentIteratorTensorOpIS16_S1A_fNS_5ArrayIfLi4ELb1EEES17_EENS1V_20TileIteratorTensorOpIS16_S1A_fS17_EENS1L_18SharedLoadIteratorINS1S_18CompactedThreadMapEfLi16EEENS1K_6thread21LinearCombinationReluIfLi4EffLNS25_9ScaleType4KindE1ELNS_15FloatRoundStyleE2EEENSA_ILi0ELi8EEELi2ELi1EEENS12_30GemmIdentityThreadblockSwizzleILi1EEELNS1_8OperatorE0ENS1_17Conv2dProblemSizeELNS1_9GroupModeE0EEEEEvNT_6ParamsE,"aw",@nobits
	.sectionflags	@""
	.align	16
	.zero		1024


//--------------------- .nv.constant0._ZN7cutlass9reference6device6kernel11Conv2dWgradINS_6half_tENS_6layout10TensorNHWCES4_S6_fS6_ffNS_16NumericConverterIffLNS_15FloatRoundStyleE2EEENS_12multiply_addIfffEELi2ELi4ELi8ELi16EEEvNS_4conv17Conv2dProblemSizeENS_9TensorRefIT_T0_EENSE_IT1_T2_EENSE_IT3_T4_EESN_T5_SO_ --------------------------
	.section	.nv.constant0._ZN7cutlass9reference6device6kernel11Conv2dWgradINS_6half_tENS_6layout10TensorNHWCES4_S6_fS6_ffNS_16NumericConverterIffLNS_15FloatRoundStyleE2EEENS_12multiply_addIfffEELi2ELi4ELi8ELi16EEEvNS_4conv17Conv2dProblemSizeENS_9TensorRefIT_T0_EENSE_IT1_T2_EENSE_IT3_T4_EESN_T5_SO_,"a",@progbits
	.sectionflags	@""
	.align	4
.nv.constant0._ZN7cutlass9reference6device6kernel11Conv2dWgradINS_6half_tENS_6layout10TensorNHWCES4_S6_fS6_ffNS_16NumericConverterIffLNS_15FloatRoundStyleE2EEENS_12multiply_addIfffEELi2ELi4ELi8ELi16EEEvNS_4conv17Conv2dProblemSizeENS_9TensorRefIT_T0_EENSE_IT1_T2_EENSE_IT3_T4_EESN_T5_SO_:
	.zero		704


//--------------------- .nv.constant0._ZN7cutlass9reference6device6kernel11Conv2dDgradINS_6half_tENS_6layout10TensorNHWCES4_S6_fS6_ffNS_16NumericConverterIffLNS_15FloatRoundStyleE2EEENS_12multiply_addIfffEELi2ELi4ELi16ELi8EEEvNS_4conv17Conv2dProblemSizeENS_9TensorRefIT_T0_EENSE_IT1_T2_EENSE_IT3_T4_EESN_T5_SO_ --------------------------
	.section	.nv.constant0._ZN7cutlass9reference6device6kernel11Conv2dDgradINS_6half_tENS_6layout10TensorNHWCES4_S6_fS6_ffNS_16NumericConverterIffLNS_15FloatRoundStyleE2EEENS_12multiply_addIfffEELi2ELi4ELi16ELi8EEEvNS_4conv17Conv2dProblemSizeENS_9TensorRefIT_T0_EENSE_IT1_T2_EENSE_IT3_T4_EESN_T5_SO_,"a",@progbits
	.sectionflags	@""
	.align	4
.nv.constant0._ZN7cutlass9reference6device6kernel11Conv2dDgradINS_6half_tENS_6layout10TensorNHWCES4_S6_fS6_ffNS_16NumericConverterIffLNS_15FloatRoundStyleE2EEENS_12multiply_addIfffEELi2ELi4ELi16ELi8EEEvNS_4conv17Conv2dProblemSizeENS_9TensorRefIT_T0_EENSE_IT1_T2_EENSE_IT3_T4_EESN_T5_SO_:
	.zero		704


//--------------------- .nv.constant0._ZN7cutlass9reference6device6kernel11Conv2dFpropINS_6half_tENS_6layout10TensorNHWCES4_S6_fS6_ffNS_16NumericConverterIffLNS_15FloatRoundStyleE2EEENS_12multiply_addIfffEELi4ELi4ELi16ELi8EEEvNS_4conv17Conv2dProblemSizeENS_9TensorRefIT_T0_EENSE_IT1_T2_EENSE_IT3_T4_EESN_T5_SO_ --------------------------
	.section	.nv.constant0._ZN7cutlass9reference6device6kernel11Conv2dFpropINS_6half_tENS_6layout10TensorNHWCES4_S6_fS6_ffNS_16NumericConverterIffLNS_15FloatRoundStyleE2EEENS_12multiply_addIfffEELi4ELi4ELi16ELi8EEEvNS_4conv17Conv2dProblemSizeENS_9TensorRefIT_T0_EENSE_IT1_T2_EENSE_IT3_T4_EESN_T5_SO_,"a",@progbits
	.sectionflags	@""
	.align	4
.nv.constant0._ZN7cutlass9reference6device6kernel11Conv2dFpropINS_6half_tENS_6layout10TensorNHWCES4_S6_fS6_ffNS_16NumericConverterIffLNS_15FloatRoundStyleE2EEENS_12multiply_addIfffEELi4ELi4ELi16ELi8EEEvNS_4conv17Conv2dProblemSizeENS_9TensorRefIT_T0_EENSE_IT1_T2_EENSE_IT3_T4_EESN_T5_SO_:
	.zero		704


//--------------------- .nv.constant0._ZN7cutlass6KernelINS_4conv6kernel23ImplicitGemmConvolutionINS1_11threadblock22ImplicitGemmMultistageINS_4gemm9GemmShapeILi128ELi128ELi32EEENS4_48Conv2dFpropActivationTileAccessIteratorOptimizedINS_11MatrixShapeILi128ELi32EEENS_6half_tENS_6layout10TensorNHWCENS_9transform29PitchLinearWarpRakedThreadMapINS_16PitchLinearShapeILi32ELi128EEELi128ENSH_ILi4ELi8EEELi8EEENS_12AlignedArrayISC_Li8ELi16EEEEENSF_11threadblock25RegularTileAccessIteratorISB_SC_NSD_37RowMajorTensorOpMultiplicandCrosswiseILi16ELi32EEELi0ESK_Li16EEELNS_4arch14CacheOperation4KindE0ENS4_44Conv2dFpropFilterTileAccessIteratorOptimizedINSA_ILi32ELi128EEESC_SE_SK_SM_Lb0EEENSP_ISX_SC_NSD_40ColumnMajorTensorOpMultiplicandCrosswiseILi16ELi32EEELi1ESK_Li16EEELSV_1ENS6_11threadblock9MmaPolicyINS6_4warp11MmaTensorOpINS7_ILi64ELi64ELi32EEESC_SR_SC_S10_fNSD_8RowMajorENS14_17MmaTensorOpPolicyINST_3MmaINS7_ILi16ELi8ELi16EEELi32ESC_S17_SC_NSD_11ColumnMajorEfS17_NST_13OpMultiplyAddEEENSA_ILi1ELi1EEEEELi1ELb0EbEENSA_ILi0ELi0EEES1H_Li1EEELi4EbEENS_8epilogue11threadblock8EpilogueIS8_S1G_Li1ENS1L_22PredicatedTileIteratorINS1L_26OutputTileOptimalThreadMapINS1L_15OutputTileShapeILi128ELi8ELi2ELi1ELi1EEENS1P_ILi1ELi8ELi1ELi1ELi8EEELi128ELi4ELi32EEEfLb0ENSD_9NoPermuteELb0EEENS1K_4warp24FragmentIteratorTensorOpIS16_S1A_fNS_5ArrayIfLi4ELb1EEES17_EENS1V_20TileIteratorTensorOpIS16_S1A_fS17_EENS1L_18SharedLoadIteratorINS1S_18CompactedThreadMapEfLi16EEENS1K_6thread21LinearCombinationReluIfLi4EffLNS25_9ScaleType4KindE1ELNS_15FloatRoundStyleE2EEENSA_ILi0ELi8EEELi2ELi1EEENS12_30GemmIdentityThreadblockSwizzleILi1EEELNS1_8OperatorE0ENS1_17Conv2dProblemSizeELNS1_9GroupModeE0EEEEEvNT_6ParamsE --------------------------
	.section	.nv.constant0._ZN7cutlass6KernelINS_4conv6kernel23ImplicitGemmConvolutionINS1_11threadblock22ImplicitGemmMultistageINS_4gemm9GemmShapeILi128ELi128ELi32EEENS4_48Conv2dFpropActivationTileAccessIteratorOptimizedINS_11MatrixShapeILi128ELi32EEENS_6half_tENS_6layout10TensorNHWCENS_9transform29PitchLinearWarpRakedThreadMapINS_16PitchLinearShapeILi32ELi128EEELi128ENSH_ILi4ELi8EEELi8EEENS_12AlignedArrayISC_Li8ELi16EEEEENSF_11threadblock25RegularTileAccessIteratorISB_SC_NSD_37RowMajorTensorOpMultiplicandCrosswiseILi16ELi32EEELi0ESK_Li16EEELNS_4arch14CacheOperation4KindE0ENS4_44Conv2dFpropFilterTileAccessIteratorOptimizedINSA_ILi32ELi128EEESC_SE_SK_SM_Lb0EEENSP_ISX_SC_NSD_40ColumnMajorTensorOpMultiplicandCrosswiseILi16ELi32EEELi1ESK_Li16EEELSV_1ENS6_11threadblock9MmaPolicyINS6_4warp11MmaTensorOpINS7_ILi64ELi64ELi32EEESC_SR_SC_S10_fNSD_8RowMajorENS14_17MmaTensorOpPolicyINST_3MmaINS7_ILi16ELi8ELi16EEELi32ESC_S17_SC_NSD_11ColumnMajorEfS17_NST_13OpMultiplyAddEEENSA_ILi1ELi1EEEEELi1ELb0EbEENSA_ILi0ELi0EEES1H_Li1EEELi4EbEENS_8epilogue11threadblock8EpilogueIS8_S1G_Li1ENS1L_22PredicatedTileIteratorINS1L_26OutputTileOptimalThreadMapINS1L_15OutputTileShapeILi128ELi8ELi2ELi1ELi1EEENS1P_ILi1ELi8ELi1ELi1ELi8EEELi128ELi4ELi32EEEfLb0ENSD_9NoPermuteELb0EEENS1K_4warp24FragmentIteratorTensorOpIS16_S1A_fNS_5ArrayIfLi4ELb1EEES17_EENS1V_20TileIteratorTensorOpIS16_S1A_fS17_EENS1L_18SharedLoadIteratorINS1S_18CompactedThreadMapEfLi16EEENS1K_6thread21LinearCombinationReluIfLi4EffLNS25_9ScaleType4KindE1ELNS_15FloatRoundStyleE2EEENSA_ILi0ELi8EEELi2ELi1EEENS12_30GemmIdentityThreadblockSwizzleILi1EEELNS1_8OperatorE0ENS1_17Conv2dProblemSizeELNS1_9GroupModeE0EEEEEvNT_6ParamsE,"a",@progbits
	.sectionflags	@""
	.align	4
.nv.constant0._ZN7cutlass6KernelINS_4conv6kernel23ImplicitGemmConvolutionINS1_11threadblock22ImplicitGemmMultistageINS_4gemm9GemmShapeILi128ELi128ELi32EEENS4_48Conv2dFpropActivationTileAccessIteratorOptimizedINS_11MatrixShapeILi128ELi32EEENS_6half_tENS_6layout10TensorNHWCENS_9transform29PitchLinearWarpRakedThreadMapINS_16PitchLinearShapeILi32ELi128EEELi128ENSH_ILi4ELi8EEELi8EEENS_12AlignedArrayISC_Li8ELi16EEEEENSF_11threadblock25RegularTileAccessIteratorISB_SC_NSD_37RowMajorTensorOpMultiplicandCrosswiseILi16ELi32EEELi0ESK_Li16EEELNS_4arch14CacheOperation4KindE0ENS4_44Conv2dFpropFilterTileAccessIteratorOptimizedINSA_ILi32ELi128EEESC_SE_SK_SM_Lb0EEENSP_ISX_SC_NSD_40ColumnMajorTensorOpMultiplicandCrosswiseILi16ELi32EEELi1ESK_Li16EEELSV_1ENS6_11threadblock9MmaPolicyINS6_4warp11MmaTensorOpINS7_ILi64ELi64ELi32EEESC_SR_SC_S10_fNSD_8RowMajorENS14_17MmaTensorOpPolicyINST_3MmaINS7_ILi16ELi8ELi16EEELi32ESC_S17_SC_NSD_11ColumnMajorEfS17_NST_13OpMultiplyAddEEENSA_ILi1ELi1EEEEELi1ELb0EbEENSA_ILi0ELi0EEES1H_Li1EEELi4EbEENS_8epilogue11threadblock8EpilogueIS8_S1G_Li1ENS1L_22PredicatedTileIteratorINS1L_26OutputTileOptimalThreadMapINS1L_15OutputTileShapeILi128ELi8ELi2ELi1ELi1EEENS1P_ILi1ELi8ELi1ELi1ELi8EEELi128ELi4ELi32EEEfLb0ENSD_9NoPermuteELb0EEENS1K_4warp24FragmentIteratorTensorOpIS16_S1A_fNS_5ArrayIfLi4ELb1EEES17_EENS1V_20TileIteratorTensorOpIS16_S1A_fS17_EENS1L_18SharedLoadIteratorINS1S_18CompactedThreadMapEfLi16EEENS1K_6thread21LinearCombinationReluIfLi4EffLNS25_9ScaleType4KindE1ELNS_15FloatRoundStyleE2EEENSA_ILi0ELi8EEELi2ELi1EEENS12_30GemmIdentityThreadblockSwizzleILi1EEELNS1_8OperatorE0ENS1_17Conv2dProblemSizeELNS1_9GroupModeE0EEEEEvNT_6ParamsE:
	.zero		968


//--------------------- SYMBOLS --------------------------

	.type		.nv.reservedSmem.offset0,@object
	.size		.nv.reservedSmem.offset0,0x4
